def matmul_kernel(
    a_ptr,
    b_ptr,
    c_ptr,
    M,
    N,
    K,
    stride_am,
    stride_ak,
    stride_bk,
    stride_bn,
    stride_cm,
    stride_cn,
    BLOCK_M: tl.constexpr,
    BLOCK_N: tl.constexpr,
    BLOCK_K: tl.constexpr,
    GROUP_M: tl.constexpr,
):
    pid = tl.program_id(axis=0)
    num_pid_m = tl.cdiv(M, BLOCK_M)
    num_pid_n = tl.cdiv(N, BLOCK_N)
    num_pid_in_group = GROUP_M * num_pid_n
    group_id = pid // num_pid_in_group
    first_pid_m = group_id * GROUP_M
    group_size_m = min(num_pid_m - first_pid_m, GROUP_M)
    pid_m = first_pid_m + ((pid % num_pid_in_group) % group_size_m)
    pid_n = (pid % num_pid_in_group) // group_size_m

    offs_am = (pid_m * BLOCK_M + tl.arange(0, BLOCK_M)) % M
    offs_bn = (pid_n * BLOCK_N + tl.arange(0, BLOCK_N)) % N
    offs_k = tl.arange(0, BLOCK_K)
    a_ptrs = a_ptr + offs_am[:, None] * stride_am + offs_k[None, :] * stride_ak
    b_ptrs = b_ptr + offs_k[:, None] * stride_bk + offs_bn[None, :] * stride_bn

    acc = tl.zeros((BLOCK_M, BLOCK_N), dtype=tl.float32)
    for kk in range(0, tl.cdiv(K, BLOCK_K)):
        a = tl.load(a_ptrs, mask=offs_k[None, :] < K - kk * BLOCK_K, other=0.0)
        b = tl.load(b_ptrs, mask=offs_k[:, None] < K - kk * BLOCK_K, other=0.0)
        acc = tl.dot(a, b, acc)
        a_ptrs += BLOCK_K * stride_ak
        b_ptrs += BLOCK_K * stride_bk

    c = acc.to(c_ptr.dtype.element_ty)
    offs_cm = pid_m * BLOCK_M + tl.arange(0, BLOCK_M)
    offs_cn = pid_n * BLOCK_N + tl.arange(0, BLOCK_N)
    c_ptrs = c_ptr + offs_cm[:, None] * stride_cm + offs_cn[None, :] * stride_cn
    mask = (offs_cm[:, None] < M) & (offs_cn[None, :] < N)
    tl.store(c_ptrs, c, mask=mask)

# config = {"BLOCK_K": 128, "BLOCK_M": 256, "BLOCK_N": 256, "GROUP_M": 8, "arch": "sm_90", "dtype": "fp8e5m2", "num_ctas": 1, "num_stages": 3, "num_warps": 8}
# arch = sm_90


// ===== COMPILED SASS (sm_90a) =====

	.target	sm_90a

	.elftype	@"ET_EXEC"


//--------------------- .note.nv.tkinfo           --------------------------
	.section	.note.nv.tkinfo,"",@"SHT_NOTE"
	.sectionflags	@"SHF_NOTE_NV_TKINFO"
	.tkinfo
        /*0018*/ 	.word	0x00000002
        /*0030*/ 	.string	""
        /*0030*/ 	.string	"ptxas"
        /*0030*/ 	.string	"Cuda compilation tools, release 13.0, V13.0.88"
        /*0030*/ 	.string	"Build cuda_13.0.r13.0/compiler.36424714_0"
        /*0030*/ 	.string	"-v  -suppress-debug-info  -lineinfo  -arch sm_90a "



//--------------------- .note.nv.cuinfo           --------------------------
	.section	.note.nv.cuinfo,"",@"SHT_NOTE"
	.sectionflags	@"SHF_NOTE_NV_CUINFO"
        /*0018*/ 	.short	0x0002
        /*001a*/ 	.short	0x005a
        /*001c*/ 	.short	0x0082
	.zero		2


//--------------------- .nv.info                  --------------------------
	.section	.nv.info,"",@"SHT_CUDA_INFO"
	.align	4


	//----- nvinfo : EIATTR_REGCOUNT
	.align		4
        /*0000*/ 	.byte	0x04, 0x2f
        /*0002*/ 	.short	(.L_1 - .L_0)
	.align		4
.L_0:
        /*0004*/ 	.word	index@(matmul_kernel)
        /*0008*/ 	.word	0x000000ff


	//----- nvinfo : EIATTR_FRAME_SIZE
	.align		4
.L_1:
        /*000c*/ 	.byte	0x04, 0x11
        /*000e*/ 	.short	(.L_3 - .L_2)
	.align		4
.L_2:
        /*0010*/ 	.word	index@(matmul_kernel)
        /*0014*/ 	.word	0x00000c60


	//----- nvinfo : EIATTR_MIN_STACK_SIZE
	.align		4
.L_3:
        /*0018*/ 	.byte	0x04, 0x12
        /*001a*/ 	.short	(.L_5 - .L_4)
	.align		4
.L_4:
        /*001c*/ 	.word	index@(matmul_kernel)
        /*0020*/ 	.word	0x00000c60
.L_5:


//--------------------- .nv.compat                --------------------------
	.section	.nv.compat,"",@"SHT_CUDA_COMPAT_INFO"
	.align	4
        /*0000*/ 	.byte	0x02, 0x09, 0x01, 0x00, 0x02, 0x02, 0x04, 0x00, 0x02, 0x05, 0x05, 0x00, 0x03, 0x07, 0x01, 0x01
        /*0010*/ 	.byte	0x02, 0x03, 0x00, 0x00, 0x02, 0x06, 0x01, 0x00, 0x04, 0x0b, 0x08, 0x00, 0x00, 0x00, 0x00, 0x00
        /*0020*/ 	.byte	0x00, 0x00, 0x00, 0x00


//--------------------- .nv.info.matmul_kernel    --------------------------
	.section	.nv.info.matmul_kernel,"",@"SHT_CUDA_INFO"
	.sectionflags	@""
	.align	4


	//----- nvinfo : EIATTR_CUDA_API_VERSION
	.align		4
        /*0000*/ 	.byte	0x04, 0x37
        /*0002*/ 	.short	(.L_7 - .L_6)
.L_6:
        /*0004*/ 	.word	0x00000082


	//----- nvinfo : EIATTR_KPARAM_INFO
	.align		4
.L_7:
        /*0008*/ 	.byte	0x04, 0x17
        /*000a*/ 	.short	(.L_9 - .L_8)
.L_8:
        /*000c*/ 	.word	0x00000000
        /*0010*/ 	.short	0x000d
        /*0012*/ 	.short	0x0048
        /*0014*/ 	.byte	0x00, 0xf4, 0x21, 0x00


	//----- nvinfo : EIATTR_KPARAM_INFO
	.align		4
.L_9:
        /*0018*/ 	.byte	0x04, 0x17
        /*001a*/ 	.short	(.L_11 - .L_10)
.L_10:
        /*001c*/ 	.word	0x00000000
        /*0020*/ 	.short	0x000c
        /*0022*/ 	.short	0x0040
        /*0024*/ 	.byte	0x00, 0xf4, 0x21, 0x00


	//----- nvinfo : EIATTR_KPARAM_INFO
	.align		4
.L_11:
        /*0028*/ 	.byte	0x04, 0x17
        /*002a*/ 	.short	(.L_13 - .L_12)
.L_12:
        /*002c*/ 	.word	0x00000000
        /*0030*/ 	.short	0x000b
        /*0032*/ 	.short	0x0038
        /*0034*/ 	.byte	0x00, 0xf0, 0x11, 0x00


	//----- nvinfo : EIATTR_KPARAM_INFO
	.align		4
.L_13:
        /*0038*/ 	.byte	0x04, 0x17
        /*003a*/ 	.short	(.L_15 - .L_14)
.L_14:
        /*003c*/ 	.word	0x00000000
        /*0040*/ 	.short	0x000a
        /*0042*/ 	.short	0x0034
        /*0044*/ 	.byte	0x00, 0xf0, 0x11, 0x00


	//----- nvinfo : EIATTR_KPARAM_INFO
	.align		4
.L_15:
        /*0048*/ 	.byte	0x04, 0x17
        /*004a*/ 	.short	(.L_17 - .L_16)
.L_16:
        /*004c*/ 	.word	0x00000000
        /*0050*/ 	.short	0x0009
        /*0052*/ 	.short	0x0030
        /*0054*/ 	.byte	0x00, 0xf0, 0x11, 0x00


	//----- nvinfo : EIATTR_KPARAM_INFO
	.align		4
.L_17:
        /*0058*/ 	.byte	0x04, 0x17
        /*005a*/ 	.short	(.L_19 - .L_18)
.L_18:
        /*005c*/ 	.word	0x00000000
        /*0060*/ 	.short	0x0008
        /*0062*/ 	.short	0x002c
        /*0064*/ 	.byte	0x00, 0xf0, 0x11, 0x00


	//----- nvinfo : EIATTR_KPARAM_INFO
	.align		4
.L_19:
        /*0068*/ 	.byte	0x04, 0x17
        /*006a*/ 	.short	(.L_21 - .L_20)
.L_20:
        /*006c*/ 	.word	0x00000000
        /*0070*/ 	.short	0x0007
        /*0072*/ 	.short	0x0028
        /*0074*/ 	.byte	0x00, 0xf0, 0x11, 0x00


	//----- nvinfo : EIATTR_KPARAM_INFO
	.align		4
.L_21:
        /*0078*/ 	.byte	0x04, 0x17
        /*007a*/ 	.short	(.L_23 - .L_22)
.L_22:
        /*007c*/ 	.word	0x00000000
        /*0080*/ 	.short	0x0006
        /*0082*/ 	.short	0x0024
        /*0084*/ 	.byte	0x00, 0xf0, 0x11, 0x00


	//----- nvinfo : EIATTR_KPARAM_INFO
	.align		4
.L_23:
        /*0088*/ 	.byte	0x04, 0x17
        /*008a*/ 	.short	(.L_25 - .L_24)
.L_24:
        /*008c*/ 	.word	0x00000000
        /*0090*/ 	.short	0x0005
        /*0092*/ 	.short	0x0020
        /*0094*/ 	.byte	0x00, 0xf0, 0x11, 0x00


	//----- nvinfo : EIATTR_KPARAM_INFO
	.align		4
.L_25:
        /*0098*/ 	.byte	0x04, 0x17
        /*009a*/ 	.short	(.L_27 - .L_26)
.L_26:
        /*009c*/ 	.word	0x00000000
        /*00a0*/ 	.short	0x0004
        /*00a2*/ 	.short	0x001c
        /*00a4*/ 	.byte	0x00, 0xf0, 0x11, 0x00


	//----- nvinfo : EIATTR_KPARAM_INFO
	.align		4
.L_27:
        /*00a8*/ 	.byte	0x04, 0x17
        /*00aa*/ 	.short	(.L_29 - .L_28)
.L_28:
        /*00ac*/ 	.word	0x00000000
        /*00b0*/ 	.short	0x0003
        /*00b2*/ 	.short	0x0018
        /*00b4*/ 	.byte	0x00, 0xf0, 0x11, 0x00


	//----- nvinfo : EIATTR_KPARAM_INFO
	.align		4
.L_29:
        /*00b8*/ 	.byte	0x04, 0x17
        /*00ba*/ 	.short	(.L_31 - .L_30)
.L_30:
        /*00bc*/ 	.word	0x00000000
        /*00c0*/ 	.short	0x0002
        /*00c2*/ 	.short	0x0010
        /*00c4*/ 	.byte	0x00, 0xf4, 0x21, 0x00


	//----- nvinfo : EIATTR_KPARAM_INFO
	.align		4
.L_31:
        /*00c8*/ 	.byte	0x04, 0x17
        /*00ca*/ 	.short	(.L_33 - .L_32)
.L_32:
        /*00cc*/ 	.word	0x00000000
        /*00d0*/ 	.short	0x0001
        /*00d2*/ 	.short	0x0008
        /*00d4*/ 	.byte	0x00, 0xf4, 0x21, 0x00


	//----- nvinfo : EIATTR_KPARAM_INFO
	.align		4
.L_33:
        /*00d8*/ 	.byte	0x04, 0x17
        /*00da*/ 	.short	(.L_35 - .L_34)
.L_34:
        /*00dc*/ 	.word	0x00000000
        /*00e0*/ 	.short	0x0000
        /*00e2*/ 	.short	0x0000
        /*00e4*/ 	.byte	0x00, 0xf4, 0x21, 0x00


	//----- nvinfo : EIATTR_SPARSE_MMA_MASK
	.align		4
.L_35:
        /*00e8*/ 	.byte	0x03, 0x50
        /*00ea*/ 	.short	0x0000


	//----- nvinfo : EIATTR_MAXREG_COUNT
	.align		4
        /*00ec*/ 	.byte	0x03, 0x1b
        /*00ee*/ 	.short	0x00ff


	//----- nvinfo : EIATTR_NUM_BARRIERS
	.align		4
        /*00f0*/ 	.byte	0x02, 0x4c
        /*00f2*/ 	.byte	0x01
	.zero		1


	//----- nvinfo : EIATTR_ANNOTATIONS
	.align		4
        /*00f4*/ 	.byte	0x04, 0x55
        /*00f6*/ 	.short	(.L_37 - .L_36)


	//   ....[0]....
.L_36:
        /*00f8*/ 	.word	0x00000001
        /*00fc*/ 	.byte	0x20, 0x05, 0x00, 0x00, 0x01, 0x00, 0x00, 0x00, 0x50, 0x05, 0x00, 0x00, 0x01, 0x00, 0x00, 0x00
        /* <DEDUP_REMOVED lines=1343> */
        /*54fc*/ 	.byte	0x60, 0xdc, 0x01, 0x00


	//----- nvinfo : EIATTR_MERCURY_ISA_VERSION
	.align		4
.L_37:
        /*5500*/ 	.byte	0x03, 0x5f
        /*5502*/ 	.short	0x0101


	//----- nvinfo : EIATTR_EXIT_INSTR_OFFSETS
	.align		4
        /*5504*/ 	.byte	0x04, 0x1c
        /*5506*/ 	.short	(.L_39 - .L_38)


	//   ....[0]....
.L_38:
        /*5508*/ 	.word	0x000275a0


	//   ....[1]....
        /*550c*/ 	.word	0x000275c0


	//----- nvinfo : EIATTR_REQNTID
	.align		4
.L_39:
        /*5510*/ 	.byte	0x04, 0x10
        /*5512*/ 	.short	(.L_41 - .L_40)
.L_40:
        /*5514*/ 	.word	0x00000100
        /*5518*/ 	.word	0x00000001
        /*551c*/ 	.word	0x00000001


	//----- nvinfo : EIATTR_CBANK_PARAM_SIZE
	.align		4
.L_41:
        /*5520*/ 	.byte	0x03, 0x19
        /*5522*/ 	.short	0x0050


	//----- nvinfo : EIATTR_PARAM_CBANK
	.align		4
        /*5524*/ 	.byte	0x04, 0x0a
        /*5526*/ 	.short	(.L_43 - .L_42)
	.align		4
.L_42:
        /*5528*/ 	.word	index@(.nv.constant0.matmul_kernel)
        /*552c*/ 	.short	0x0210
        /*552e*/ 	.short	0x0050


	//----- nvinfo : EIATTR_SW_WAR
	.align		4
.L_43:
        /*5530*/ 	.byte	0x04, 0x36
        /*5532*/ 	.short	(.L_45 - .L_44)
.L_44:
        /*5534*/ 	.word	0x00000008
.L_45:


//--------------------- .nv.callgraph             --------------------------
	.section	.nv.callgraph,"",@"SHT_CUDA_CALLGRAPH"
	.align	4
	.sectionentsize	8
	.align		4
        /*0000*/ 	.word	0x00000000
	.align		4
        /*0004*/ 	.word	0xffffffff
	.align		4
        /*0008*/ 	.word	0x00000000
	.align		4
        /*000c*/ 	.word	0xfffffffe
	.align		4
        /*0010*/ 	.word	0x00000000
	.align		4
        /*0014*/ 	.word	0xfffffffd
	.align		4
        /*0018*/ 	.word	0x00000000
	.align		4
        /*001c*/ 	.word	0xfffffffc


//--------------------- .text.matmul_kernel       --------------------------
	.section	.text.matmul_kernel,"ax",@progbits
	.align	128
        .global         matmul_kernel
        .type           matmul_kernel,@function
        .size           matmul_kernel,(.L_x_4 - matmul_kernel)
        .other          matmul_kernel,@"STO_CUDA_ENTRY STV_DEFAULT"
matmul_kernel:
.text.matmul_kernel:
[----:B------:R-:W0:Y:S08]  /*0000*/  LDC R1, c[0x0][0x28] ;  /* 0x00000a00ff017b82 */ /* 0x000e300000000800 */
[----:B------:R-:W1:Y:S01]  /*0010*/  LDC.64 R22, c[0x0][0x228] ;  /* 0x00008a00ff167b82 */ /* 0x000e620000000a00 */
[----:B------:R-:W2:Y:S01]  /*0020*/  S2R R5, SR_CTAID.X ;  /* 0x0000000000057919 */ /* 0x000ea20000002500 */
[----:B0-----:R-:W-:Y:S01]  /*0030*/  VIADD R1, R1, 0xfffff3a0 ;  /* 0xfffff3a001017836 */ /* 0x001fe20000000000 */
[----:B------:R-:W-:Y:S01]  /*0040*/  UMOV UR12, 0x400 ;  /* 0x00000400000c7882 */ /* 0x000fe20000000000 */
[----:B------:R-:W-:Y:S01]  /*0050*/  ULDC.64 UR14, c[0x0][0x208] ;  /* 0x00008200000e7ab9 */ /* 0x000fe20000000a00 */
[----:B------:R-:W0:Y:S03]  /*0060*/  S2R R230, SR_TID.X ;  /* 0x0000000000e67919 */ /* 0x000e260000002100 */
[----:B------:R-:W3:Y:S08]  /*0070*/  LDC R20, c[0x0][0x230] ;  /* 0x00008c00ff147b82 */ /* 0x000ef00000000800 */
[----:B------:R-:W4:Y:S01]  /*0080*/  S2UR UR4, SR_CgaCtaId ;  /* 0x00000000000479c3 */ /* 0x000f220000008800 */
[----:B-1----:R-:W-:-:S05]  /*0090*/  VIADD R0, R23, 0xff ;  /* 0x000000ff17007836 */ /* 0x002fca0000000000 */
[----:B------:R-:W-:Y:S01]  /*00a0*/  SHF.R.S32.HI R3, RZ, 0x1f, R0 ;  /* 0x0000001fff037819 */ /* 0x000fe20000011400 */
[----:B---3--:R-:W-:-:S03]  /*00b0*/  VIADD R20, R20, 0x7f ;  /* 0x0000007f14147836 */ /* 0x008fc60000000000 */
[----:B------:R-:W-:Y:S02]  /*00c0*/  LEA.HI R3, R3, R0, RZ, 0x8 ;  /* 0x0000000003037211 */ /* 0x000fe400078f40ff */
[----:B--2---:R-:W-:Y:S02]  /*00d0*/  IABS R8, R5 ;  /* 0x0000000500087213 */ /* 0x004fe40000000000 */
[----:B------:R-:W-:Y:S02]  /*00e0*/  SHF.R.S32.HI R3, RZ, 0x8, R3 ;  /* 0x00000008ff037819 */ /* 0x000fe40000011403 */
[----:B0-----:R-:W-:Y:S01]  /*00f0*/  LOP3.LUT R232, R230, 0xff, RZ, 0xc0, !PT ;  /* 0x000000ffe6e87812 */ /* 0x001fe200078ec0ff */
[----:B----4-:R-:W-:Y:S02]  /*0100*/  ULEA UR12, UR4, UR12, 0x18 ;  /* 0x0000000c040c7291 */ /* 0x010fe4000f8ec03f */
[----:B------:R-:W-:-:S05]  /*0110*/  IMAD.SHL.U32 R4, R3, 0x8, RZ ;  /* 0x0000000803047824 */ /* 0x000fca00078e00ff */
[-C--:B------:R-:W-:Y:S02]  /*0120*/  IABS R7, R4.reuse ;  /* 0x0000000400077213 */ /* 0x080fe40000000000 */
[----:B------:R-:W-:Y:S02]  /*0130*/  IABS R10, R4 ;  /* 0x00000004000a7213 */ /* 0x000fe40000000000 */
[----:B------:R-:W0:Y:S08]  /*0140*/  I2F.RP R0, R7 ;  /* 0x0000000700007306 */ /* 0x000e300000209400 */
[----:B0-----:R-:W0:Y:S02]  /*0150*/  MUFU.RCP R0, R0 ;  /* 0x0000000000007308 */ /* 0x001e240000001000 */
[----:B0-----:R-:W-:-:S02]  /*0160*/  VIADD R2, R0, 0xffffffe ;  /* 0x0ffffffe00027836 */ /* 0x001fc40000000000 */
[----:B------:R-:W-:-:S04]  /*0170*/  IMAD.MOV R0, RZ, RZ, -R10 ;  /* 0x000000ffff007224 */ /* 0x000fc800078e0a0a */
[----:B------:R0:W1:Y:S02]  /*0180*/  F2I.FTZ.U32.TRUNC.NTZ R3, R2 ;  /* 0x0000000200037305 */ /* 0x000064000021f000 */
[----:B0-----:R-:W-:Y:S02]  /*0190*/  IMAD.MOV.U32 R2, RZ, RZ, RZ ;  /* 0x000000ffff027224 */ /* 0x001fe400078e00ff */
[----:B-1----:R-:W-:-:S04]  /*01a0*/  IMAD.MOV R6, RZ, RZ, -R3 ;  /* 0x000000ffff067224 */ /* 0x002fc800078e0a03 */
[----:B------:R-:W-:Y:S02]  /*01b0*/  IMAD R9, R6, R7, RZ ;  /* 0x0000000706097224 */ /* 0x000fe400078e02ff */
[----:B------:R-:W-:Y:S02]  /*01c0*/  IMAD.MOV.U32 R6, RZ, RZ, R8 ;  /* 0x000000ffff067224 */ /* 0x000fe400078e0008 */
[----:B------:R-:W-:-:S06]  /*01d0*/  IMAD.HI.U32 R3, R3, R9, R2 ;  /* 0x0000000903037227 */ /* 0x000fcc00078e0002 */
[----:B------:R-:W-:-:S04]  /*01e0*/  IMAD.HI.U32 R3, R3, R6, RZ ;  /* 0x0000000603037227 */ /* 0x000fc800078e00ff */
[----:B------:R-:W-:-:S05]  /*01f0*/  IMAD R0, R3, R0, R6 ;  /* 0x0000000003007224 */ /* 0x000fca00078e0206 */
[----:B------:R-:W-:-:S13]  /*0200*/  ISETP.GT.U32.AND P1, PT, R7, R0, PT ;  /* 0x000000000700720c */ /* 0x000fda0003f24070 */
[----:B------:R-:W-:Y:S02]  /*0210*/  @!P1 IMAD.IADD R0, R0, 0x1, -R7 ;  /* 0x0000000100009824 */ /* 0x000fe400078e0a07 */
[----:B------:R-:W-:Y:S01]  /*0220*/  @!P1 VIADD R3, R3, 0x1 ;  /* 0x0000000103039836 */ /* 0x000fe20000000000 */
[----:B------:R-:W-:Y:S02]  /*0230*/  ISETP.NE.AND P1, PT, R4, RZ, PT ;  /* 0x000000ff0400720c */ /* 0x000fe40003f25270 */
[----:B------:R-:W-:Y:S02]  /*0240*/  ISETP.GE.U32.AND P0, PT, R0, R7, PT ;  /* 0x000000070000720c */ /* 0x000fe40003f06070 */
[----:B------:R-:W-:-:S04]  /*0250*/  LOP3.LUT R0, R5, R4, RZ, 0x3c, !PT ;  /* 0x0000000405007212 */ /* 0x000fc800078e3cff */
[----:B------:R-:W-:Y:S01]  /*0260*/  ISETP.GE.AND P2, PT, R0, RZ, PT ;  /* 0x000000ff0000720c */ /* 0x000fe20003f46270 */
[----:B------:R-:W-:-:S06]  /*0270*/  VIADD R0, R22, 0xff ;  /* 0x000000ff16007836 */ /* 0x000fcc0000000000 */
[----:B------:R-:W-:-:S04]  /*0280*/  @P0 VIADD R3, R3, 0x1 ;  /* 0x0000000103030836 */ /* 0x000fc80000000000 */
[----:B------:R-:W-:Y:S01]  /*0290*/  IMAD.MOV.U32 R2, RZ, RZ, R3 ;  /* 0x000000ffff027224 */ /* 0x000fe200078e0003 */
[----:B------:R-:W-:-:S03]  /*02a0*/  SHF.R.S32.HI R3, RZ, 0x1f, R0 ;  /* 0x0000001fff037819 */ /* 0x000fc60000011400 */
[----:B------:R-:W-:Y:S01]  /*02b0*/  @!P2 IMAD.MOV R2, RZ, RZ, -R2 ;  /* 0x000000ffff02a224 */ /* 0x000fe200078e0a02 */
[----:B------:R-:W-:Y:S02]  /*02c0*/  @!P1 LOP3.LUT R2, RZ, R4, RZ, 0x33, !PT ;  /* 0x00000004ff029212 */ /* 0x000fe400078e33ff */
[----:B------:R-:W-:-:S03]  /*02d0*/  LEA.HI R3, R3, R0, RZ, 0x8 ;  /* 0x0000000003037211 */ /* 0x000fc600078f40ff */
[----:B------:R-:W-:Y:S02]  /*02e0*/  IMAD.SHL.U32 R6, R2, 0x8, RZ ;  /* 0x0000000802067824 */ /* 0x000fe400078e00ff */
[----:B------:R-:W-:-:S03]  /*02f0*/  IMAD.MOV R2, RZ, RZ, -R2 ;  /* 0x000000ffff027224 */ /* 0x000fc600078e0a02 */
[----:B------:R-:W-:Y:S01]  /*0300*/  LEA.HI.SX32 R3, R3, -R6, 0x18 ;  /* 0x8000000603037211 */ /* 0x000fe200078fc2ff */
[----:B------:R-:W-:-:S03]  /*0310*/  IMAD R4, R4, R2, R5 ;  /* 0x0000000204047224 */ /* 0x000fc600078e0205 */
[----:B------:R-:W-:Y:S02]  /*0320*/  VIMNMX R11, R3, 0x8, PT ;  /* 0x00000008030b7848 */ /* 0x000fe40003fe0100 */
[----:B------:R-:W-:Y:S02]  /*0330*/  IABS R9, R4 ;  /* 0x0000000400097213 */ /* 0x000fe40000000000 */
[----:B------:R-:W-:-:S04]  /*0340*/  IABS R7, R11 ;  /* 0x0000000b00077213 */ /* 0x000fc80000000000 */
[----:B------:R-:W0:Y:S08]  /*0350*/  I2F.RP R0, R7 ;  /* 0x0000000700007306 */ /* 0x000e300000209400 */
[----:B0-----:R-:W0:Y:S02]  /*0360*/  MUFU.RCP R0, R0 ;  /* 0x0000000000007308 */ /* 0x001e240000001000 */
[----:B0-----:R-:W-:-:S06]  /*0370*/  VIADD R3, R0, 0xffffffe ;  /* 0x0ffffffe00037836 */ /* 0x001fcc0000000000 */
[----:B------:R-:W0:Y:S02]  /*0380*/  F2I.FTZ.U32.TRUNC.NTZ R3, R3 ;  /* 0x0000000300037305 */ /* 0x000e24000021f000 */
[----:B0-----:R-:W-:-:S04]  /*0390*/  IMAD.MOV R8, RZ, RZ, -R3 ;  /* 0x000000ffff087224 */ /* 0x001fc800078e0a03 */
[----:B------:R-:W-:Y:S01]  /*03a0*/  IMAD.MOV.U32 R2, RZ, RZ, R8 ;  /* 0x000000ffff027224 */ /* 0x000fe200078e0008 */
[----:B------:R-:W-:-:S03]  /*03b0*/  IABS R8, R11 ;  /* 0x0000000b00087213 */ /* 0x000fc60000000000 */
[----:B------:R-:W-:Y:S02]  /*03c0*/  IMAD R5, R2, R7, RZ ;  /* 0x0000000702057224 */ /* 0x000fe400078e02ff */
[----:B------:R-:W-:Y:S02]  /*03d0*/  IMAD.MOV.U32 R2, RZ, RZ, RZ ;  /* 0x000000ffff027224 */ /* 0x000fe400078e00ff */
[----:B------:R-:W-:Y:S02]  /*03e0*/  IMAD.MOV R0, RZ, RZ, -R8 ;  /* 0x000000ffff007224 */ /* 0x000fe400078e0a08 */
        /* <DEDUP_REMOVED lines=9> */
[----:B------:R-:W-:-:S07]  /*0480*/  ISETP.GE.AND P2, PT, R0, RZ, PT ;  /* 0x000000ff0000720c */ /* 0x000fce0003f46270 */
[----:B------:R-:W-:Y:S01]  /*0490*/  @P0 VIADD R2, R2, 0x1 ;  /* 0x0000000102020836 */ /* 0x000fe20000000000 */
[----:B------:R-:W-:-:S05]  /*04a0*/  ISETP.GT.AND P0, PT, R20, 0x7f, PT ;  /* 0x0000007f1400780c */ /* 0x000fca0003f04270 */
[----:B------:R-:W-:Y:S01]  /*04b0*/  @!P2 IMAD.MOV R2, RZ, RZ, -R2 ;  /* 0x000000ffff02a224 */ /* 0x000fe200078e0a02 */
[----:B------:R-:W-:-:S05]  /*04c0*/  @!P1 LOP3.LUT R2, RZ, R11, RZ, 0x33, !PT ;  /* 0x0000000bff029212 */ /* 0x000fca00078e33ff */
[----:B------:R-:W-:Y:S02]  /*04d0*/  IMAD.MOV R0, RZ, RZ, -R2 ;  /* 0x000000ffff007224 */ /* 0x000fe400078e0a02 */
[----:B------:R-:W-:Y:S02]  /*04e0*/  IMAD.SHL.U32 R3, R2, 0x100, RZ ;  /* 0x0000010002037824 */ /* 0x000fe400078e00ff */
[----:B------:R-:W-:-:S04]  /*04f0*/  IMAD R0, R11, R0, R4 ;  /* 0x000000000b007224 */ /* 0x000fc800078e0204 */
[----:B------:R-:W-:-:S04]  /*0500*/  IMAD.IADD R0, R6, 0x1, R0 ;  /* 0x0000000106007824 */ /* 0x000fc800078e0200 */
[----:B------:R-:W-:-:S05]  /*0510*/  IMAD R12, R0, 0x100, R232 ;  /* 0x00000100000c7824 */ /* 0x000fca00078e02e8 */
[----:B------:R0:W-:Y:S01]  /*0520*/  STL [R1+0xa2c], R12 ;  /* 0x000a2c0c01007387 */ /* 0x0001e20000100800 */
[----:B------:R-:W-:Y:S05]  /*0530*/  @P0 BRA `(.L_x_0) ;  /* 0x0000000c000c0947 */ /* 0x000fea0003800000 */
[----:B------:R-:W-:Y:S01]  /*0540*/  IMAD.SHL.U32 R0, R230, 0x10, RZ ;  /* 0x00000010e6007824 */ /* 0x000fe200078e00ff */
[----:B------:R1:W-:Y:S01]  /*0550*/  STL [R1], RZ ;  /* 0x000000ff01007387 */ /* 0x0003e20000100800 */
[----:B------:R-:W-:Y:S02]  /*0560*/  CS2R R24, SRZ ;  /* 0x0000000000187805 */ /* 0x000fe4000001ff00 */
[----:B------:R-:W-:Y:S02]  /*0570*/  CS2R R26, SRZ ;  /* 0x00000000001a7805 */ /* 0x000fe4000001ff00 */
[----:B------:R-:W-:Y:S01]  /*0580*/  CS2R R28, SRZ ;  /* 0x00000000001c7805 */ /* 0x000fe2000001ff00 */
[----:B------:R1:W-:Y:S01]  /*0590*/  STL [R1+0xa30], R0 ;  /* 0x000a300001007387 */ /* 0x0003e20000100800 */
[----:B------:R-:W-:Y:S02]  /*05a0*/  CS2R R30, SRZ ;  /* 0x00000000001e7805 */ /* 0x000fe4000001ff00 */
[----:B------:R-:W-:-:S02]  /*05b0*/  CS2R R32, SRZ ;  /* 0x0000000000207805 */ /* 0x000fc4000001ff00 */
[----:B------:R-:W-:Y:S01]  /*05c0*/  CS2R R34, SRZ ;  /* 0x0000000000227805 */ /* 0x000fe2000001ff00 */
[----:B------:R1:W-:Y:S01]  /*05d0*/  STL [R1+0x4], RZ ;  /* 0x000004ff01007387 */ /* 0x0003e20000100800 */
[----:B------:R-:W-:Y:S02]  /*05e0*/  CS2R R36, SRZ ;  /* 0x0000000000247805 */ /* 0x000fe4000001ff00 */
[----:B------:R-:W-:Y:S02]  /*05f0*/  CS2R R38, SRZ ;  /* 0x0000000000267805 */ /* 0x000fe4000001ff00 */
[----:B------:R-:W-:Y:S01]  /*0600*/  CS2R R40, SRZ ;  /* 0x0000000000287805 */ /* 0x000fe2000001ff00 */
[----:B------:R1:W-:Y:S01]  /*0610*/  STL [R1+0x8], RZ ;  /* 0x000008ff01007387 */ /* 0x0003e20000100800 */
        /* <DEDUP_REMOVED lines=72> */
[----:B------:R-:W-:-:S03]  /*0aa0*/  CS2R R150, SRZ ;  /* 0x0000000000967805 */ /* 0x000fc6000001ff00 */
[----:B------:R1:W-:Y:S04]  /*0ab0*/  STL [R1+0x54], RZ ;  /* 0x000054ff01007387 */ /* 0x0003e80000100800 */
        /* <DEDUP_REMOVED lines=105> */
[----:B------:R1:W-:Y:S01]  /*1150*/  STL [R1+0x1fc], RZ ;  /* 0x0001fcff01007387 */ /* 0x0003e20000100800 */
[----:B------:R-:W-:Y:S05]  /*1160*/  BRA `(.L_x_1) ;  /* 0x000001b800a47947 */ /* 0x000fea0003800000 */
.L_x_0:
[----:B------:R-:W-:Y:S01]  /*1170*/  IABS R10, R22 ;  /* 0x00000016000a7213 */ /* 0x000fe20000000000 */
[----:B------:R-:W-:Y:S01]  /*1180*/  ULDC UR13, c[0x0][0x23c] ;  /* 0x00008f00000d7ab9 */ /* 0x000fe20000000800 */
[----:B------:R-:W-:Y:S01]  /*1190*/  IABS R0, R23 ;  /* 0x0000001700007213 */ /* 0x000fe20000000000 */
[----:B------:R-:W-:Y:S01]  /*11a0*/  ULDC.64 UR4, c[0x0][0x218] ;  /* 0x0000860000047ab9 */ /* 0x000fe20000000a00 */
[----:B------:R-:W1:Y:S01]  /*11b0*/  I2F.RP R2, R10 ;  /* 0x0000000a00027306 */ /* 0x000e620000209400 */
[----:B------:R-:W-:Y:S01]  /*11c0*/  ISETP.GE.AND P4, PT, R12, RZ, PT ;  /* 0x000000ff0c00720c */ /* 0x000fe20003f86270 */
[----:B------:R-:W-:Y:S01]  /*11d0*/  ULDC.64 UR6, c[0x0][0x210] ;  /* 0x0000840000067ab9 */ /* 0x000fe20000000a00 */
[----:B------:R-:W-:Y:S01]  /*11e0*/  LOP3.LUT R46, R230, 0x7f, RZ, 0xc0, !PT ;  /* 0x0000007fe62e7812 */ /* 0x000fe200078ec0ff */
[----:B------:R-:W-:-:S04]  /*11f0*/  UMOV UR11, 0x40000040 ;  /* 0x40000040000b7882 */ /* 0x000fc80000000000 */
[----:B------:R-:W2:Y:S08]  /*1200*/  I2F.RP R8, R0 ;  /* 0x0000000000087306 */ /* 0x000eb00000209400 */
[----:B-1----:R-:W1:Y:S08]  /*1210*/  MUFU.RCP R2, R2 ;  /* 0x0000000200027308 */ /* 0x002e700000001000 */
[----:B--2---:R-:W2:Y:S01]  /*1220*/  MUFU.RCP R8, R8 ;  /* 0x0000000800087308 */ /* 0x004ea20000001000 */
[----:B-1----:R-:W-:Y:S01]  /*1230*/  VIADD R4, R2, 0xffffffe ;  /* 0x0ffffffe02047836 */ /* 0x002fe20000000000 */
[----:B------:R-:W-:-:S06]  /*1240*/  IABS R2, R12 ;  /* 0x0000000c00027213 */ /* 0x000fcc0000000000 */
[----:B------:R1:W3:Y:S01]  /*1250*/  F2I.FTZ.U32.TRUNC.NTZ R5, R4 ;  /* 0x0000000400057305 */ /* 0x0002e2000021f000 */
[----:B--2---:R-:W-:Y:S01]  /*1260*/  VIADD R6, R8, 0xffffffe ;  /* 0x0ffffffe08067836 */ /* 0x004fe20000000000 */
[----:B------:R-:W-:-:S06]  /*1270*/  SHF.R.U32.HI R8, RZ, 0x7, R230 ;  /* 0x00000007ff087819 */ /* 0x000fcc00000116e6 */
[----:B------:R2:W4:Y:S01]  /*1280*/  F2I.FTZ.U32.TRUNC.NTZ R7, R6 ;  /* 0x0000000600077305 */ /* 0x000522000021f000 */
[----:B-1----:R-:W-:Y:S02]  /*1290*/  IMAD.MOV.U32 R4, RZ, RZ, RZ ;  /* 0x000000ffff047224 */ /* 0x002fe400078e00ff */
[----:B---3--:R-:W-:Y:S02]  /*12a0*/  IMAD.MOV R9, RZ, RZ, -R5 ;  /* 0x000000ffff097224 */ /* 0x008fe400078e0a05 */
[----:B--2---:R-:W-:Y:S02]  /*12b0*/  IMAD.MOV.U32 R6, RZ, RZ, RZ ;  /* 0x000000ffff067224 */ /* 0x004fe400078e00ff */
[----:B------:R-:W-:-:S04]  /*12c0*/  IMAD R9, R9, R10, RZ ;  /* 0x0000000a09097224 */ /* 0x000fc800078e02ff */
[----:B------:R-:W-:Y:S01]  /*12d0*/  IMAD.HI.U32 R5, R5, R9, R4 ;  /* 0x0000000905057227 */ /* 0x000fe200078e0004 */
[----:B------:R-:W-:-:S03]  /*12e0*/  SGXT.U32 R4, R8, 0x1 ;  /* 0x000000010804781a */ /* 0x000fc60000000000 */
[----:B----4-:R-:W-:Y:S01]  /*12f0*/  IMAD.MOV R9, RZ, RZ, -R7 ;  /* 0x000000ffff097224 */ /* 0x010fe200078e0a07 */
[----:B------:R-:W-:Y:S01]  /*1300*/  LOP3.LUT R4, R3, R4, RZ, 0xfc, !PT ;  /* 0x0000000403047212 */ /* 0x000fe200078efcff */
[----:B------:R-:W-:-:S03]  /*1310*/  IMAD.HI.U32 R5, R5, R2, RZ ;  /* 0x0000000205057227 */ /* 0x000fc600078e00ff */
[----:B------:R-:W-:Y:S01]  /*1320*/  IABS R241, R4 ;  /* 0x0000000400f17213 */ /* 0x000fe20000000000 */
[----:B------:R-:W-:Y:S01]  /*1330*/  IMAD.MOV R5, RZ, RZ, -R5 ;  /* 0x000000ffff057224 */ /* 0x000fe200078e0a05 */
[C---:B------:R-:W-:Y:S01]  /*1340*/  LOP3.LUT R11, R4.reuse, 0xfc, RZ, 0xfc, !PT ;  /* 0x000000fc040b7812 */ /* 0x040fe200078efcff */
[----:B------:R-:W-:Y:S01]  /*1350*/  IMAD R9, R9, R0, RZ ;  /* 0x0000000009097224 */ /* 0x000fe200078e02ff */
[----:B0-----:R-:W-:Y:S01]  /*1360*/  LOP3.LUT R12, R4, 0xd2, RZ, 0xfc, !PT ;  /* 0x000000d2040c7812 */ /* 0x001fe200078efcff */
[----:B------:R-:W-:Y:S01]  /*1370*/  IMAD R5, R10, R5, R2 ;  /* 0x000000050a057224 */ /* 0x000fe200078e0202 */
[----:B------:R-:W-:Y:S01]  /*1380*/  IABS R237, R11 ;  /* 0x0000000b00ed7213 */ /* 0x000fe20000000000 */
[----:B------:R-:W-:Y:S01]  /*1390*/  IMAD.HI.U32 R2, R7, R9, R6 ;  /* 0x0000000907027227 */ /* 0x000fe200078e0006 */
[----:B------:R-:W-:Y:S02]  /*13a0*/  LOP3.LUT R9, R4, 0xfe, RZ, 0xfc, !PT ;  /* 0x000000fe04097812 */ /* 0x000fe400078efcff */
[----:B------:R-:W-:-:S02]  /*13b0*/  ISETP.GT.U32.AND P0, PT, R10, R5, PT ;  /* 0x000000050a00720c */ /* 0x000fc40003f04070 */
[----:B------:R-:W-:Y:S01]  /*13c0*/  IABS R239, R9 ;  /* 0x0000000900ef7213 */ /* 0x000fe20000000000 */
[C---:B------:R-:W-:Y:S01]  /*13d0*/  IMAD.HI.U32 R6, R2.reuse, R241, RZ ;  /* 0x000000f102067227 */ /* 0x040fe200078e00ff */
[----:B------:R-:W-:Y:S02]  /*13e0*/  SHF.R.U32.HI R7, RZ, 0x5, R230 ;  /* 0x00000005ff077819 */ /* 0x000fe400000116e6 */
[----:B------:R-:W-:Y:S01]  /*13f0*/  ISETP.GE.AND P1, PT, R9, RZ, PT ;  /* 0x000000ff0900720c */ /* 0x000fe20003f26270 */
[----:B------:R-:W-:Y:S01]  /*1400*/  IMAD.MOV R8, RZ, RZ, -R6 ;  /* 0x000000ffff087224 */ /* 0x000fe200078e0a06 */
[----:B------:R-:W-:Y:S01]  /*1410*/  R2UR UR24, R7 ;  /* 0x00000000071872ca */ /* 0x000fe200000e0000 */
[----:B------:R-:W-:Y:S01]  /*1420*/  IMAD.HI.U32 R6, R2, R239, RZ ;  /* 0x000000ef02067227 */ /* 0x000fe200078e00ff */
[----:B------:R-:W-:Y:S02]  /*1430*/  SHF.R.S32.HI R7, RZ, 0x1f, R20 ;  /* 0x0000001fff077819 */ /* 0x000fe40000011414 */
[----:B------:R-:W-:Y:S01]  /*1440*/  LOP3.LUT R9, R4, 0xf4, RZ, 0xfc, !PT ;  /* 0x000000f404097812 */ /* 0x000fe200078efcff */
[----:B------:R-:W-:Y:S01]  /*1450*/  @!P0 IMAD.IADD R5, R5, 0x1, -R10 ;  /* 0x0000000105058824 */ /* 0x000fe200078e0a0a */
[----:B------:R-:W-:Y:S01]  /*1460*/  LEA.HI R20, R7, R20, RZ, 0x7 ;  /* 0x0000001407147211 */ /* 0x000fe200078f38ff */
[----:B------:R-:W-:Y:S01]  /*1470*/  IMAD R241, R0, R8, R241 ;  /* 0x0000000800f17224 */ /* 0x000fe200078e02f1 */
[----:B------:R-:W-:Y:S01]  /*1480*/  IABS R229, R9 ;  /* 0x0000000900e57213 */ /* 0x000fe20000000000 */
[----:B------:R-:W-:Y:S01]  /*1490*/  IMAD.MOV R8, RZ, RZ, -R6 ;  /* 0x000000ffff087224 */ /* 0x000fe200078e0a06 */
[----:B------:R-:W-:Y:S01]  /*14a0*/  ISETP.GT.U32.AND P2, PT, R10, R5, PT ;  /* 0x000000050a00720c */ /* 0x000fe20003f44070 */
[----:B------:R-:W-:Y:S01]  /*14b0*/  IMAD.HI.U32 R7, R2, R237, RZ ;  /* 0x000000ed02077227 */ /* 0x000fe200078e00ff */
[----:B------:R-:W-:-:S02]  /*14c0*/  ISETP.GT.U32.AND P5, PT, R0, R241, PT ;  /* 0x000000f10000720c */ /* 0x000fc40003fa4070 */
[----:B------:R-:W-:Y:S01]  /*14d0*/  LOP3.LUT R6, R4, 0xfa, RZ, 0xfc, !PT ;  /* 0x000000fa04067812 */ /* 0x000fe200078efcff */
[----:B------:R-:W-:Y:S01]  /*14e0*/  IMAD R239, R0, R8, R239 ;  /* 0x0000000800ef7224 */ /* 0x000fe200078e02ef */
[----:B------:R-:W-:Y:S01]  /*14f0*/  LOP3.LUT R8, R4, 0xf6, RZ, 0xfc, !PT ;  /* 0x000000f604087812 */ /* 0x000fe200078efcff */
[----:B------:R-:W-:Y:S01]  /*1500*/  IMAD.MOV R7, RZ, RZ, -R7 ;  /* 0x000000ffff077224 */ /* 0x000fe200078e0a07 */
[----:B------:R-:W-:Y:S02]  /*1510*/  IABS R235, R6 ;  /* 0x0000000600eb7213 */ /* 0x000fe40000000000 */
[C---:B------:R-:W-:Y:S01]  /*1520*/  ISETP.GT.U32.AND P0, PT, R0.reuse, R239, PT ;  /* 0x000000ef0000720c */ /* 0x040fe20003f04070 */
[----:B------:R-:W-:Y:S01]  /*1530*/  IMAD R237, R0, R7, R237 ;  /* 0x0000000700ed7224 */ /* 0x000fe200078e02ed */
[----:B------:R-:W-:Y:S01]  /*1540*/  ISETP.GE.AND P3, PT, R6, RZ, PT ;  /* 0x000000ff0600720c */ /* 0x000fe20003f66270 */
[----:B------:R-:W-:Y:S01]  /*1550*/  @!P2 IMAD.IADD R5, R5, 0x1, -R10 ;  /* 0x000000010505a824 */ /* 0x000fe200078e0a0a */
[----:B------:R-:W-:Y:S01]  /*1560*/  ISETP.NE.AND P2, PT, R22, RZ, PT ;  /* 0x000000ff1600720c */ /* 0x000fe20003f45270 */
[----:B------:R-:W-:Y:S01]  /*1570*/  @!P5 IMAD.IADD R241, R241, 0x1, -R0 ;  /* 0x00000001f1f1d824 */ /* 0x000fe200078e0a00 */
[----:B------:R-:W-:Y:S01]  /*1580*/  LOP3.LUT R7, R4, 0xf8, RZ, 0xfc, !PT ;  /* 0x000000f804077812 */ /* 0x000fe200078efcff */
[----:B------:R-:W-:Y:S01]  /*1590*/  IMAD.HI.U32 R6, R2, R235, RZ ;  /* 0x000000eb02067227 */ /* 0x000fe200078e00ff */
[----:B------:R-:W-:-:S02]  /*15a0*/  ISETP.GE.AND P6, PT, R11, RZ, PT ;  /* 0x000000ff0b00720c */ /* 0x000fc40003fc6270 */
[C---:B------:R-:W-:Y:S01]  /*15b0*/  ISETP.GT.U32.AND P5, PT, R0.reuse, R241, PT ;  /* 0x000000f10000720c */ /* 0x040fe20003fa4070 */
[----:B------:R-:W-:Y:S01]  /*15c0*/  IMAD.MOV R6, RZ, RZ, -R6 ;  /* 0x000000ffff067224 */ /* 0x000fe200078e0a06 */
[----:B------:R-:W-:Y:S01]  /*15d0*/  IABS R233, R7 ;  /* 0x0000000700e97213 */ /* 0x000fe20000000000 */
[----:B------:R-:W-:Y:S01]  /*15e0*/  @!P0 IMAD.IADD R239, R239, 0x1, -R0 ;  /* 0x00000001efef8824 */ /* 0x000fe200078e0a00 */
[C---:B------:R-:W-:Y:S01]  /*15f0*/  ISETP.GT.U32.AND P0, PT, R0.reuse, R237, PT ;  /* 0x000000ed0000720c */ /* 0x040fe20003f04070 */
[----:B------:R-:W-:Y:S01]  /*1600*/  IMAD R235, R0, R6, R235 ;  /* 0x0000000600eb7224 */ /* 0x000fe200078e02eb */
[----:B------:R-:W-:Y:S01]  /*1610*/  IABS R231, R8 ;  /* 0x0000000800e77213 */ /* 0x000fe20000000000 */
[----:B------:R-:W-:Y:S01]  /*1620*/  @!P4 IMAD.MOV R5, RZ, RZ, -R5 ;  /* 0x000000ffff05c224 */ /* 0x000fe200078e0a05 */
[----:B------:R-:W-:Y:S01]  /*1630*/  @!P2 LOP3.LUT R5, RZ, R22, RZ, 0x33, !PT ;  /* 0x00000016ff05a212 */ /* 0x000fe200078e33ff */
[----:B------:R-:W-:Y:S01]  /*1640*/  IMAD.HI.U32 R6, R2, R233, RZ ;  /* 0x000000e902067227 */ /* 0x000fe200078e00ff */
[----:B------:R-:W-:-:S02]  /*1650*/  ISETP.GT.U32.AND P4, PT, R0, R239, PT ;  /* 0x000000ef0000720c */ /* 0x000fc40003f84070 */
[----:B------:R-:W-:Y:S01]  /*1660*/  ISETP.GT.U32.AND P2, PT, R0, R235, PT ;  /* 0x000000eb0000720c */ /* 0x000fe20003f44070 */
[----:B------:R-:W-:Y:S01]  /*1670*/  @!P5 IMAD.IADD R241, R241, 0x1, -R0 ;  /* 0x00000001f1f1d824 */ /* 0x000fe200078e0a00 */
[C---:B------:R-:W-:Y:S01]  /*1680*/  ISETP.GE.AND P5, PT, R4.reuse, RZ, PT ;  /* 0x000000ff0400720c */ /* 0x040fe20003fa6270 */
[----:B------:R-:W-:Y:S01]  /*1690*/  IMAD.MOV R6, RZ, RZ, -R6 ;  /* 0x000000ffff067224 */ /* 0x000fe200078e0a06 */
[C---:B------:R-:W-:Y:S01]  /*16a0*/  LOP3.LUT R11, R4.reuse, 0xe6, RZ, 0xfc, !PT ;  /* 0x000000e6040b7812 */ /* 0x040fe200078efcff */
[----:B------:R-:W-:Y:S01]  /*16b0*/  @!P0 IMAD.IADD R237, R237, 0x1, -R0 ;  /* 0x00000001eded8824 */ /* 0x000fe200078e0a00 */
[----:B------:R-:W-:Y:S01]  /*16c0*/  LOP3.LUT R10, R4, 0xe8, RZ, 0xfc, !PT ;  /* 0x000000e8040a7812 */ /* 0x000fe200078efcff */
[----:B------:R-:W-:Y:S01]  /*16d0*/  IMAD R233, R0, R6, R233 ;  /* 0x0000000600e97224 */ /* 0x000fe200078e02e9 */
[----:B------:R-:W-:Y:S01]  /*16e0*/  IABS R215, R11 ;  /* 0x0000000b00d77213 */ /* 0x000fe20000000000 */
[----:B------:R-:W-:Y:S01]  /*16f0*/  IMAD.HI.U32 R6, R2, R231, RZ ;  /* 0x000000e702067227 */ /* 0x000fe200078e00ff */
[----:B------:R-:W-:-:S02]  /*1700*/  ISETP.GT.U32.AND P0, PT, R0, R237, PT ;  /* 0x000000ed0000720c */ /* 0x000fc40003f04070 */
[----:B------:R-:W-:Y:S01]  /*1710*/  IABS R217, R10 ;  /* 0x0000000a00d97213 */ /* 0x000fe20000000000 */
[--C-:B------:R-:W-:Y:S01]  /*1720*/  @!P4 IMAD.IADD R239, R239, 0x1, -R0.reuse ;  /* 0x00000001efefc824 */ /* 0x100fe200078e0a00 */
[----:B------:R-:W-:Y:S01]  /*1730*/  ISETP.GE.AND P4, PT, R7, RZ, PT ;  /* 0x000000ff0700720c */ /* 0x000fe20003f86270 */
[----:B------:R-:W-:Y:S01]  /*1740*/  @!P2 IMAD.IADD R235, R235, 0x1, -R0 ;  /* 0x00000001ebeba824 */ /* 0x000fe200078e0a00 */
[----:B------:R-:W-:Y:S01]  /*1750*/  IABS R195, R12 ;  /* 0x0000000c00c37213 */ /* 0x000fe20000000000 */
[----:B------:R-:W-:Y:S01]  /*1760*/  IMAD.HI.U32 R7, R2, R229, RZ ;  /* 0x000000e502077227 */ /* 0x000fe200078e00ff */
[----:B------:R-:W-:Y:S02]  /*1770*/  LOP3.LUT R14, R4, 0xce, RZ, 0xfc, !PT ;  /* 0x000000ce040e7812 */ /* 0x000fe400078efcff */
[C---:B------:R-:W-:Y:S01]  /*1780*/  ISETP.GT.U32.AND P2, PT, R0.reuse, R235, PT ;  /* 0x000000eb0000720c */ /* 0x040fe20003f44070 */
[----:B------:R-:W-:Y:S01]  /*1790*/  @!P5 IMAD.MOV R241, RZ, RZ, -R241 ;  /* 0x000000fffff1d224 */ /* 0x000fe200078e0af1 */
[----:B------:R-:W-:Y:S01]  /*17a0*/  ISETP.GT.U32.AND P5, PT, R0, R233, PT ;  /* 0x000000e90000720c */ /* 0x000fe20003fa4070 */
[----:B------:R-:W-:Y:S01]  /*17b0*/  IMAD.MOV R7, RZ, RZ, -R7 ;  /* 0x000000ffff077224 */ /* 0x000fe200078e0a07 */
[----:B------:R-:W-:Y:S01]  /*17c0*/  LOP3.LUT R13, R4, 0xd0, RZ, 0xfc, !PT ;  /* 0x000000d0040d7812 */ /* 0x000fe200078efcff */
[----:B------:R-:W-:Y:S01]  /*17d0*/  IMAD.MOV R6, RZ, RZ, -R6 ;  /* 0x000000ffff067224 */ /* 0x000fe200078e0a06 */
[----:B------:R-:W-:Y:S01]  /*17e0*/  IABS R191, R14 ;  /* 0x0000000e00bf7213 */ /* 0x000fe20000000000 */
[--C-:B------:R-:W-:Y:S01]  /*17f0*/  @!P0 IMAD.IADD R237, R237, 0x1, -R0.reuse ;  /* 0x00000001eded8824 */ /* 0x100fe200078e0a00 */
[----:B------:R-:W-:Y:S01]  /*1800*/  ISETP.GE.AND P0, PT, R9, RZ, PT ;  /* 0x000000ff0900720c */ /* 0x000fe20003f06270 */
[----:B------:R-:W-:Y:S01]  /*1810*/  IMAD R229, R0, R7, R229 ;  /* 0x0000000700e57224 */ /* 0x000fe200078e02e5 */
[----:B------:R-:W-:Y:S01]  /*1820*/  LOP3.LUT R9, R4, 0xee, RZ, 0xfc, !PT ;  /* 0x000000ee04097812 */ /* 0x000fe200078efcff */
[----:B------:R-:W-:Y:S01]  /*1830*/  IMAD R231, R0, R6, R231 ;  /* 0x0000000600e77224 */ /* 0x000fe200078e02e7 */
[----:B------:R-:W-:Y:S01]  /*1840*/  LOP3.LUT R7, R4, 0xf0, RZ, 0xfc, !PT ;  /* 0x000000f004077812 */ /* 0x000fe200078efcff */
[----:B------:R-:W-:Y:S01]  /*1850*/  @!P6 IMAD.MOV R237, RZ, RZ, -R237 ;  /* 0x000000ffffede224 */ /* 0x000fe200078e0aed */
[C---:B------:R-:W-:Y:S01]  /*1860*/  ISETP.GT.U32.AND P6, PT, R0.reuse, R229, PT ;  /* 0x000000e50000720c */ /* 0x040fe20003fc4070 */
[--C-:B------:R-:W-:Y:S01]  /*1870*/  @!P2 IMAD.IADD R235, R235, 0x1, -R0.reuse ;  /* 0x00000001ebeba824 */ /* 0x100fe200078e0a00 */
[----:B------:R-:W-:Y:S01]  /*1880*/  ISETP.GT.U32.AND P2, PT, R0, R231, PT ;  /* 0x000000e70000720c */ /* 0x000fe20003f44070 */
[----:B------:R-:W-:Y:S01]  /*1890*/  @!P5 IMAD.IADD R233, R233, 0x1, -R0 ;  /* 0x00000001e9e9d824 */ /* 0x000fe200078e0a00 */
[----:B------:R-:W-:Y:S01]  /*18a0*/  IABS R223, R9 ;  /* 0x0000000900df7213 */ /* 0x000fe20000000000 */
[----:B------:R-:W-:Y:S01]  /*18b0*/  @!P1 IMAD.MOV R239, RZ, RZ, -R239 ;  /* 0x000000ffffef9224 */ /* 0x000fe200078e0aef */
[----:B------:R-:W-:Y:S01]  /*18c0*/  ISETP.GE.AND P1, PT, R8, RZ, PT ;  /* 0x000000ff0800720c */ /* 0x000fe20003f26270 */
[----:B------:R-:W-:Y:S01]  /*18d0*/  @!P3 IMAD.MOV R235, RZ, RZ, -R235 ;  /* 0x000000ffffebb224 */ /* 0x000fe200078e0aeb */
[----:B------:R-:W-:-:S02]  /*18e0*/  ISETP.GT.U32.AND P5, PT, R0, R233, PT ;  /* 0x000000e90000720c */ /* 0x000fc40003fa4070 */
[----:B------:R-:W-:Y:S02]  /*18f0*/  LOP3.LUT R8, R4, 0xf2, RZ, 0xfc, !PT ;  /* 0x000000f204087812 */ /* 0x000fe400078efcff */
[----:B------:R-:W-:Y:S01]  /*1900*/  IABS R225, R7 ;  /* 0x0000000700e17213 */ /* 0x000fe20000000000 */
[--C-:B------:R-:W-:Y:S01]  /*1910*/  @!P6 IMAD.IADD R229, R229, 0x1, -R0.reuse ;  /* 0x00000001e5e5e824 */ /* 0x100fe200078e0a00 */
[----:B------:R-:W-:Y:S01]  /*1920*/  IABS R227, R8 ;  /* 0x0000000800e37213 */ /* 0x000fe20000000000 */
[----:B------:R-:W-:Y:S01]  /*1930*/  @!P2 IMAD.IADD R231, R231, 0x1, -R0 ;  /* 0x00000001e7e7a824 */ /* 0x000fe200078e0a00 */
[----:B------:R-:W-:Y:S02]  /*1940*/  ISETP.GE.AND P3, PT, R8, RZ, PT ;  /* 0x000000ff0800720c */ /* 0x000fe40003f66270 */
[----:B------:R-:W-:Y:S01]  /*1950*/  ISETP.GT.U32.AND P6, PT, R0, R229, PT ;  /* 0x000000e50000720c */ /* 0x000fe20003fc4070 */
[----:B------:R-:W-:Y:S01]  /*1960*/  IMAD.HI.U32 R6, R2, R227, RZ ;  /* 0x000000e302067227 */ /* 0x000fe200078e00ff */
[----:B------:R-:W-:-:S02]  /*1970*/  ISETP.GT.U32.AND P2, PT, R0, R231, PT ;  /* 0x000000e70000720c */ /* 0x000fc40003f44070 */
[----:B------:R-:W-:Y:S01]  /*1980*/  IABS R193, R13 ;  /* 0x0000000d00c17213 */ /* 0x000fe20000000000 */
[----:B------:R-:W-:Y:S01]  /*1990*/  @!P5 IMAD.IADD R233, R233, 0x1, -R0 ;  /* 0x00000001e9e9d824 */ /* 0x000fe200078e0a00 */
[----:B------:R-:W-:Y:S01]  /*19a0*/  ISETP.GE.AND P5, PT, R7, RZ, PT ;  /* 0x000000ff0700720c */ /* 0x000fe20003fa6270 */
[----:B------:R-:W-:Y:S01]  /*19b0*/  IMAD.HI.U32 R7, R2, R223, RZ ;  /* 0x000000df02077227 */ /* 0x000fe200078e00ff */
[C---:B------:R-:W-:Y:S02]  /*19c0*/  LOP3.LUT R16, R4.reuse, 0x18, RZ, 0xfc, !PT ;  /* 0x0000001804107812 */ /* 0x040fe400078efcff */
[C---:B------:R-:W-:Y:S01]  /*19d0*/  LOP3.LUT R18, R4.reuse, 0x16, RZ, 0xfc, !PT ;  /* 0x0000001604127812 */ /* 0x040fe200078efcff */
[----:B------:R-:W-:Y:S01]  /*19e0*/  IMAD.MOV R8, RZ, RZ, -R6 ;  /* 0x000000ffff087224 */ /* 0x000fe200078e0a06 */
[C---:B------:R-:W-:Y:S01]  /*19f0*/  LOP3.LUT R28, R4.reuse, 0x14, RZ, 0xfc, !PT ;  /* 0x00000014041c7812 */ /* 0x040fe200078efcff */
[----:B------:R-:W-:Y:S01]  /*1a00*/  IMAD.MOV R7, RZ, RZ, -R7 ;  /* 0x000000ffff077224 */ /* 0x000fe200078e0a07 */
[----:B------:R-:W-:Y:S01]  /*1a10*/  LOP3.LUT R30, R4, 0x12, RZ, 0xfc, !PT ;  /* 0x00000012041e7812 */ /* 0x000fe200078efcff */
[----:B------:R-:W-:Y:S01]  /*1a20*/  IMAD R227, R0, R8, R227 ;  /* 0x0000000800e37224 */ /* 0x000fe200078e02e3 */
[----:B------:R-:W-:Y:S01]  /*1a30*/  LOP3.LUT R32, R4, 0x10, RZ, 0xfc, !PT ;  /* 0x0000001004207812 */ /* 0x000fe200078efcff */
[----:B------:R-:W-:Y:S01]  /*1a40*/  IMAD R223, R0, R7, R223 ;  /* 0x0000000700df7224 */ /* 0x000fe200078e02df */
[----:B------:R-:W-:Y:S01]  /*1a50*/  LOP3.LUT R34, R4, 0xe, RZ, 0xfc, !PT ;  /* 0x0000000e04227812 */ /* 0x000fe200078efcff */
[----:B------:R-:W-:Y:S01]  /*1a60*/  @!P6 IMAD.IADD R229, R229, 0x1, -R0 ;  /* 0x00000001e5e5e824 */ /* 0x000fe200078e0a00 */
[----:B------:R-:W-:Y:S01]  /*1a70*/  IABS R243, R32 ;  /* 0x0000002000f37213 */ /* 0x000fe20000000000 */
[----:B------:R-:W-:Y:S01]  /*1a80*/  IMAD.HI.U32 R6, R2, R225, RZ ;  /* 0x000000e102067227 */ /* 0x000fe200078e00ff */
[----:B------:R-:W-:-:S02]  /*1a90*/  IABS R251, R34 ;  /* 0x0000002200fb7213 */ /* 0x000fc40000000000 */
[----:B------:R-:W-:Y:S01]  /*1aa0*/  LOP3.LUT R36, R4, 0xc, RZ, 0xfc, !PT ;  /* 0x0000000c04247812 */ /* 0x000fe200078efcff */
[----:B------:R-:W-:Y:S01]  /*1ab0*/  @!P2 IMAD.IADD R231, R231, 0x1, -R0 ;  /* 0x00000001e7e7a824 */ /* 0x000fe200078e0a00 */
[C---:B------:R-:W-:Y:S01]  /*1ac0*/  ISETP.GT.U32.AND P2, PT, R0.reuse, R227, PT ;  /* 0x000000e30000720c */ /* 0x040fe20003f44070 */
[----:B------:R-:W-:Y:S01]  /*1ad0*/  @!P0 IMAD.MOV R229, RZ, RZ, -R229 ;  /* 0x000000ffffe58224 */ /* 0x000fe200078e0ae5 */
[----:B------:R-:W-:Y:S01]  /*1ae0*/  ISETP.GT.U32.AND P0, PT, R0, R223, PT ;  /* 0x000000df0000720c */ /* 0x000fe20003f04070 */
[----:B------:R-:W-:Y:S01]  /*1af0*/  IMAD.MOV R6, RZ, RZ, -R6 ;  /* 0x000000ffff067224 */ /* 0x000fe200078e0a06 */
[----:B------:R-:W-:Y:S01]  /*1b00*/  LOP3.LUT R42, R4, 0x6, RZ, 0xfc, !PT ;  /* 0x00000006042a7812 */ /* 0x000fe200078efcff */
[----:B------:R-:W-:Y:S01]  /*1b10*/  @!P4 IMAD.MOV R233, RZ, RZ, -R233 ;  /* 0x000000ffffe9c224 */ /* 0x000fe200078e0ae9 */
[----:B------:R-:W-:Y:S01]  /*1b20*/  ISETP.GE.AND P4, PT, R9, RZ, PT ;  /* 0x000000ff0900720c */ /* 0x000fe20003f86270 */
[----:B------:R-:W-:Y:S01]  /*1b30*/  IMAD R225, R0, R6, R225 ;  /* 0x0000000600e17224 */ /* 0x000fe200078e02e1 */
[C---:B------:R-:W-:Y:S01]  /*1b40*/  LOP3.LUT R9, R4.reuse, 0xea, RZ, 0xfc, !PT ;  /* 0x000000ea04097812 */ /* 0x040fe200078efcff */
[----:B------:R-:W-:Y:S01]  /*1b50*/  @!P1 IMAD.MOV R231, RZ, RZ, -R231 ;  /* 0x000000ffffe79224 */ /* 0x000fe200078e0ae7 */
[----:B------:R-:W-:-:S02]  /*1b60*/  LOP3.LUT R6, R4, 0xec, RZ, 0xfc, !PT ;  /* 0x000000ec04067812 */ /* 0x000fc400078efcff */
[----:B------:R-:W-:Y:S01]  /*1b70*/  IABS R219, R9 ;  /* 0x0000000900db7213 */ /* 0x000fe20000000000 */
[--C-:B------:R-:W-:Y:S01]  /*1b80*/  @!P2 IMAD.IADD R227, R227, 0x1, -R0.reuse ;  /* 0x00000001e3e3a824 */ /* 0x100fe200078e0a00 */
[----:B------:R-:W-:Y:S01]  /*1b90*/  ISETP.GT.U32.AND P1, PT, R0, R225, PT ;  /* 0x000000e10000720c */ /* 0x000fe20003f24070 */
[----:B------:R-:W-:Y:S01]  /*1ba0*/  @!P0 IMAD.IADD R223, R223, 0x1, -R0 ;  /* 0x00000001dfdf8824 */ /* 0x000fe200078e0a00 */
[----:B------:R-:W-:Y:S01]  /*1bb0*/  IABS R221, R6 ;  /* 0x0000000600dd7213 */ /* 0x000fe20000000000 */
[----:B------:R-:W-:Y:S01]  /*1bc0*/  IMAD.HI.U32 R7, R2, R219, RZ ;  /* 0x000000db02077227 */ /* 0x000fe200078e00ff */
[C---:B------:R-:W-:Y:S02]  /*1bd0*/  ISETP.GT.U32.AND P2, PT, R0.reuse, R227, PT ;  /* 0x000000e30000720c */ /* 0x040fe40003f44070 */
[----:B------:R-:W-:Y:S01]  /*1be0*/  ISETP.GT.U32.AND P0, PT, R0, R223, PT ;  /* 0x000000df0000720c */ /* 0x000fe20003f04070 */
[----:B------:R-:W-:Y:S01]  /*1bf0*/  IMAD.MOV R7, RZ, RZ, -R7 ;  /* 0x000000ffff077224 */ /* 0x000fe200078e0a07 */
[----:B------:R-:W-:Y:S01]  /*1c00*/  ISETP.GE.AND P6, PT, R6, RZ, PT ;  /* 0x000000ff0600720c */ /* 0x000fe20003fc6270 */
[----:B------:R-:W-:Y:S01]  /*1c10*/  IMAD.HI.U32 R6, R2, R221, RZ ;  /* 0x000000dd02067227 */ /* 0x000fe200078e00ff */
[----:B------:R-:W-:-:S02]  /*1c20*/  LOP3.LUT R40, R4, 0x8, RZ, 0xfc, !PT ;  /* 0x0000000804287812 */ /* 0x000fc400078efcff */
[----:B------:R-:W-:Y:S01]  /*1c30*/  LOP3.LUT R38, R4, 0xa, RZ, 0xfc, !PT ;  /* 0x0000000a04267812 */ /* 0x000fe200078efcff */
[----:B------:R-:W-:Y:S01]  /*1c40*/  IMAD R219, R0, R7, R219 ;  /* 0x0000000700db7224 */ /* 0x000fe200078e02db */
[----:B------:R-:W-:Y:S01]  /*1c50*/  IABS R247, R42 ;  /* 0x0000002a00f77213 */ /* 0x000fe20000000000 */
[----:B------:R-:W-:Y:S01]  /*1c60*/  IMAD.HI.U32 R7, R2, R215, RZ ;  /* 0x000000d702077227 */ /* 0x000fe200078e00ff */
[----:B------:R-:W-:Y:S02]  /*1c70*/  IABS R249, R40 ;  /* 0x0000002800f97213 */ /* 0x000fe40000000000 */
[----:B------:R-:W-:Y:S01]  /*1c80*/  IABS R245, R38 ;  /* 0x0000002600f57213 */ /* 0x000fe20000000000 */
[----:B------:R-:W-:Y:S01]  /*1c90*/  @!P1 IMAD.IADD R225, R225, 0x1, -R0 ;  /* 0x00000001e1e19824 */ /* 0x000fe200078e0a00 */
[----:B------:R-:W-:Y:S01]  /*1ca0*/  LOP3.LUT R44, R4, 0x4, RZ, 0xfc, !PT ;  /* 0x00000004042c7812 */ /* 0x000fe200078efcff */
[----:B------:R-:W-:Y:S01]  /*1cb0*/  IMAD.MOV R7, RZ, RZ, -R7 ;  /* 0x000000ffff077224 */ /* 0x000fe200078e0a07 */
[----:B------:R-:W-:Y:S01]  /*1cc0*/  SHF.R.S32.HI R20, RZ, 0x7, R20 ;  /* 0x00000007ff147819 */ /* 0x000fe20000011414 */
[--C-:B------:R-:W-:Y:S01]  /*1cd0*/  @!P2 IMAD.IADD R227, R227, 0x1, -R0.reuse ;  /* 0x00000001e3e3a824 */ /* 0x100fe200078e0a00 */
[C---:B------:R-:W-:Y:S01]  /*1ce0*/  ISETP.GT.U32.AND P1, PT, R0.reuse, R225, PT ;  /* 0x000000e10000720c */ /* 0x040fe20003f24070 */
[----:B------:R-:W-:Y:S01]  /*1cf0*/  IMAD R215, R0, R7, R215 ;  /* 0x0000000700d77224 */ /* 0x000fe200078e02d7 */
[----:B------:R-:W-:Y:S01]  /*1d00*/  ISETP.GE.AND P2, PT, R9, RZ, PT ;  /* 0x000000ff0900720c */ /* 0x000fe20003f46270 */
[----:B------:R-:W-:Y:S01]  /*1d10*/  @!P0 IMAD.IADD R223, R223, 0x1, -R0 ;  /* 0x00000001dfdf8824 */ /* 0x000fe200078e0a00 */
[----:B------:R-:W-:Y:S01]  /*1d20*/  LOP3.LUT R9, R4, 0xe2, RZ, 0xfc, !PT ;  /* 0x000000e204097812 */ /* 0x000fe200078efcff */
[----:B------:R-:W-:Y:S01]  /*1d30*/  IMAD.MOV R8, RZ, RZ, -R6 ;  /* 0x000000ffff087224 */ /* 0x000fe200078e0a06 */
[----:B------:R-:W-:Y:S01]  /*1d40*/  IABS R22, R44 ;  /* 0x0000002c00167213 */ /* 0x000fe20000000000 */
[----:B------:R-:W-:Y:S01]  /*1d50*/  @!P3 IMAD.MOV R227, RZ, RZ, -R227 ;  /* 0x000000ffffe3b224 */ /* 0x000fe200078e0ae3 */
[C---:B------:R-:W-:Y:S01]  /*1d60*/  ISETP.GT.U32.AND P3, PT, R0.reuse, R219, PT ;  /* 0x000000db0000720c */ /* 0x040fe20003f64070 */
[----:B------:R-:W-:Y:S01]  /*1d70*/  @!P4 IMAD.MOV R223, RZ, RZ, -R223 ;  /* 0x000000ffffdfc224 */ /* 0x000fe200078e0adf */
[C---:B------:R-:W-:Y:S01]  /*1d80*/  ISETP.GT.U32.AND P4, PT, R0.reuse, R215, PT ;  /* 0x000000d70000720c */ /* 0x040fe20003f84070 */
[----:B------:R-:W-:Y:S01]  /*1d90*/  IMAD R221, R0, R8, R221 ;  /* 0x0000000800dd7224 */ /* 0x000fe200078e02dd */
[----:B------:R-:W-:Y:S01]  /*1da0*/  LOP3.LUT R8, R4, 0xe4, RZ, 0xfc, !PT ;  /* 0x000000e404087812 */ /* 0x000fe200078efcff */
[----:B------:R-:W-:Y:S01]  /*1db0*/  IMAD.HI.U32 R6, R2, R217, RZ ;  /* 0x000000d902067227 */ /* 0x000fe200078e00ff */
[----:B------:R-:W-:-:S02]  /*1dc0*/  IABS R211, R9 ;  /* 0x0000000900d37213 */ /* 0x000fc40000000000 */
[----:B------:R-:W-:Y:S01]  /*1dd0*/  IABS R213, R8 ;  /* 0x0000000800d57213 */ /* 0x000fe20000000000 */
[----:B------:R-:W-:Y:S02]  /*1de0*/  IMAD.MOV R6, RZ, RZ, -R6 ;  /* 0x000000ffff067224 */ /* 0x000fe400078e0a06 */
[----:B------:R-:W-:Y:S01]  /*1df0*/  @!P1 IMAD.IADD R225, R225, 0x1, -R0 ;  /* 0x00000001e1e19824 */ /* 0x000fe200078e0a00 */
[C---:B------:R-:W-:Y:S01]  /*1e00*/  ISETP.GT.U32.AND P1, PT, R0.reuse, R221, PT ;  /* 0x000000dd0000720c */ /* 0x040fe20003f24070 */
[----:B------:R-:W-:Y:S02]  /*1e10*/  IMAD R217, R0, R6, R217 ;  /* 0x0000000600d97224 */ /* 0x000fe400078e02d9 */
[----:B------:R-:W-:-:S03]  /*1e20*/  IMAD.HI.U32 R6, R2, R213, RZ ;  /* 0x000000d502067227 */ /* 0x000fc600078e00ff */
[C---:B------:R-:W-:Y:S01]  /*1e30*/  ISETP.GT.U32.AND P0, PT, R0.reuse, R217, PT ;  /* 0x000000d90000720c */ /* 0x040fe20003f04070 */
[--C-:B------:R-:W-:Y:S02]  /*1e40*/  @!P3 IMAD.IADD R219, R219, 0x1, -R0.reuse ;  /* 0x00000001dbdbb824 */ /* 0x100fe400078e0a00 */
[----:B------:R-:W-:Y:S02]  /*1e50*/  @!P4 IMAD.IADD R215, R215, 0x1, -R0 ;  /* 0x00000001d7d7c824 */ /* 0x000fe400078e0a00 */
[----:B------:R-:W-:Y:S01]  /*1e60*/  IMAD.MOV R6, RZ, RZ, -R6 ;  /* 0x000000ffff067224 */ /* 0x000fe200078e0a06 */
[C---:B------:R-:W-:Y:S01]  /*1e70*/  ISETP.GT.U32.AND P3, PT, R0.reuse, R219, PT ;  /* 0x000000db0000720c */ /* 0x040fe20003f64070 */
[----:B------:R-:W-:Y:S01]  /*1e80*/  @!P1 IMAD.IADD R221, R221, 0x1, -R0 ;  /* 0x00000001dddd9824 */ /* 0x000fe200078e0a00 */
[C---:B------:R-:W-:Y:S01]  /*1e90*/  ISETP.GT.U32.AND P4, PT, R0.reuse, R215, PT ;  /* 0x000000d70000720c */ /* 0x040fe20003f84070 */
[----:B------:R-:W-:Y:S02]  /*1ea0*/  IMAD R213, R0, R6, R213 ;  /* 0x0000000600d57224 */ /* 0x000fe400078e02d5 */
[----:B------:R-:W-:Y:S01]  /*1eb0*/  IMAD.HI.U32 R6, R2, R211, RZ ;  /* 0x000000d302067227 */ /* 0x000fe200078e00ff */
[----:B------:R-:W-:-:S03]  /*1ec0*/  ISETP.GT.U32.AND P1, PT, R0, R221, PT ;  /* 0x000000dd0000720c */ /* 0x000fc60003f24070 */
[----:B------:R-:W-:Y:S02]  /*1ed0*/  IMAD.MOV R6, RZ, RZ, -R6 ;  /* 0x000000ffff067224 */ /* 0x000fe400078e0a06 */
[----:B------:R-:W-:Y:S01]  /*1ee0*/  @!P5 IMAD.MOV R225, RZ, RZ, -R225 ;  /* 0x000000ffffe1d224 */ /* 0x000fe200078e0ae1 */
[----:B------:R-:W-:Y:S01]  /*1ef0*/  ISETP.GE.AND P5, PT, R10, RZ, PT ;  /* 0x000000ff0a00720c */ /* 0x000fe20003fa6270 */
[--C-:B------:R-:W-:Y:S01]  /*1f00*/  @!P0 IMAD.IADD R217, R217, 0x1, -R0.reuse ;  /* 0x00000001d9d98824 */ /* 0x100fe200078e0a00 */
[----:B------:R-:W-:Y:S01]  /*1f10*/  LOP3.LUT R10, R4, 0xe0, RZ, 0xfc, !PT ;  /* 0x000000e0040a7812 */ /* 0x000fe200078efcff */
[----:B------:R-:W-:Y:S01]  /*1f20*/  IMAD R211, R0, R6, R211 ;  /* 0x0000000600d37224 */ /* 0x000fe200078e02d3 */
[----:B------:R-:W-:Y:S01]  /*1f30*/  LOP3.LUT R6, R4, 0xde, RZ, 0xfc, !PT ;  /* 0x000000de04067812 */ /* 0x000fe200078efcff */
[--C-:B------:R-:W-:Y:S01]  /*1f40*/  @!P3 IMAD.IADD R219, R219, 0x1, -R0.reuse ;  /* 0x00000001dbdbb824 */ /* 0x100fe200078e0a00 */
[----:B------:R-:W-:Y:S01]  /*1f50*/  IABS R209, R10 ;  /* 0x0000000a00d17213 */ /* 0x000fe20000000000 */
[--C-:B------:R-:W-:Y:S01]  /*1f60*/  @!P4 IMAD.IADD R215, R215, 0x1, -R0.reuse ;  /* 0x00000001d7d7c824 */ /* 0x100fe200078e0a00 */
[C---:B------:R-:W-:Y:S01]  /*1f70*/  ISETP.GT.U32.AND P0, PT, R0.reuse, R217, PT ;  /* 0x000000d90000720c */ /* 0x040fe20003f04070 */
[----:B------:R-:W-:Y:S01]  /*1f80*/  @!P1 IMAD.IADD R221, R221, 0x1, -R0 ;  /* 0x00000001dddd9824 */ /* 0x000fe200078e0a00 */
[----:B------:R-:W-:Y:S01]  /*1f90*/  ISETP.GT.U32.AND P3, PT, R0, R213, PT ;  /* 0x000000d50000720c */ /* 0x000fe20003f64070 */
[----:B------:R-:W-:Y:S01]  /*1fa0*/  IMAD.HI.U32 R7, R2, R209, RZ ;  /* 0x000000d102077227 */ /* 0x000fe200078e00ff */
[----:B------:R-:W-:-:S02]  /*1fb0*/  ISETP.GT.U32.AND P4, PT, R0, R211, PT ;  /* 0x000000d30000720c */ /* 0x000fc40003f84070 */
[----:B------:R-:W-:Y:S01]  /*1fc0*/  ISETP.GE.AND P1, PT, R11, RZ, PT ;  /* 0x000000ff0b00720c */ /* 0x000fe20003f26270 */
[----:B------:R-:W-:Y:S01]  /*1fd0*/  IMAD.MOV R7, RZ, RZ, -R7 ;  /* 0x000000ffff077224 */ /* 0x000fe200078e0a07 */
[----:B------:R-:W-:Y:S01]  /*1fe0*/  IABS R207, R6 ;  /* 0x0000000600cf7213 */ /* 0x000fe20000000000 */
[----:B------:R-:W-:Y:S01]  /*1ff0*/  @!P6 IMAD.MOV R221, RZ, RZ, -R221 ;  /* 0x000000ffffdde224 */ /* 0x000fe200078e0add */
[----:B------:R-:W-:Y:S01]  /*2000*/  ISETP.GE.AND P6, PT, R8, RZ, PT ;  /* 0x000000ff0800720c */ /* 0x000fe20003fc6270 */
[----:B------:R-:W-:Y:S01]  /*2010*/  IMAD R209, R0, R7, R209 ;  /* 0x0000000700d17224 */ /* 0x000fe200078e02d1 */
[C---:B------:R-:W-:Y:S01]  /*2020*/  LOP3.LUT R7, R4.reuse, 0xdc, RZ, 0xfc, !PT ;  /* 0x000000dc04077812 */ /* 0x040fe200078efcff */
[--C-:B------:R-:W-:Y:S01]  /*2030*/  @!P0 IMAD.IADD R217, R217, 0x1, -R0.reuse ;  /* 0x00000001d9d98824 */ /* 0x100fe200078e0a00 */
[----:B------:R-:W-:Y:S01]  /*2040*/  LOP3.LUT R8, R4, 0xda, RZ, 0xfc, !PT ;  /* 0x000000da04087812 */ /* 0x000fe200078efcff */
[--C-:B------:R-:W-:Y:S01]  /*2050*/  @!P3 IMAD.IADD R213, R213, 0x1, -R0.reuse ;  /* 0x00000001d5d5b824 */ /* 0x100fe200078e0a00 */
[----:B------:R-:W-:Y:S01]  /*2060*/  IABS R205, R7 ;  /* 0x0000000700cd7213 */ /* 0x000fe20000000000 */
[----:B------:R-:W-:Y:S01]  /*2070*/  @!P4 IMAD.IADD R211, R211, 0x1, -R0 ;  /* 0x00000001d3d3c824 */ /* 0x000fe200078e0a00 */
[----:B------:R-:W-:Y:S01]  /*2080*/  IABS R203, R8 ;  /* 0x0000000800cb7213 */ /* 0x000fe20000000000 */
[----:B------:R-:W-:Y:S01]  /*2090*/  @!P5 IMAD.MOV R217, RZ, RZ, -R217 ;  /* 0x000000ffffd9d224 */ /* 0x000fe200078e0ad9 */
[----:B------:R-:W-:Y:S01]  /*20a0*/  ISETP.GT.U32.AND P3, PT, R0, R213, PT ;  /* 0x000000d50000720c */ /* 0x000fe20003f64070 */
[----:B------:R-:W-:Y:S01]  /*20b0*/  @!P1 IMAD.MOV R215, RZ, RZ, -R215 ;  /* 0x000000ffffd79224 */ /* 0x000fe200078e0ad7 */
[----:B------:R-:W-:Y:S01]  /*20c0*/  ISETP.GE.AND P5, PT, R6, RZ, PT ;  /* 0x000000ff0600720c */ /* 0x000fe20003fa6270 */
[----:B------:R-:W-:Y:S01]  /*20d0*/  IMAD.HI.U32 R6, R2, R207, RZ ;  /* 0x000000cf02067227 */ /* 0x000fe200078e00ff */
[----:B------:R-:W-:-:S02]  /*20e0*/  ISETP.GT.U32.AND P4, PT, R0, R211, PT ;  /* 0x000000d30000720c */ /* 0x000fc40003f84070 */
[----:B------:R-:W-:Y:S01]  /*20f0*/  ISETP.GE.AND P1, PT, R7, RZ, PT ;  /* 0x000000ff0700720c */ /* 0x000fe20003f26270 */
[----:B------:R-:W-:Y:S01]  /*2100*/  IMAD.HI.U32 R7, R2, R205, RZ ;  /* 0x000000cd02077227 */ /* 0x000fe200078e00ff */
[----:B------:R-:W-:Y:S02]  /*2110*/  ISETP.GE.AND P0, PT, R10, RZ, PT ;  /* 0x000000ff0a00720c */ /* 0x000fe40003f06270 */
[C---:B------:R-:W-:Y:S01]  /*2120*/  LOP3.LUT R10, R4.reuse, 0xd6, RZ, 0xfc, !PT ;  /* 0x000000d6040a7812 */ /* 0x040fe200078efcff */
[----:B------:R-:W-:Y:S01]  /*2130*/  IMAD.MOV R6, RZ, RZ, -R6 ;  /* 0x000000ffff067224 */ /* 0x000fe200078e0a06 */
[----:B------:R-:W-:Y:S01]  /*2140*/  LOP3.LUT R11, R4, 0xd4, RZ, 0xfc, !PT ;  /* 0x000000d4040b7812 */ /* 0x000fe200078efcff */
[----:B------:R-:W-:Y:S01]  /*2150*/  IMAD.MOV R7, RZ, RZ, -R7 ;  /* 0x000000ffff077224 */ /* 0x000fe200078e0a07 */
[----:B------:R-:W-:Y:S01]  /*2160*/  IABS R199, R10 ;  /* 0x0000000a00c77213 */ /* 0x000fe20000000000 */
[C---:B------:R-:W-:Y:S01]  /*2170*/  IMAD R207, R0.reuse, R6, R207 ;  /* 0x0000000600cf7224 */ /* 0x040fe200078e02cf */
[----:B------:R-:W-:Y:S01]  /*2180*/  IABS R197, R11 ;  /* 0x0000000b00c57213 */ /* 0x000fe20000000000 */
[----:B------:R-:W-:Y:S01]  /*2190*/  @!P3 IMAD.IADD R213, R213, 0x1, -R0 ;  /* 0x00000001d5d5b824 */ /* 0x000fe200078e0a00 */
[C---:B------:R-:W-:Y:S01]  /*21a0*/  ISETP.GT.U32.AND P3, PT, R0.reuse, R209, PT ;  /* 0x000000d10000720c */ /* 0x040fe20003f64070 */
[----:B------:R-:W-:-:S02]  /*21b0*/  IMAD R205, R0, R7, R205 ;  /* 0x0000000700cd7224 */ /* 0x000fc400078e02cd */
[----:B------:R-:W-:Y:S01]  /*21c0*/  @!P4 IMAD.IADD R211, R211, 0x1, -R0 ;  /* 0x00000001d3d3c824 */ /* 0x000fe200078e0a00 */
[C---:B------:R-:W-:Y:S01]  /*21d0*/  ISETP.GT.U32.AND P4, PT, R0.reuse, R207, PT ;  /* 0x000000cf0000720c */ /* 0x040fe20003f84070 */
[----:B------:R-:W-:Y:S01]  /*21e0*/  @!P6 IMAD.MOV R213, RZ, RZ, -R213 ;  /* 0x000000ffffd5e224 */ /* 0x000fe200078e0ad5 */
[----:B------:R-:W-:Y:S01]  /*21f0*/  ISETP.GT.U32.AND P6, PT, R0, R205, PT ;  /* 0x000000cd0000720c */ /* 0x000fe20003fc4070 */
[----:B------:R-:W-:Y:S01]  /*2200*/  @!P2 IMAD.MOV R219, RZ, RZ, -R219 ;  /* 0x000000ffffdba224 */ /* 0x000fe200078e0adb */
[----:B------:R-:W-:Y:S01]  /*2210*/  ISETP.GE.AND P2, PT, R9, RZ, PT ;  /* 0x000000ff0900720c */ /* 0x000fe20003f46270 */
[----:B------:R-:W-:Y:S01]  /*2220*/  IMAD.HI.U32 R6, R2, R203, RZ ;  /* 0x000000cb02067227 */ /* 0x000fe200078e00ff */
[----:B------:R-:W-:-:S03]  /*2230*/  LOP3.LUT R9, R4, 0xd8, RZ, 0xfc, !PT ;  /* 0x000000d804097812 */ /* 0x000fc600078efcff */
[----:B------:R-:W-:Y:S01]  /*2240*/  @!P3 IMAD.IADD R209, R209, 0x1, -R0 ;  /* 0x00000001d1d1b824 */ /* 0x000fe200078e0a00 */
[----:B------:R-:W-:Y:S01]  /*2250*/  IABS R201, R9 ;  /* 0x0000000900c97213 */ /* 0x000fe20000000000 */
[----:B------:R-:W-:Y:S02]  /*2260*/  IMAD.MOV R6, RZ, RZ, -R6 ;  /* 0x000000ffff067224 */ /* 0x000fe400078e0a06 */
[--C-:B------:R-:W-:Y:S01]  /*2270*/  @!P4 IMAD.IADD R207, R207, 0x1, -R0.reuse ;  /* 0x00000001cfcfc824 */ /* 0x100fe200078e0a00 */
[----:B------:R-:W-:Y:S01]  /*2280*/  ISETP.GT.U32.AND P3, PT, R0, R209, PT ;  /* 0x000000d10000720c */ /* 0x000fe20003f64070 */
[----:B------:R-:W-:Y:S02]  /*2290*/  @!P6 IMAD.IADD R205, R205, 0x1, -R0 ;  /* 0x00000001cdcde824 */ /* 0x000fe400078e0a00 */
[----:B------:R-:W-:Y:S01]  /*22a0*/  IMAD.HI.U32 R7, R2, R201, RZ ;  /* 0x000000c902077227 */ /* 0x000fe200078e00ff */
[C---:B------:R-:W-:Y:S02]  /*22b0*/  ISETP.GT.U32.AND P4, PT, R0.reuse, R207, PT ;  /* 0x000000cf0000720c */ /* 0x040fe40003f84070 */
[----:B------:R-:W-:Y:S01]  /*22c0*/  ISETP.GT.U32.AND P6, PT, R0, R205, PT ;  /* 0x000000cd0000720c */ /* 0x000fe20003fc4070 */
[----:B------:R-:W-:-:S02]  /*22d0*/  IMAD.MOV R7, RZ, RZ, -R7 ;  /* 0x000000ffff077224 */ /* 0x000fc400078e0a07 */
[C---:B------:R-:W-:Y:S02]  /*22e0*/  IMAD R203, R0.reuse, R6, R203 ;  /* 0x0000000600cb7224 */ /* 0x040fe400078e02cb */
[----:B------:R-:W-:Y:S02]  /*22f0*/  IMAD R201, R0, R7, R201 ;  /* 0x0000000700c97224 */ /* 0x000fe400078e02c9 */
[----:B------:R-:W-:-:S04]  /*2300*/  IMAD.HI.U32 R6, R2, R199, RZ ;  /* 0x000000c702067227 */ /* 0x000fc800078e00ff */
[--C-:B------:R-:W-:Y:S01]  /*2310*/  @!P4 IMAD.IADD R207, R207, 0x1, -R0.reuse ;  /* 0x00000001cfcfc824 */ /* 0x100fe200078e0a00 */
[----:B------:R-:W-:Y:S01]  /*2320*/  ISETP.GT.U32.AND P4, PT, R0, R203, PT ;  /* 0x000000cb0000720c */ /* 0x000fe20003f84070 */
[----:B------:R-:W-:Y:S01]  /*2330*/  @!P2 IMAD.MOV R211, RZ, RZ, -R211 ;  /* 0x000000ffffd3a224 */ /* 0x000fe200078e0ad3 */
[----:B------:R-:W-:Y:S01]  /*2340*/  ISETP.GE.AND P2, PT, R8, RZ, PT ;  /* 0x000000ff0800720c */ /* 0x000fe20003f46270 */
[----:B------:R-:W-:Y:S01]  /*2350*/  @!P6 IMAD.IADD R205, R205, 0x1, -R0 ;  /* 0x00000001cdcde824 */ /* 0x000fe200078e0a00 */
[----:B------:R-:W-:Y:S01]  /*2360*/  ISETP.GT.U32.AND P6, PT, R0, R201, PT ;  /* 0x000000c90000720c */ /* 0x000fe20003fc4070 */
[----:B------:R-:W-:Y:S02]  /*2370*/  IMAD.MOV R8, RZ, RZ, -R6 ;  /* 0x000000ffff087224 */ /* 0x000fe400078e0a06 */
[----:B------:R-:W-:-:S04]  /*2380*/  IMAD.HI.U32 R6, R2, R197, RZ ;  /* 0x000000c502067227 */ /* 0x000fc800078e00ff */
[----:B------:R-:W-:Y:S01]  /*2390*/  @!P3 IMAD.IADD R209, R209, 0x1, -R0 ;  /* 0x00000001d1d1b824 */ /* 0x000fe200078e0a00 */
[----:B------:R-:W-:Y:S01]  /*23a0*/  ISETP.GE.AND P3, PT, R9, RZ, PT ;  /* 0x000000ff0900720c */ /* 0x000fe20003f66270 */
[C---:B------:R-:W-:Y:S02]  /*23b0*/  IMAD R199, R0.reuse, R8, R199 ;  /* 0x0000000800c77224 */ /* 0x040fe400078e02c7 */
[----:B------:R-:W-:Y:S02]  /*23c0*/  IMAD.MOV R9, RZ, RZ, -R6 ;  /* 0x000000ffff097224 */ /* 0x000fe400078e0a06 */
[--C-:B------:R-:W-:Y:S01]  /*23d0*/  @!P4 IMAD.IADD R203, R203, 0x1, -R0.reuse ;  /* 0x00000001cbcbc824 */ /* 0x100fe200078e0a00 */
[C---:B------:R-:W-:Y:S01]  /*23e0*/  ISETP.GT.U32.AND P4, PT, R0.reuse, R199, PT ;  /* 0x000000c70000720c */ /* 0x040fe20003f84070 */
[----:B------:R-:W-:Y:S01]  /*23f0*/  IMAD R197, R0, R9, R197 ;  /* 0x0000000900c57224 */ /* 0x000fe200078e02c5 */
[----:B------:R-:W-:Y:S01]  /*2400*/  LOP3.LUT R9, R4, 0xca, RZ, 0xfc, !PT ;  /* 0x000000ca04097812 */ /* 0x000fe200078efcff */
[----:B------:R-:W-:-:S02]  /*2410*/  @!P6 IMAD.IADD R201, R201, 0x1, -R0 ;  /* 0x00000001c9c9e824 */ /* 0x000fc400078e0a00 */
[----:B------:R-:W-:Y:S01]  /*2420*/  IMAD.HI.U32 R7, R2, R195, RZ ;  /* 0x000000c302077227 */ /* 0x000fe200078e00ff */
[----:B------:R-:W-:Y:S02]  /*2430*/  ISETP.GT.U32.AND P6, PT, R0, R197, PT ;  /* 0x000000c50000720c */ /* 0x000fe40003fc4070 */
[----:B------:R-:W-:Y:S01]  /*2440*/  IABS R187, R9 ;  /* 0x0000000900bb7213 */ /* 0x000fe20000000000 */
[----:B------:R-:W-:Y:S02]  /*2450*/  IMAD.MOV R7, RZ, RZ, -R7 ;  /* 0x000000ffff077224 */ /* 0x000fe400078e0a07 */
[----:B------:R-:W-:-:S04]  /*2460*/  IMAD.HI.U32 R6, R2, R191, RZ ;  /* 0x000000bf02067227 */ /* 0x000fc800078e00ff */
[--C-:B------:R-:W-:Y:S01]  /*2470*/  @!P4 IMAD.IADD R199, R199, 0x1, -R0.reuse ;  /* 0x00000001c7c7c824 */ /* 0x100fe200078e0a00 */
[C---:B------:R-:W-:Y:S01]  /*2480*/  ISETP.GT.U32.AND P4, PT, R0.reuse, R201, PT ;  /* 0x000000c90000720c */ /* 0x040fe20003f84070 */
[C---:B------:R-:W-:Y:S02]  /*2490*/  IMAD R195, R0.reuse, R7, R195 ;  /* 0x0000000700c37224 */ /* 0x040fe400078e02c3 */
[----:B------:R-:W-:Y:S01]  /*24a0*/  @!P6 IMAD.IADD R197, R197, 0x1, -R0 ;  /* 0x00000001c5c5e824 */ /* 0x000fe200078e0a00 */
[----:B------:R-:W-:Y:S01]  /*24b0*/  ISETP.GT.U32.AND P6, PT, R0, R199, PT ;  /* 0x000000c70000720c */ /* 0x000fe20003fc4070 */
[----:B------:R-:W-:-:S04]  /*24c0*/  IMAD.HI.U32 R8, R2, R193, RZ ;  /* 0x000000c102087227 */ /* 0x000fc800078e00ff */
[----:B------:R-:W-:Y:S02]  /*24d0*/  IMAD.MOV R6, RZ, RZ, -R6 ;  /* 0x000000ffff067224 */ /* 0x000fe400078e0a06 */
[----:B------:R-:W-:Y:S01]  /*24e0*/  @!P0 IMAD.MOV R209, RZ, RZ, -R209 ;  /* 0x000000ffffd18224 */ /* 0x000fe200078e0ad1 */
[C---:B------:R-:W-:Y:S01]  /*24f0*/  ISETP.GT.U32.AND P0, PT, R0.reuse, R203, PT ;  /* 0x000000cb0000720c */ /* 0x040fe20003f04070 */
[----:B------:R-:W-:Y:S01]  /*2500*/  @!P5 IMAD.MOV R207, RZ, RZ, -R207 ;  /* 0x000000ffffcfd224 */ /* 0x000fe200078e0acf */
[C---:B------:R-:W-:Y:S01]  /*2510*/  ISETP.GT.U32.AND P5, PT, R0.reuse, R197, PT ;  /* 0x000000c50000720c */ /* 0x040fe20003fa4070 */
[----:B------:R-:W-:Y:S01]  /*2520*/  @!P1 IMAD.MOV R205, RZ, RZ, -R205 ;  /* 0x000000ffffcd9224 */ /* 0x000fe200078e0acd */
[C---:B------:R-:W-:Y:S01]  /*2530*/  ISETP.GT.U32.AND P1, PT, R0.reuse, R195, PT ;  /* 0x000000c30000720c */ /* 0x040fe20003f24070 */
[----:B------:R-:W-:Y:S02]  /*2540*/  IMAD.MOV R8, RZ, RZ, -R8 ;  /* 0x000000ffff087224 */ /* 0x000fe400078e0a08 */
[----:B------:R-:W-:-:S02]  /*2550*/  IMAD R191, R0, R6, R191 ;  /* 0x0000000600bf7224 */ /* 0x000fc400078e02bf */
[----:B------:R-:W-:Y:S01]  /*2560*/  IMAD R193, R0, R8, R193 ;  /* 0x0000000800c17224 */ /* 0x000fe200078e02c1 */
[----:B------:R-:W-:Y:S01]  /*2570*/  LOP3.LUT R8, R4, 0xcc, RZ, 0xfc, !PT ;  /* 0x000000cc04087812 */ /* 0x000fe200078efcff */
[----:B------:R-:W-:Y:S01]  /*2580*/  @!P6 IMAD.IADD R199, R199, 0x1, -R0 ;  /* 0x00000001c7c7e824 */ /* 0x000fe200078e0a00 */
[----:B------:R-:W-:Y:S01]  /*2590*/  ISETP.GT.U32.AND P6, PT, R0, R191, PT ;  /* 0x000000bf0000720c */ /* 0x000fe20003fc4070 */
[----:B------:R-:W-:Y:S01]  /*25a0*/  IMAD.HI.U32 R7, R2, R187, RZ ;  /* 0x000000bb02077227 */ /* 0x000fe200078e00ff */
[----:B------:R-:W-:-:S03]  /*25b0*/  IABS R189, R8 ;  /* 0x0000000800bd7213 */ /* 0x000fc60000000000 */
[--C-:B------:R-:W-:Y:S01]  /*25c0*/  @!P0 IMAD.IADD R203, R203, 0x1, -R0.reuse ;  /* 0x00000001cbcb8824 */ /* 0x100fe200078e0a00 */
[----:B------:R-:W-:Y:S01]  /*25d0*/  ISETP.GT.U32.AND P0, PT, R0, R193, PT ;  /* 0x000000c10000720c */ /* 0x000fe20003f04070 */
[--C-:B------:R-:W-:Y:S01]  /*25e0*/  @!P4 IMAD.IADD R201, R201, 0x1, -R0.reuse ;  /* 0x00000001c9c9c824 */ /* 0x100fe200078e0a00 */
[----:B------:R-:W-:Y:S01]  /*25f0*/  ISETP.GE.AND P4, PT, R10, RZ, PT ;  /* 0x000000ff0a00720c */ /* 0x000fe20003f86270 */
[--C-:B------:R-:W-:Y:S01]  /*2600*/  @!P5 IMAD.IADD R197, R197, 0x1, -R0.reuse ;  /* 0x00000001c5c5d824 */ /* 0x100fe200078e0a00 */
[----:B------:R-:W-:Y:S01]  /*2610*/  ISETP.GE.AND P5, PT, R11, RZ, PT ;  /* 0x000000ff0b00720c */ /* 0x000fe20003fa6270 */
[----:B------:R-:W-:Y:S01]  /*2620*/  @!P1 IMAD.IADD R195, R195, 0x1, -R0 ;  /* 0x00000001c3c39824 */ /* 0x000fe200078e0a00 */
[----:B------:R-:W-:Y:S01]  /*2630*/  LOP3.LUT R10, R4, 0xc6, RZ, 0xfc, !PT ;  /* 0x000000c6040a7812 */ /* 0x000fe200078efcff */
[----:B------:R-:W-:Y:S01]  /*2640*/  IMAD.HI.U32 R6, R2, R189, RZ ;  /* 0x000000bd02067227 */ /* 0x000fe200078e00ff */
[----:B------:R-:W-:Y:S02]  /*2650*/  ISETP.GE.AND P1, PT, R12, RZ, PT ;  /* 0x000000ff0c00720c */ /* 0x000fe40003f26270 */
[----:B------:R-:W-:Y:S01]  /*2660*/  IABS R183, R10 ;  /* 0x0000000a00b77213 */ /* 0x000fe20000000000 */
[----:B------:R-:W-:Y:S01]  /*2670*/  IMAD.MOV R7, RZ, RZ, -R7 ;  /* 0x000000ffff077224 */ /* 0x000fe200078e0a07 */
[----:B------:R-:W-:Y:S01]  /*2680*/  LOP3.LUT R11, R4, 0xb8, RZ, 0xfc, !PT ;  /* 0x000000b8040b7812 */ /* 0x000fe200078efcff */
[----:B------:R-:W-:Y:S01]  /*2690*/  @!P2 IMAD.MOV R203, RZ, RZ, -R203 ;  /* 0x000000ffffcba224 */ /* 0x000fe200078e0acb */
[C---:B------:R-:W-:Y:S01]  /*26a0*/  ISETP.GT.U32.AND P2, PT, R0.reuse, R195, PT ;  /* 0x000000c30000720c */ /* 0x040fe20003f44070 */
[----:B------:R-:W-:Y:S01]  /*26b0*/  IMAD.MOV R6, RZ, RZ, -R6 ;  /* 0x000000ffff067224 */ /* 0x000fe200078e0a06 */
[----:B------:R-:W-:Y:S01]  /*26c0*/  IABS R169, R11 ;  /* 0x0000000b00a97213 */ /* 0x000fe20000000000 */
[----:B------:R-:W-:Y:S01]  /*26d0*/  IMAD R187, R0, R7, R187 ;  /* 0x0000000700bb7224 */ /* 0x000fe200078e02bb */
[C---:B------:R-:W-:Y:S01]  /*26e0*/  LOP3.LUT R7, R4.reuse, 0xc8, RZ, 0xfc, !PT ;  /* 0x000000c804077812 */ /* 0x040fe200078efcff */
[----:B------:R-:W-:Y:S01]  /*26f0*/  @!P6 IMAD.IADD R191, R191, 0x1, -R0 ;  /* 0x00000001bfbfe824 */ /* 0x000fe200078e0a00 */
[----:B------:R-:W-:Y:S01]  /*2700*/  LOP3.LUT R12, R4, 0xa4, RZ, 0xfc, !PT ;  /* 0x000000a4040c7812 */ /* 0x000fe200078efcff */
[C---:B------:R-:W-:Y:S01]  /*2710*/  IMAD R189, R0.reuse, R6, R189 ;  /* 0x0000000600bd7224 */ /* 0x040fe200078e02bd */
[----:B------:R-:W-:Y:S01]  /*2720*/  IABS R185, R7 ;  /* 0x0000000700b97213 */ /* 0x000fe20000000000 */
[----:B------:R-:W-:Y:S01]  /*2730*/  @!P4 IMAD.MOV R199, RZ, RZ, -R199 ;  /* 0x000000ffffc7c224 */ /* 0x000fe200078e0ac7 */
[C---:B------:R-:W-:Y:S01]  /*2740*/  ISETP.GT.U32.AND P6, PT, R0.reuse, R191, PT ;  /* 0x000000bf0000720c */ /* 0x040fe20003fc4070 */
[----:B------:R-:W-:Y:S01]  /*2750*/  @!P5 IMAD.MOV R197, RZ, RZ, -R197 ;  /* 0x000000ffffc5d224 */ /* 0x000fe200078e0ac5 */
[----:B------:R-:W-:Y:S01]  /*2760*/  ISETP.GT.U32.AND P4, PT, R0, R189, PT ;  /* 0x000000bd0000720c */ /* 0x000fe20003f84070 */
[----:B------:R-:W-:Y:S01]  /*2770*/  IMAD.HI.U32 R6, R2, R185, RZ ;  /* 0x000000b902067227 */ /* 0x000fe200078e00ff */
[----:B------:R-:W-:-:S02]  /*2780*/  ISETP.GE.AND P5, PT, R14, RZ, PT ;  /* 0x000000ff0e00720c */ /* 0x000fc40003fa6270 */
[----:B------:R-:W-:Y:S01]  /*2790*/  IABS R149, R12 ;  /* 0x0000000c00957213 */ /* 0x000fe20000000000 */
[--C-:B------:R-:W-:Y:S01]  /*27a0*/  @!P2 IMAD.IADD R195, R195, 0x1, -R0.reuse ;  /* 0x00000001c3c3a824 */ /* 0x100fe200078e0a00 */
[----:B------:R-:W-:Y:S01]  /*27b0*/  ISETP.GT.U32.AND P2, PT, R0, R187, PT ;  /* 0x000000bb0000720c */ /* 0x000fe20003f44070 */
[----:B------:R-:W-:Y:S01]  /*27c0*/  @!P0 IMAD.IADD R193, R193, 0x1, -R0 ;  /* 0x00000001c1c18824 */ /* 0x000fe200078e0a00 */
[----:B------:R-:W-:Y:S01]  /*27d0*/  ISETP.GE.AND P0, PT, R13, RZ, PT ;  /* 0x000000ff0d00720c */ /* 0x000fe20003f06270 */
[----:B------:R-:W-:Y:S01]  /*27e0*/  IMAD.MOV R6, RZ, RZ, -R6 ;  /* 0x000000ffff067224 */ /* 0x000fe200078e0a06 */
[----:B------:R-:W-:Y:S01]  /*27f0*/  LOP3.LUT R13, R4, 0x78, RZ, 0xfc, !PT ;  /* 0x00000078040d7812 */ /* 0x000fe200078efcff */
[----:B------:R-:W-:Y:S01]  /*2800*/  @!P3 IMAD.MOV R201, RZ, RZ, -R201 ;  /* 0x000000ffffc9b224 */ /* 0x000fe200078e0ac9 */
[C---:B------:R-:W-:Y:S01]  /*2810*/  ISETP.GT.U32.AND P3, PT, R0.reuse, R193, PT ;  /* 0x000000c10000720c */ /* 0x040fe20003f64070 */
[--C-:B------:R-:W-:Y:S01]  /*2820*/  @!P6 IMAD.IADD R191, R191, 0x1, -R0.reuse ;  /* 0x00000001bfbfe824 */ /* 0x100fe200078e0a00 */
[----:B------:R-:W-:Y:S01]  /*2830*/  ISETP.GE.AND P6, PT, R9, RZ, PT ;  /* 0x000000ff0900720c */ /* 0x000fe20003fc6270 */
[----:B------:R-:W-:Y:S01]  /*2840*/  IMAD R185, R0, R6, R185 ;  /* 0x0000000600b97224 */ /* 0x000fe200078e02b9 */
[----:B------:R-:W-:Y:S01]  /*2850*/  LOP3.LUT R6, R4, 0xc4, RZ, 0xfc, !PT ;  /* 0x000000c404067812 */ /* 0x000fe200078efcff */
[--C-:B------:R-:W-:Y:S01]  /*2860*/  @!P4 IMAD.IADD R189, R189, 0x1, -R0.reuse ;  /* 0x00000001bdbdc824 */ /* 0x100fe200078e0a00 */
[----:B------:R-:W-:Y:S01]  /*2870*/  ISETP.GE.AND P4, PT, R7, RZ, PT ;  /* 0x000000ff0700720c */ /* 0x000fe20003f86270 */
[----:B------:R-:W-:Y:S01]  /*2880*/  @!P5 IMAD.MOV R191, RZ, RZ, -R191 ;  /* 0x000000ffffbfd224 */ /* 0x000fe200078e0abf */
[C---:B------:R-:W-:Y:S01]  /*2890*/  ISETP.GT.U32.AND P5, PT, R0.reuse, R185, PT ;  /* 0x000000b90000720c */ /* 0x040fe20003fa4070 */
[----:B------:R-:W-:Y:S01]  /*28a0*/  @!P2 IMAD.IADD R187, R187, 0x1, -R0 ;  /* 0x00000001bbbba824 */ /* 0x000fe200078e0a00 */
[----:B------:R-:W-:Y:S01]  /*28b0*/  ISETP.GT.U32.AND P2, PT, R0, R189, PT ;  /* 0x000000bd0000720c */ /* 0x000fe20003f44070 */
[----:B------:R-:W-:Y:S01]  /*28c0*/  IMAD.HI.U32 R7, R2, R183, RZ ;  /* 0x000000b702077227 */ /* 0x000fe200078e00ff */
[----:B------:R-:W-:-:S02]  /*28d0*/  IABS R181, R6 ;  /* 0x0000000600b57213 */ /* 0x000fc40000000000 */
[----:B------:R-:W-:Y:S01]  /*28e0*/  LOP3.LUT R9, R4, 0xc0, RZ, 0xfc, !PT ;  /* 0x000000c004097812 */ /* 0x000fe200078efcff */
[--C-:B------:R-:W-:Y:S01]  /*28f0*/  @!P3 IMAD.IADD R193, R193, 0x1, -R0.reuse ;  /* 0x00000001c1c1b824 */ /* 0x100fe200078e0a00 */
[----:B------:R-:W-:Y:S01]  /*2900*/  ISETP.GE.AND P3, PT, R8, RZ, PT ;  /* 0x000000ff0800720c */ /* 0x000fe20003f66270 */
[----:B------:R-:W-:Y:S01]  /*2910*/  IMAD.MOV R7, RZ, RZ, -R7 ;  /* 0x000000ffff077224 */ /* 0x000fe200078e0a07 */
[----:B------:R-:W-:Y:S01]  /*2920*/  IABS R177, R9 ;  /* 0x0000000900b17213 */ /* 0x000fe20000000000 */
[----:B------:R-:W-:Y:S01]  /*2930*/  @!P0 IMAD.MOV R193, RZ, RZ, -R193 ;  /* 0x000000ffffc18224 */ /* 0x000fe200078e0ac1 */
[----:B------:R-:W-:Y:S01]  /*2940*/  ISETP.GT.U32.AND P0, PT, R0, R187, PT ;  /* 0x000000bb0000720c */ /* 0x000fe20003f04070 */
[--C-:B------:R-:W-:Y:S01]  /*2950*/  @!P5 IMAD.IADD R185, R185, 0x1, -R0.reuse ;  /* 0x00000001b9b9d824 */ /* 0x100fe200078e0a00 */
[----:B------:R-:W-:Y:S01]  /*2960*/  IABS R105, R13 ;  /* 0x0000000d00697213 */ /* 0x000fe20000000000 */
[----:B------:R-:W-:Y:S01]  /*2970*/  @!P2 IMAD.IADD R189, R189, 0x1, -R0 ;  /* 0x00000001bdbda824 */ /* 0x000fe200078e0a00 */
[----:B------:R-:W-:Y:S01]  /*2980*/  ISETP.GE.AND P2, PT, R6, RZ, PT ;  /* 0x000000ff0600720c */ /* 0x000fe20003f46270 */
[----:B------:R-:W-:Y:S01]  /*2990*/  IMAD.HI.U32 R6, R2, R181, RZ ;  /* 0x000000b502067227 */ /* 0x000fe200078e00ff */
[----:B------:R-:W-:-:S02]  /*29a0*/  ISETP.GT.U32.AND P5, PT, R0, R185, PT ;  /* 0x000000b90000720c */ /* 0x000fc40003fa4070 */
[----:B------:R-:W-:Y:S01]  /*29b0*/  LOP3.LUT R14, R4, 0x1a, RZ, 0xfc, !PT ;  /* 0x0000001a040e7812 */ /* 0x000fe200078efcff */
[----:B------:R-:W-:Y:S01]  /*29c0*/  IMAD R183, R0, R7, R183 ;  /* 0x0000000700b77224 */ /* 0x000fe200078e02b7 */
[----:B------:R-:W-:Y:S01]  /*29d0*/  LOP3.LUT R7, R4, 0xc2, RZ, 0xfc, !PT ;  /* 0x000000c204077812 */ /* 0x000fe200078efcff */
[----:B------:R-:W-:Y:S01]  /*29e0*/  IMAD.MOV R6, RZ, RZ, -R6 ;  /* 0x000000ffff067224 */ /* 0x000fe200078e0a06 */
[----:B------:R-:W-:Y:S01]  /*29f0*/  IABS R15, R14 ;  /* 0x0000000e000f7213 */ /* 0x000fe20000000000 */
[----:B------:R-:W-:Y:S01]  /*2a00*/  @!P0 IMAD.IADD R187, R187, 0x1, -R0 ;  /* 0x00000001bbbb8824 */ /* 0x000fe200078e0a00 */
[C---:B------:R-:W-:Y:S01]  /*2a10*/  ISETP.GT.U32.AND P0, PT, R0.reuse, R183, PT ;  /* 0x000000b70000720c */ /* 0x040fe20003f04070 */
[----:B------:R-:W-:Y:S01]  /*2a20*/  IMAD R181, R0, R6, R181 ;  /* 0x0000000600b57224 */ /* 0x000fe200078e02b5 */
[----:B------:R-:W-:Y:S01]  /*2a30*/  IABS R179, R7 ;  /* 0x0000000700b37213 */ /* 0x000fe20000000000 */
[----:B------:R-:W-:-:S04]  /*2a40*/  IMAD.HI.U32 R8, R2, R177, RZ ;  /* 0x000000b102087227 */ /* 0x000fc800078e00ff */
[----:B------:R-:W-:Y:S01]  /*2a50*/  @!P5 IMAD.IADD R185, R185, 0x1, -R0 ;  /* 0x00000001b9b9d824 */ /* 0x000fe200078e0a00 */
[C---:B------:R-:W-:Y:S01]  /*2a60*/  ISETP.GT.U32.AND P5, PT, R0.reuse, R181, PT ;  /* 0x000000b50000720c */ /* 0x040fe20003fa4070 */
[----:B------:R-:W-:Y:S02]  /*2a70*/  IMAD.MOV R8, RZ, RZ, -R8 ;  /* 0x000000ffff087224 */ /* 0x000fe400078e0a08 */
[----:B------:R-:W-:Y:S01]  /*2a80*/  @!P3 IMAD.MOV R189, RZ, RZ, -R189 ;  /* 0x000000ffffbdb224 */ /* 0x000fe200078e0abd */
[----:B------:R-:W-:Y:S01]  /*2a90*/  ISETP.GE.AND P3, PT, R7, RZ, PT ;  /* 0x000000ff0700720c */ /* 0x000fe20003f66270 */
[----:B------:R-:W-:Y:S02]  /*2aa0*/  @!P0 IMAD.IADD R183, R183, 0x1, -R0 ;  /* 0x00000001b7b78824 */ /* 0x000fe400078e0a00 */
[----:B------:R-:W-:Y:S02]  /*2ab0*/  IMAD R177, R0, R8, R177 ;  /* 0x0000000800b17224 */ /* 0x000fe400078e02b1 */
[----:B------:R-:W-:Y:S01]  /*2ac0*/  IMAD.HI.U32 R7, R2, R179, RZ ;  /* 0x000000b302077227 */ /* 0x000fe200078e00ff */
[----:B------:R-:W-:-:S03]  /*2ad0*/  ISETP.GT.U32.AND P0, PT, R0, R183, PT ;  /* 0x000000b70000720c */ /* 0x000fc60003f04070 */
[--C-:B------:R-:W-:Y:S01]  /*2ae0*/  @!P5 IMAD.IADD R181, R181, 0x1, -R0.reuse ;  /* 0x00000001b5b5d824 */ /* 0x100fe200078e0a00 */
[----:B------:R-:W-:Y:S01]  /*2af0*/  ISETP.GT.U32.AND P5, PT, R0, R177, PT ;  /* 0x000000b10000720c */ /* 0x000fe20003fa4070 */
[----:B------:R-:W-:Y:S01]  /*2b00*/  @!P1 IMAD.MOV R195, RZ, RZ, -R195 ;  /* 0x000000ffffc39224 */ /* 0x000fe200078e0ac3 */
[----:B------:R-:W-:Y:S01]  /*2b10*/  ISETP.GE.AND P1, PT, R10, RZ, PT ;  /* 0x000000ff0a00720c */ /* 0x000fe20003f26270 */
[----:B------:R-:W-:Y:S01]  /*2b20*/  IMAD.MOV R7, RZ, RZ, -R7 ;  /* 0x000000ffff077224 */ /* 0x000fe200078e0a07 */
[----:B------:R-:W-:Y:S01]  /*2b30*/  LOP3.LUT R10, R4, 0xba, RZ, 0xfc, !PT ;  /* 0x000000ba040a7812 */ /* 0x000fe200078efcff */
[----:B------:R-:W-:Y:S01]  /*2b40*/  @!P4 IMAD.MOV R185, RZ, RZ, -R185 ;  /* 0x000000ffffb9c224 */ /* 0x000fe200078e0ab9 */
[C---:B------:R-:W-:Y:S01]  /*2b50*/  ISETP.GT.U32.AND P4, PT, R0.reuse, R181, PT ;  /* 0x000000b50000720c */ /* 0x040fe20003f84070 */
[----:B------:R-:W-:Y:S01]  /*2b60*/  IMAD R179, R0, R7, R179 ;  /* 0x0000000700b37224 */ /* 0x000fe200078e02b3 */
[----:B------:R-:W-:Y:S01]  /*2b70*/  LOP3.LUT R7, R4, 0xbe, RZ, 0xfc, !PT ;  /* 0x000000be04077812 */ /* 0x000fe200078efcff */
[--C-:B------:R-:W-:Y:S01]  /*2b80*/  @!P0 IMAD.IADD R183, R183, 0x1, -R0.reuse ;  /* 0x00000001b7b78824 */ /* 0x100fe200078e0a00 */
[----:B------:R-:W-:Y:S01]  /*2b90*/  IABS R171, R10 ;  /* 0x0000000a00ab7213 */ /* 0x000fe20000000000 */
[----:B------:R-:W-:Y:S01]  /*2ba0*/  @!P6 IMAD.MOV R187, RZ, RZ, -R187 ;  /* 0x000000ffffbbe224 */ /* 0x000fe200078e0abb */
[----:B------:R-:W-:Y:S01]  /*2bb0*/  IABS R175, R7 ;  /* 0x0000000700af7213 */ /* 0x000fe20000000000 */
[----:B------:R-:W-:Y:S01]  /*2bc0*/  @!P5 IMAD.IADD R177, R177, 0x1, -R0 ;  /* 0x00000001b1b1d824 */ /* 0x000fe200078e0a00 */
[----:B------:R-:W-:Y:S01]  /*2bd0*/  ISETP.GE.AND P6, PT, R9, RZ, PT ;  /* 0x000000ff0900720c */ /* 0x000fe20003fc6270 */
[----:B------:R-:W-:Y:S01]  /*2be0*/  @!P1 IMAD.MOV R183, RZ, RZ, -R183 ;  /* 0x000000ffffb79224 */ /* 0x000fe200078e0ab7 */
[----:B------:R-:W-:Y:S01]  /*2bf0*/  ISETP.GE.AND P1, PT, R7, RZ, PT ;  /* 0x000000ff0700720c */ /* 0x000fe20003f26270 */
[----:B------:R-:W-:Y:S01]  /*2c00*/  IMAD.HI.U32 R6, R2, R175, RZ ;  /* 0x000000af02067227 */ /* 0x000fe200078e00ff */
[----:B------:R-:W-:-:S02]  /*2c10*/  ISETP.GT.U32.AND P5, PT, R0, R177, PT ;  /* 0x000000b10000720c */ /* 0x000fc40003fa4070 */
[----:B------:R-:W-:Y:S01]  /*2c20*/  LOP3.LUT R9, R4, 0xbc, RZ, 0xfc, !PT ;  /* 0x000000bc04097812 */ /* 0x000fe200078efcff */
[----:B------:R-:W-:Y:S01]  /*2c30*/  IMAD.HI.U32 R7, R2, R171, RZ ;  /* 0x000000ab02077227 */ /* 0x000fe200078e00ff */
[----:B------:R-:W-:Y:S02]  /*2c40*/  ISETP.GT.U32.AND P0, PT, R0, R179, PT ;  /* 0x000000b30000720c */ /* 0x000fe40003f04070 */
[----:B------:R-:W-:Y:S01]  /*2c50*/  IABS R173, R9 ;  /* 0x0000000900ad7213 */ /* 0x000fe20000000000 */
[----:B------:R-:W-:Y:S02]  /*2c60*/  IMAD.MOV R6, RZ, RZ, -R6 ;  /* 0x000000ffff067224 */ /* 0x000fe400078e0a06 */
[----:B------:R-:W-:-:S04]  /*2c70*/  IMAD.HI.U32 R8, R2, R169, RZ ;  /* 0x000000a902087227 */ /* 0x000fc800078e00ff */
[----:B------:R-:W-:Y:S02]  /*2c80*/  IMAD.MOV R7, RZ, RZ, -R7 ;  /* 0x000000ffff077224 */ /* 0x000fe400078e0a07 */
[C---:B------:R-:W-:Y:S02]  /*2c90*/  IMAD R175, R0.reuse, R6, R175 ;  /* 0x0000000600af7224 */ /* 0x040fe400078e02af */
[----:B------:R-:W-:Y:S02]  /*2ca0*/  IMAD.MOV R8, RZ, RZ, -R8 ;  /* 0x000000ffff087224 */ /* 0x000fe400078e0a08 */
[----:B------:R-:W-:Y:S01]  /*2cb0*/  IMAD R171, R0, R7, R171 ;  /* 0x0000000700ab7224 */ /* 0x000fe200078e02ab */
[----:B------:R-:W-:Y:S01]  /*2cc0*/  LOP3.LUT R7, R4, 0xb6, RZ, 0xfc, !PT ;  /* 0x000000b604077812 */ /* 0x000fe200078efcff */
[--C-:B------:R-:W-:Y:S01]  /*2cd0*/  @!P4 IMAD.IADD R181, R181, 0x1, -R0.reuse ;  /* 0x00000001b5b5c824 */ /* 0x100fe200078e0a00 */
[C---:B------:R-:W-:Y:S01]  /*2ce0*/  ISETP.GT.U32.AND P4, PT, R0.reuse, R175, PT ;  /* 0x000000af0000720c */ /* 0x040fe20003f84070 */
[C---:B------:R-:W-:Y:S01]  /*2cf0*/  IMAD R169, R0.reuse, R8, R169 ;  /* 0x0000000800a97224 */ /* 0x040fe200078e02a9 */
[----:B------:R-:W-:Y:S01]  /*2d00*/  IABS R167, R7 ;  /* 0x0000000700a77213 */ /* 0x000fe20000000000 */
[----:B------:R-:W-:Y:S01]  /*2d10*/  @!P5 IMAD.IADD R177, R177, 0x1, -R0 ;  /* 0x00000001b1b1d824 */ /* 0x000fe200078e0a00 */
[----:B------:R-:W-:Y:S01]  /*2d20*/  ISETP.GT.U32.AND P5, PT, R0, R171, PT ;  /* 0x000000ab0000720c */ /* 0x000fe20003fa4070 */
[----:B------:R-:W-:Y:S01]  /*2d30*/  IMAD.HI.U32 R6, R2, R173, RZ ;  /* 0x000000ad02067227 */ /* 0x000fe200078e00ff */
[----:B------:R-:W-:-:S03]  /*2d40*/  LOP3.LUT R8, R4, 0xb4, RZ, 0xfc, !PT ;  /* 0x000000b404087812 */ /* 0x000fc600078efcff */
[----:B------:R-:W-:Y:S01]  /*2d50*/  @!P6 IMAD.MOV R177, RZ, RZ, -R177 ;  /* 0x000000ffffb1e224 */ /* 0x000fe200078e0ab1 */
[C---:B------:R-:W-:Y:S01]  /*2d60*/  ISETP.GT.U32.AND P6, PT, R0.reuse, R169, PT ;  /* 0x000000a90000720c */ /* 0x040fe20003fc4070 */
[----:B------:R-:W-:Y:S01]  /*2d70*/  IMAD.MOV R6, RZ, RZ, -R6 ;  /* 0x000000ffff067224 */ /* 0x000fe200078e0a06 */
[----:B------:R-:W-:Y:S01]  /*2d80*/  IABS R165, R8 ;  /* 0x0000000800a57213 */ /* 0x000fe20000000000 */
[----:B------:R-:W-:Y:S02]  /*2d90*/  @!P4 IMAD.IADD R175, R175, 0x1, -R0 ;  /* 0x00000001afafc824 */ /* 0x000fe400078e0a00 */
[----:B------:R-:W-:Y:S02]  /*2da0*/  IMAD R173, R0, R6, R173 ;  /* 0x0000000600ad7224 */ /* 0x000fe400078e02ad */
[----:B------:R-:W-:-:S03]  /*2db0*/  IMAD.HI.U32 R6, R2, R167, RZ ;  /* 0x000000a702067227 */ /* 0x000fc600078e00ff */
[C---:B------:R-:W-:Y:S01]  /*2dc0*/  ISETP.GT.U32.AND P4, PT, R0.reuse, R173, PT ;  /* 0x000000ad0000720c */ /* 0x040fe20003f84070 */
[--C-:B------:R-:W-:Y:S02]  /*2dd0*/  @!P5 IMAD.IADD R171, R171, 0x1, -R0.reuse ;  /* 0x00000001ababd824 */ /* 0x100fe400078e0a00 */
[----:B------:R-:W-:Y:S02]  /*2de0*/  @!P0 IMAD.IADD R179, R179, 0x1, -R0 ;  /* 0x00000001b3b38824 */ /* 0x000fe400078e0a00 */
[----:B------:R-:W-:Y:S02]  /*2df0*/  IMAD.MOV R6, RZ, RZ, -R6 ;  /* 0x000000ffff067224 */ /* 0x000fe400078e0a06 */
[----:B------:R-:W-:Y:S01]  /*2e00*/  @!P2 IMAD.MOV R181, RZ, RZ, -R181 ;  /* 0x000000ffffb5a224 */ /* 0x000fe200078e0ab5 */
[C---:B------:R-:W-:Y:S01]  /*2e10*/  ISETP.GT.U32.AND P2, PT, R0.reuse, R175, PT ;  /* 0x000000af0000720c */ /* 0x040fe20003f44070 */
[----:B------:R-:W-:Y:S01]  /*2e20*/  @!P6 IMAD.IADD R169, R169, 0x1, -R0 ;  /* 0x00000001a9a9e824 */ /* 0x000fe200078e0a00 */
[C---:B------:R-:W-:Y:S01]  /*2e30*/  ISETP.GT.U32.AND P6, PT, R0.reuse, R171, PT ;  /* 0x000000ab0000720c */ /* 0x040fe20003fc4070 */
[C---:B------:R-:W-:Y:S01]  /*2e40*/  IMAD R167, R0.reuse, R6, R167 ;  /* 0x0000000600a77224 */ /* 0x040fe200078e02a7 */
[----:B------:R-:W-:Y:S01]  /*2e50*/  ISETP.GT.U32.AND P0, PT, R0, R179, PT ;  /* 0x000000b30000720c */ /* 0x000fe20003f04070 */
[----:B------:R-:W-:-:S04]  /*2e60*/  IMAD.HI.U32 R6, R2, R165, RZ ;  /* 0x000000a502067227 */ /* 0x000fc800078e00ff */
[----:B------:R-:W-:Y:S02]  /*2e70*/  IMAD.MOV R6, RZ, RZ, -R6 ;  /* 0x000000ffff067224 */ /* 0x000fe400078e0a06 */
[--C-:B------:R-:W-:Y:S01]  /*2e80*/  @!P4 IMAD.IADD R173, R173, 0x1, -R0.reuse ;  /* 0x00000001adadc824 */ /* 0x100fe200078e0a00 */
[----:B------:R-:W-:Y:S01]  /*2e90*/  ISETP.GE.AND P4, PT, R7, RZ, PT ;  /* 0x000000ff0700720c */ /* 0x000fe20003f86270 */
[C---:B------:R-:W-:Y:S02]  /*2ea0*/  IMAD R165, R0.reuse, R6, R165 ;  /* 0x0000000600a57224 */ /* 0x040fe400078e02a5 */
[--C-:B------:R-:W-:Y:S01]  /*2eb0*/  @!P2 IMAD.IADD R175, R175, 0x1, -R0.reuse ;  /* 0x00000001afafa824 */ /* 0x100fe200078e0a00 */
[----:B------:R-:W-:Y:S01]  /*2ec0*/  ISETP.GE.AND P2, PT, R11, RZ, PT ;  /* 0x000000ff0b00720c */ /* 0x000fe20003f46270 */
[--C-:B------:R-:W-:Y:S01]  /*2ed0*/  @!P6 IMAD.IADD R171, R171, 0x1, -R0.reuse ;  /* 0x00000001ababe824 */ /* 0x100fe200078e0a00 */
[C---:B------:R-:W-:Y:S01]  /*2ee0*/  ISETP.GT.U32.AND P6, PT, R0.reuse, R165, PT ;  /* 0x000000a50000720c */ /* 0x040fe20003fc4070 */
[----:B------:R-:W-:Y:S01]  /*2ef0*/  @!P0 IMAD.IADD R179, R179, 0x1, -R0 ;  /* 0x00000001b3b38824 */ /* 0x000fe200078e0a00 */
[C---:B------:R-:W-:Y:S01]  /*2f00*/  ISETP.GT.U32.AND P5, PT, R0.reuse, R173, PT ;  /* 0x000000ad0000720c */ /* 0x040fe20003fa4070 */
[----:B------:R-:W-:Y:S01]  /*2f10*/  @!P1 IMAD.MOV R175, RZ, RZ, -R175 ;  /* 0x000000ffffaf9224 */ /* 0x000fe200078e0aaf */
[----:B------:R-:W-:Y:S01]  /*2f20*/  ISETP.GT.U32.AND P1, PT, R0, R169, PT ;  /* 0x000000a90000720c */ /* 0x000fe20003f24070 */
[----:B------:R-:W-:Y:S01]  /*2f30*/  @!P3 IMAD.MOV R179, RZ, RZ, -R179 ;  /* 0x000000ffffb3b224 */ /* 0x000fe200078e0ab3 */
[----:B------:R-:W-:-:S02]  /*2f40*/  ISETP.GE.AND P3, PT, R10, RZ, PT ;  /* 0x000000ff0a00720c */ /* 0x000fc40003f66270 */
[C---:B------:R-:W-:Y:S02]  /*2f50*/  LOP3.LUT R10, R4.reuse, 0xb0, RZ, 0xfc, !PT ;  /* 0x000000b0040a7812 */ /* 0x040fe400078efcff */
[----:B------:R-:W-:Y:S02]  /*2f60*/  LOP3.LUT R11, R4, 0xae, RZ, 0xfc, !PT ;  /* 0x000000ae040b7812 */ /* 0x000fe400078efcff */
[----:B------:R-:W-:Y:S01]  /*2f70*/  IABS R161, R10 ;  /* 0x0000000a00a17213 */ /* 0x000fe20000000000 */
[--C-:B------:R-:W-:Y:S01]  /*2f80*/  @!P6 IMAD.IADD R165, R165, 0x1, -R0.reuse ;  /* 0x00000001a5a5e824 */ /* 0x100fe200078e0a00 */
[----:B------:R-:W-:Y:S01]  /*2f90*/  IABS R159, R11 ;  /* 0x0000000b009f7213 */ /* 0x000fe20000000000 */
[----:B------:R-:W-:Y:S01]  /*2fa0*/  @!P5 IMAD.IADD R173, R173, 0x1, -R0 ;  /* 0x00000001adadd824 */ /* 0x000fe200078e0a00 */
[----:B------:R-:W-:Y:S01]  /*2fb0*/  ISETP.GE.AND P0, PT, R9, RZ, PT ;  /* 0x000000ff0900720c */ /* 0x000fe20003f06270 */
[----:B------:R-:W-:Y:S01]  /*2fc0*/  IMAD.HI.U32 R7, R2, R161, RZ ;  /* 0x000000a102077227 */ /* 0x000fe200078e00ff */
[----:B------:R-:W-:-:S02]  /*2fd0*/  ISETP.GT.U32.AND P6, PT, R0, R165, PT ;  /* 0x000000a50000720c */ /* 0x000fc40003fc4070 */
[----:B------:R-:W-:Y:S01]  /*2fe0*/  ISETP.GT.U32.AND P5, PT, R0, R167, PT ;  /* 0x000000a70000720c */ /* 0x000fe20003fa4070 */
[----:B------:R-:W-:Y:S01]  /*2ff0*/  @!P1 IMAD.IADD R169, R169, 0x1, -R0 ;  /* 0x00000001a9a99824 */ /* 0x000fe200078e0a00 */
[----:B------:R-:W-:Y:S01]  /*3000*/  ISETP.GE.AND P1, PT, R8, RZ, PT ;  /* 0x000000ff0800720c */ /* 0x000fe20003f26270 */
[----:B------:R-:W-:Y:S01]  /*3010*/  IMAD.HI.U32 R8, R2, R159, RZ ;  /* 0x0000009f02087227 */ /* 0x000fe200078e00ff */
[----:B------:R-:W-:-:S03]  /*3020*/  LOP3.LUT R9, R4, 0xb2, RZ, 0xfc, !PT ;  /* 0x000000b204097812 */ /* 0x000fc600078efcff */
[----:B------:R-:W-:Y:S01]  /*3030*/  IMAD.MOV R7, RZ, RZ, -R7 ;  /* 0x000000ffff077224 */ /* 0x000fe200078e0a07 */
[----:B------:R-:W-:Y:S01]  /*3040*/  IABS R163, R9 ;  /* 0x0000000900a37213 */ /* 0x000fe20000000000 */
[----:B------:R-:W-:Y:S02]  /*3050*/  IMAD.MOV R8, RZ, RZ, -R8 ;  /* 0x000000ffff087224 */ /* 0x000fe400078e0a08 */
[C---:B------:R-:W-:Y:S02]  /*3060*/  IMAD R161, R0.reuse, R7, R161 ;  /* 0x0000000700a17224 */ /* 0x040fe400078e02a1 */
[----:B------:R-:W-:Y:S01]  /*3070*/  IMAD R159, R0, R8, R159 ;  /* 0x00000008009f7224 */ /* 0x000fe200078e029f */
[----:B------:R-:W-:Y:S01]  /*3080*/  LOP3.LUT R8, R4, 0xac, RZ, 0xfc, !PT ;  /* 0x000000ac04087812 */ /* 0x000fe200078efcff */
[----:B------:R-:W-:Y:S01]  /*3090*/  @!P2 IMAD.MOV R169, RZ, RZ, -R169 ;  /* 0x000000ffffa9a224 */ /* 0x000fe200078e0aa9 */
[C---:B------:R-:W-:Y:S01]  /*30a0*/  ISETP.GT.U32.AND P2, PT, R0.reuse, R161, PT ;  /* 0x000000a10000720c */ /* 0x040fe20003f44070 */
[----:B------:R-:W-:Y:S01]  /*30b0*/  @!P6 IMAD.IADD R165, R165, 0x1, -R0 ;  /* 0x00000001a5a5e824 */ /* 0x000fe200078e0a00 */
[----:B------:R-:W-:Y:S01]  /*30c0*/  ISETP.GT.U32.AND P6, PT, R0, R159, PT ;  /* 0x0000009f0000720c */ /* 0x000fe20003fc4070 */
[----:B------:R-:W-:Y:S01]  /*30d0*/  IMAD.HI.U32 R6, R2, R163, RZ ;  /* 0x000000a302067227 */ /* 0x000fe200078e00ff */
[----:B------:R-:W-:-:S03]  /*30e0*/  IABS R157, R8 ;  /* 0x00000008009d7213 */ /* 0x000fc60000000000 */
[----:B------:R-:W-:Y:S01]  /*30f0*/  @!P5 IMAD.IADD R167, R167, 0x1, -R0 ;  /* 0x00000001a7a7d824 */ /* 0x000fe200078e0a00 */
[----:B------:R-:W-:Y:S01]  /*3100*/  ISETP.GE.AND P5, PT, R9, RZ, PT ;  /* 0x000000ff0900720c */ /* 0x000fe20003fa6270 */
[----:B------:R-:W-:Y:S01]  /*3110*/  IMAD.MOV R6, RZ, RZ, -R6 ;  /* 0x000000ffff067224 */ /* 0x000fe200078e0a06 */
[----:B------:R-:W-:Y:S01]  /*3120*/  LOP3.LUT R9, R4, 0xaa, RZ, 0xfc, !PT ;  /* 0x000000aa04097812 */ /* 0x000fe200078efcff */
[----:B------:R-:W-:Y:S01]  /*3130*/  @!P0 IMAD.MOV R173, RZ, RZ, -R173 ;  /* 0x000000ffffad8224 */ /* 0x000fe200078e0aad */
[C---:B------:R-:W-:Y:S01]  /*3140*/  ISETP.GT.U32.AND P0, PT, R0.reuse, R167, PT ;  /* 0x000000a70000720c */ /* 0x040fe20003f04070 */
[----:B------:R-:W-:Y:S01]  /*3150*/  IMAD R163, R0, R6, R163 ;  /* 0x0000000600a37224 */ /* 0x000fe200078e02a3 */
[----:B------:R-:W-:Y:S01]  /*3160*/  IABS R155, R9 ;  /* 0x00000009009b7213 */ /* 0x000fe20000000000 */
[----:B------:R-:W-:Y:S02]  /*3170*/  @!P2 IMAD.IADD R161, R161, 0x1, -R0 ;  /* 0x00000001a1a1a824 */ /* 0x000fe400078e0a00 */
[----:B------:R-:W-:-:S04]  /*3180*/  IMAD.HI.U32 R6, R2, R157, RZ ;  /* 0x0000009d02067227 */ /* 0x000fc800078e00ff */
[----:B------:R-:W-:Y:S01]  /*3190*/  @!P6 IMAD.IADD R159, R159, 0x1, -R0 ;  /* 0x000000019f9fe824 */ /* 0x000fe200078e0a00 */
[----:B------:R-:W-:Y:S01]  /*31a0*/  ISETP.GT.U32.AND P6, PT, R0, R161, PT ;  /* 0x000000a10000720c */ /* 0x000fe20003fc4070 */
[----:B------:R-:W-:Y:S02]  /*31b0*/  IMAD.MOV R7, RZ, RZ, -R6 ;  /* 0x000000ffff077224 */ /* 0x000fe400078e0a06 */
[----:B------:R-:W-:-:S04]  /*31c0*/  IMAD.HI.U32 R6, R2, R155, RZ ;  /* 0x0000009b02067227 */ /* 0x000fc800078e00ff */
[----:B------:R-:W-:Y:S02]  /*31d0*/  IMAD.MOV R6, RZ, RZ, -R6 ;  /* 0x000000ffff067224 */ /* 0x000fe400078e0a06 */
[----:B------:R-:W-:Y:S01]  /*31e0*/  @!P3 IMAD.MOV R171, RZ, RZ, -R171 ;  /* 0x000000ffffabb224 */ /* 0x000fe200078e0aab */
[C---:B------:R-:W-:Y:S01]  /*31f0*/  ISETP.GT.U32.AND P3, PT, R0.reuse, R163, PT ;  /* 0x000000a30000720c */ /* 0x040fe20003f64070 */
[C---:B------:R-:W-:Y:S02]  /*3200*/  IMAD R155, R0.reuse, R6, R155 ;  /* 0x00000006009b7224 */ /* 0x040fe400078e029b */
[--C-:B------:R-:W-:Y:S02]  /*3210*/  @!P6 IMAD.IADD R161, R161, 0x1, -R0.reuse ;  /* 0x00000001a1a1e824 */ /* 0x100fe400078e0a00 */
[--C-:B------:R-:W-:Y:S01]  /*3220*/  @!P0 IMAD.IADD R167, R167, 0x1, -R0.reuse ;  /* 0x00000001a7a78824 */ /* 0x100fe200078e0a00 */
[C---:B------:R-:W-:Y:S01]  /*3230*/  ISETP.GT.U32.AND P6, PT, R0.reuse, R155, PT ;  /* 0x0000009b0000720c */ /* 0x040fe20003fc4070 */
[----:B------:R-:W-:Y:S01]  /*3240*/  IMAD R157, R0, R7, R157 ;  /* 0x00000007009d7224 */ /* 0x000fe200078e029d */
[----:B------:R-:W-:Y:S01]  /*3250*/  ISETP.GE.AND P0, PT, R10, RZ, PT ;  /* 0x000000ff0a00720c */ /* 0x000fe20003f06270 */
[----:B------:R-:W-:Y:S01]  /*3260*/  @!P4 IMAD.MOV R167, RZ, RZ, -R167 ;  /* 0x000000ffffa7c224 */ /* 0x000fe200078e0aa7 */
[----:B------:R-:W-:Y:S01]  /*3270*/  LOP3.LUT R10, R4, 0xa8, RZ, 0xfc, !PT ;  /* 0x000000a8040a7812 */ /* 0x000fe200078efcff */
[----:B------:R-:W-:Y:S01]  /*3280*/  @!P1 IMAD.MOV R165, RZ, RZ, -R165 ;  /* 0x000000ffffa59224 */ /* 0x000fe200078e0aa5 */
[----:B------:R-:W-:Y:S01]  /*3290*/  ISETP.GT.U32.AND P4, PT, R0, R159, PT ;  /* 0x0000009f0000720c */ /* 0x000fe20003f84070 */
[----:B------:R-:W-:Y:S01]  /*32a0*/  @!P3 IMAD.IADD R163, R163, 0x1, -R0 ;  /* 0x00000001a3a3b824 */ /* 0x000fe200078e0a00 */
[----:B------:R-:W-:-:S02]  /*32b0*/  ISETP.GE.AND P3, PT, R11, RZ, PT ;  /* 0x000000ff0b00720c */ /* 0x000fc40003f66270 */
[----:B------:R-:W-:Y:S02]  /*32c0*/  IABS R153, R10 ;  /* 0x0000000a00997213 */ /* 0x000fe40000000000 */
[----:B------:R-:W-:Y:S01]  /*32d0*/  LOP3.LUT R11, R4, 0xa6, RZ, 0xfc, !PT ;  /* 0x000000a6040b7812 */ /* 0x000fe200078efcff */
[----:B------:R-:W-:Y:S01]  /*32e0*/  @!P6 IMAD.IADD R155, R155, 0x1, -R0 ;  /* 0x000000019b9be824 */ /* 0x000fe200078e0a00 */
[----:B------:R-:W-:Y:S01]  /*32f0*/  ISETP.GT.U32.AND P2, PT, R0, R163, PT ;  /* 0x000000a30000720c */ /* 0x000fe20003f44070 */
[----:B------:R-:W-:Y:S01]  /*3300*/  IMAD.HI.U32 R6, R2, R153, RZ ;  /* 0x0000009902067227 */ /* 0x000fe200078e00ff */
[----:B------:R-:W-:Y:S02]  /*3310*/  IABS R151, R11 ;  /* 0x0000000b00977213 */ /* 0x000fe40000000000 */
[----:B------:R-:W-:Y:S01]  /*3320*/  ISETP.GT.U32.AND P6, PT, R0, R155, PT ;  /* 0x0000009b0000720c */ /* 0x000fe20003fc4070 */
[----:B------:R-:W-:Y:S02]  /*3330*/  IMAD.MOV R7, RZ, RZ, -R6 ;  /* 0x000000ffff077224 */ /* 0x000fe400078e0a06 */
[----:B------:R-:W-:-:S04]  /*3340*/  IMAD.HI.U32 R6, R2, R151, RZ ;  /* 0x0000009702067227 */ /* 0x000fc800078e00ff */
[C---:B------:R-:W-:Y:S02]  /*3350*/  IMAD R153, R0.reuse, R7, R153 ;  /* 0x0000000700997224 */ /* 0x040fe400078e0299 */
[----:B------:R-:W-:Y:S02]  /*3360*/  IMAD.MOV R7, RZ, RZ, -R6 ;  /* 0x000000ffff077224 */ /* 0x000fe400078e0a06 */
[--C-:B------:R-:W-:Y:S01]  /*3370*/  @!P2 IMAD.IADD R163, R163, 0x1, -R0.reuse ;  /* 0x00000001a3a3a824 */ /* 0x100fe200078e0a00 */
[C---:B------:R-:W-:Y:S01]  /*3380*/  ISETP.GT.U32.AND P2, PT, R0.reuse, R157, PT ;  /* 0x0000009d0000720c */ /* 0x040fe20003f44070 */
[----:B------:R-:W-:Y:S01]  /*3390*/  IMAD R151, R0, R7, R151 ;  /* 0x0000000700977224 */ /* 0x000fe200078e0297 */
[----:B------:R-:W-:Y:S01]  /*33a0*/  LOP3.LUT R7, R4, 0xa2, RZ, 0xfc, !PT ;  /* 0x000000a204077812 */ /* 0x000fe200078efcff */
[----:B------:R-:W-:Y:S02]  /*33b0*/  @!P6 IMAD.IADD R155, R155, 0x1, -R0 ;  /* 0x000000019b9be824 */ /* 0x000fe400078e0a00 */
[----:B------:R-:W-:Y:S01]  /*33c0*/  IMAD.HI.U32 R6, R2, R149, RZ ;  /* 0x0000009502067227 */ /* 0x000fe200078e00ff */
[----:B------:R-:W-:-:S02]  /*33d0*/  ISETP.GT.U32.AND P6, PT, R0, R151, PT ;  /* 0x000000970000720c */ /* 0x000fc40003fc4070 */
[----:B------:R-:W-:Y:S01]  /*33e0*/  IABS R147, R7 ;  /* 0x0000000700937213 */ /* 0x000fe20000000000 */
[----:B------:R-:W-:Y:S02]  /*33f0*/  IMAD.MOV R6, RZ, RZ, -R6 ;  /* 0x000000ffff067224 */ /* 0x000fe400078e0a06 */
[--C-:B------:R-:W-:Y:S01]  /*3400*/  @!P4 IMAD.IADD R159, R159, 0x1, -R0.reuse ;  /* 0x000000019f9fc824 */ /* 0x100fe200078e0a00 */
[----:B------:R-:W-:Y:S01]  /*3410*/  ISETP.GE.AND P4, PT, R8, RZ, PT ;  /* 0x000000ff0800720c */ /* 0x000fe20003f86270 */
[----:B------:R-:W-:Y:S01]  /*3420*/  @!P2 IMAD.IADD R157, R157, 0x1, -R0 ;  /* 0x000000019d9da824 */ /* 0x000fe200078e0a00 */
[----:B------:R-:W-:Y:S01]  /*3430*/  ISETP.GE.AND P2, PT, R9, RZ, PT ;  /* 0x000000ff0900720c */ /* 0x000fe20003f46270 */
[----:B------:R-:W-:Y:S01]  /*3440*/  IMAD R149, R0, R6, R149 ;  /* 0x0000000600957224 */ /* 0x000fe200078e0295 */
[----:B------:R-:W-:Y:S01]  /*3450*/  LOP3.LUT R9, R4, 0x9c, RZ, 0xfc, !PT ;  /* 0x0000009c04097812 */ /* 0x000fe200078efcff */
[----:B------:R-:W-:Y:S01]  /*3460*/  IMAD.HI.U32 R6, R2, R147, RZ ;  /* 0x0000009302067227 */ /* 0x000fe200078e00ff */
[----:B------:R-:W-:-:S02]  /*3470*/  ISETP.GT.U32.AND P1, PT, R0, R157, PT ;  /* 0x0000009d0000720c */ /* 0x000fc40003f24070 */
[----:B------:R-:W-:Y:S01]  /*3480*/  IABS R141, R9 ;  /* 0x00000009008d7213 */ /* 0x000fe20000000000 */
[----:B------:R-:W-:Y:S01]  /*3490*/  @!P6 IMAD.IADD R151, R151, 0x1, -R0 ;  /* 0x000000019797e824 */ /* 0x000fe200078e0a00 */
[----:B------:R-:W-:Y:S01]  /*34a0*/  LOP3.LUT R8, R4, 0x9e, RZ, 0xfc, !PT ;  /* 0x0000009e04087812 */ /* 0x000fe200078efcff */
[----:B------:R-:W-:Y:S02]  /*34b0*/  IMAD.MOV R6, RZ, RZ, -R6 ;  /* 0x000000ffff067224 */ /* 0x000fe400078e0a06 */
[----:B------:R-:W-:Y:S01]  /*34c0*/  @!P5 IMAD.MOV R163, RZ, RZ, -R163 ;  /* 0x000000ffffa3d224 */ /* 0x000fe200078e0aa3 */
[C---:B------:R-:W-:Y:S01]  /*34d0*/  ISETP.GT.U32.AND P6, PT, R0.reuse, R151, PT ;  /* 0x000000970000720c */ /* 0x040fe20003fc4070 */
[----:B------:R-:W-:Y:S01]  /*34e0*/  @!P2 IMAD.MOV R155, RZ, RZ, -R155 ;  /* 0x000000ffff9ba224 */ /* 0x000fe200078e0a9b */
[C---:B------:R-:W-:Y:S01]  /*34f0*/  ISETP.GT.U32.AND P2, PT, R0.reuse, R149, PT ;  /* 0x000000950000720c */ /* 0x040fe20003f44070 */
[C---:B------:R-:W-:Y:S01]  /*3500*/  IMAD R147, R0.reuse, R6, R147 ;  /* 0x0000000600937224 */ /* 0x040fe200078e0293 */
[----:B------:R-:W-:Y:S01]  /*3510*/  ISETP.GT.U32.AND P5, PT, R0, R153, PT ;  /* 0x000000990000720c */ /* 0x000fe20003fa4070 */
[--C-:B------:R-:W-:Y:S01]  /*3520*/  @!P1 IMAD.IADD R157, R157, 0x1, -R0.reuse ;  /* 0x000000019d9d9824 */ /* 0x100fe200078e0a00 */
[----:B------:R-:W-:Y:S01]  /*3530*/  IABS R143, R8 ;  /* 0x00000008008f7213 */ /* 0x000fe20000000000 */
[----:B------:R-:W-:Y:S01]  /*3540*/  @!P3 IMAD.MOV R159, RZ, RZ, -R159 ;  /* 0x000000ffff9fb224 */ /* 0x000fe200078e0a9f */
[----:B------:R-:W-:Y:S01]  /*3550*/  ISETP.GE.AND P3, PT, R11, RZ, PT ;  /* 0x000000ff0b00720c */ /* 0x000fe20003f66270 */
[----:B------:R-:W-:Y:S01]  /*3560*/  @!P4 IMAD.MOV R157, RZ, RZ, -R157 ;  /* 0x000000ffff9dc224 */ /* 0x000fe200078e0a9d */
[----:B------:R-:W-:Y:S01]  /*3570*/  ISETP.GE.AND P4, PT, R7, RZ, PT ;  /* 0x000000ff0700720c */ /* 0x000fe20003f86270 */
[----:B------:R-:W-:Y:S01]  /*3580*/  @!P0 IMAD.MOV R161, RZ, RZ, -R161 ;  /* 0x000000ffffa18224 */ /* 0x000fe200078e0aa1 */
[----:B------:R-:W-:Y:S01]  /*3590*/  LOP3.LUT R7, R4, 0xa0, RZ, 0xfc, !PT ;  /* 0x000000a004077812 */ /* 0x000fe200078efcff */
[--C-:B------:R-:W-:Y:S01]  /*35a0*/  @!P6 IMAD.IADD R151, R151, 0x1, -R0.reuse ;  /* 0x000000019797e824 */ /* 0x100fe200078e0a00 */
[----:B------:R-:W-:Y:S01]  /*35b0*/  ISETP.GT.U32.AND P6, PT, R0, R147, PT ;  /* 0x000000930000720c */ /* 0x000fe20003fc4070 */
[--C-:B------:R-:W-:Y:S01]  /*35c0*/  @!P2 IMAD.IADD R149, R149, 0x1, -R0.reuse ;  /* 0x000000019595a824 */ /* 0x100fe200078e0a00 */
[----:B------:R-:W-:Y:S01]  /*35d0*/  IABS R145, R7 ;  /* 0x0000000700917213 */ /* 0x000fe20000000000 */
[----:B------:R-:W-:Y:S01]  /*35e0*/  @!P5 IMAD.IADD R153, R153, 0x1, -R0 ;  /* 0x000000019999d824 */ /* 0x000fe200078e0a00 */
[----:B------:R-:W-:-:S02]  /*35f0*/  ISETP.GE.AND P0, PT, R10, RZ, PT ;  /* 0x000000ff0a00720c */ /* 0x000fc40003f06270 */
[----:B------:R-:W-:Y:S01]  /*3600*/  ISETP.GT.U32.AND P2, PT, R0, R149, PT ;  /* 0x000000950000720c */ /* 0x000fe20003f44070 */
[----:B------:R-:W-:Y:S01]  /*3610*/  IMAD.HI.U32 R6, R2, R145, RZ ;  /* 0x0000009102067227 */ /* 0x000fe200078e00ff */
[----:B------:R-:W-:Y:S02]  /*3620*/  ISETP.GT.U32.AND P5, PT, R0, R153, PT ;  /* 0x000000990000720c */ /* 0x000fe40003fa4070 */
[----:B------:R-:W-:Y:S01]  /*3630*/  ISETP.GE.AND P1, PT, R12, RZ, PT ;  /* 0x000000ff0c00720c */ /* 0x000fe20003f26270 */
        /* <DEDUP_REMOVED lines=9> */
[----:B------:R-:W-:Y:S01]  /*36d0*/  @!P2 IMAD.IADD R149, R149, 0x1, -R0 ;  /* 0x000000019595a824 */ /* 0x000fe200078e0a00 */
[----:B------:R-:W-:Y:S01]  /*36e0*/  ISETP.GT.U32.AND P2, PT, R0, R145, PT ;  /* 0x000000910000720c */ /* 0x000fe20003f44070 */
[----:B------:R-:W-:Y:S01]  /*36f0*/  IMAD.MOV R6, RZ, RZ, -R6 ;  /* 0x000000ffff067224 */ /* 0x000fe200078e0a06 */
[----:B------:R-:W-:Y:S01]  /*3700*/  LOP3.LUT R12, R4, 0x7a, RZ, 0xfc, !PT ;  /* 0x0000007a040c7812 */ /* 0x000fe200078efcff */
[--C-:B------:R-:W-:Y:S01]  /*3710*/  @!P5 IMAD.IADD R153, R153, 0x1, -R0.reuse ;  /* 0x000000019999d824 */ /* 0x100fe200078e0a00 */
[----:B------:R-:W-:Y:S01]  /*3720*/  ISETP.GE.AND P5, PT, R7, RZ, PT ;  /* 0x000000ff0700720c */ /* 0x000fe20003fa6270 */
[C---:B------:R-:W-:Y:S01]  /*3730*/  IMAD R141, R0.reuse, R6, R141 ;  /* 0x00000006008d7224 */ /* 0x040fe200078e028d */
[----:B------:R-:W-:Y:S01]  /*3740*/  IABS R107, R12 ;  /* 0x0000000c006b7213 */ /* 0x000fe20000000000 */
[----:B------:R-:W-:Y:S01]  /*3750*/  @!P3 IMAD.MOV R151, RZ, RZ, -R151 ;  /* 0x000000ffff97b224 */ /* 0x000fe200078e0a97 */
[----:B------:R-:W-:Y:S01]  /*3760*/  ISETP.GE.AND P3, PT, R9, RZ, PT ;  /* 0x000000ff0900720c */ /* 0x000fe20003f66270 */
[----:B------:R-:W-:Y:S01]  /*3770*/  @!P6 IMAD.IADD R147, R147, 0x1, -R0 ;  /* 0x000000019393e824 */ /* 0x000fe200078e0a00 */
[----:B------:R-:W-:Y:S01]  /*3780*/  ISETP.GT.U32.AND P6, PT, R0, R141, PT ;  /* 0x0000008d0000720c */ /* 0x000fe20003fc4070 */
[----:B------:R-:W-:Y:S01]  /*3790*/  IMAD.HI.U32 R7, R2, R143, RZ ;  /* 0x0000008f02077227 */ /* 0x000fe200078e00ff */
[----:B------:R-:W-:-:S03]  /*37a0*/  LOP3.LUT R9, R4, 0x98, RZ, 0xfc, !PT ;  /* 0x0000009804097812 */ /* 0x000fc600078efcff */
[--C-:B------:R-:W-:Y:S01]  /*37b0*/  @!P2 IMAD.IADD R145, R145, 0x1, -R0.reuse ;  /* 0x000000019191a824 */ /* 0x100fe200078e0a00 */
[----:B------:R-:W-:Y:S01]  /*37c0*/  IABS R137, R9 ;  /* 0x0000000900897213 */ /* 0x000fe20000000000 */
[----:B------:R-:W-:Y:S02]  /*37d0*/  IMAD.MOV R7, RZ, RZ, -R7 ;  /* 0x000000ffff077224 */ /* 0x000fe400078e0a07 */
[----:B------:R-:W-:Y:S01]  /*37e0*/  @!P0 IMAD.MOV R153, RZ, RZ, -R153 ;  /* 0x000000ffff998224 */ /* 0x000fe200078e0a99 */
[C---:B------:R-:W-:Y:S01]  /*37f0*/  ISETP.GT.U32.AND P2, PT, R0.reuse, R145, PT ;  /* 0x000000910000720c */ /* 0x040fe20003f44070 */
[----:B------:R-:W-:Y:S01]  /*3800*/  IMAD R143, R0, R7, R143 ;  /* 0x00000007008f7224 */ /* 0x000fe200078e028f */
[----:B------:R-:W-:Y:S01]  /*3810*/  ISETP.GE.AND P0, PT, R8, RZ, PT ;  /* 0x000000ff0800720c */ /* 0x000fe20003f06270 */
[----:B------:R-:W-:Y:S01]  /*3820*/  @!P6 IMAD.IADD R141, R141, 0x1, -R0 ;  /* 0x000000018d8de824 */ /* 0x000fe200078e0a00 */
[----:B------:R-:W-:Y:S01]  /*3830*/  LOP3.LUT R8, R4, 0x9a, RZ, 0xfc, !PT ;  /* 0x0000009a04087812 */ /* 0x000fe200078efcff */
[----:B------:R-:W-:-:S03]  /*3840*/  IMAD.HI.U32 R7, R2, R137, RZ ;  /* 0x0000008902077227 */ /* 0x000fc600078e00ff */
[----:B------:R-:W-:Y:S01]  /*3850*/  IABS R139, R8 ;  /* 0x00000008008b7213 */ /* 0x000fe20000000000 */
[----:B------:R-:W-:Y:S01]  /*3860*/  @!P1 IMAD.MOV R149, RZ, RZ, -R149 ;  /* 0x000000ffff959224 */ /* 0x000fe200078e0a95 */
[----:B------:R-:W-:Y:S01]  /*3870*/  ISETP.GT.U32.AND P1, PT, R0, R143, PT ;  /* 0x0000008f0000720c */ /* 0x000fe20003f24070 */
[----:B------:R-:W-:Y:S01]  /*3880*/  @!P4 IMAD.MOV R147, RZ, RZ, -R147 ;  /* 0x000000ffff93c224 */ /* 0x000fe200078e0a93 */
[----:B------:R-:W-:Y:S01]  /*3890*/  ISETP.GE.AND P4, PT, R8, RZ, PT ;  /* 0x000000ff0800720c */ /* 0x000fe20003f86270 */
[----:B------:R-:W-:Y:S01]  /*38a0*/  IMAD.HI.U32 R8, R2, R135, RZ ;  /* 0x0000008702087227 */ /* 0x000fe200078e00ff */
[----:B------:R-:W-:-:S03]  /*38b0*/  ISETP.GT.U32.AND P6, PT, R0, R141, PT ;  /* 0x0000008d0000720c */ /* 0x000fc60003fc4070 */
[----:B------:R-:W-:Y:S02]  /*38c0*/  IMAD.MOV R7, RZ, RZ, -R7 ;  /* 0x000000ffff077224 */ /* 0x000fe400078e0a07 */
[----:B------:R-:W-:Y:S01]  /*38d0*/  @!P2 IMAD.IADD R145, R145, 0x1, -R0 ;  /* 0x000000019191a824 */ /* 0x000fe200078e0a00 */
[----:B------:R-:W-:Y:S01]  /*38e0*/  ISETP.GE.AND P2, PT, R9, RZ, PT ;  /* 0x000000ff0900720c */ /* 0x000fe20003f46270 */
[----:B------:R-:W-:Y:S01]  /*38f0*/  IMAD.MOV R8, RZ, RZ, -R8 ;  /* 0x000000ffff087224 */ /* 0x000fe200078e0a08 */
[----:B------:R-:W-:Y:S01]  /*3900*/  LOP3.LUT R9, R4, 0x90, RZ, 0xfc, !PT ;  /* 0x0000009004097812 */ /* 0x000fe200078efcff */
[C---:B------:R-:W-:Y:S02]  /*3910*/  IMAD R137, R0.reuse, R7, R137 ;  /* 0x0000000700897224 */ /* 0x040fe400078e0289 */
[----:B------:R-:W-:Y:S01]  /*3920*/  IMAD R135, R0, R8, R135 ;  /* 0x0000000800877224 */ /* 0x000fe200078e0287 */
[----:B------:R-:W-:Y:S01]  /*3930*/  LOP3.LUT R8, R4, 0x92, RZ, 0xfc, !PT ;  /* 0x0000009204087812 */ /* 0x000fe200078efcff */
[----:B------:R-:W-:Y:S01]  /*3940*/  @!P5 IMAD.MOV R145, RZ, RZ, -R145 ;  /* 0x000000ffff91d224 */ /* 0x000fe200078e0a91 */
[C---:B------:R-:W-:Y:S01]  /*3950*/  ISETP.GT.U32.AND P5, PT, R0.reuse, R137, PT ;  /* 0x000000890000720c */ /* 0x040fe20003fa4070 */
[--C-:B------:R-:W-:Y:S01]  /*3960*/  @!P1 IMAD.IADD R143, R143, 0x1, -R0.reuse ;  /* 0x000000018f8f9824 */ /* 0x100fe200078e0a00 */
[----:B------:R-:W-:Y:S01]  /*3970*/  IABS R131, R8 ;  /* 0x0000000800837213 */ /* 0x000fe20000000000 */
[----:B------:R-:W-:Y:S01]  /*3980*/  @!P6 IMAD.IADD R141, R141, 0x1, -R0 ;  /* 0x000000018d8de824 */ /* 0x000fe200078e0a00 */
[----:B------:R-:W-:Y:S01]  /*3990*/  ISETP.GT.U32.AND P6, PT, R0, R135, PT ;  /* 0x000000870000720c */ /* 0x000fe20003fc4070 */
[----:B------:R-:W-:Y:S01]  /*39a0*/  IMAD.HI.U32 R6, R2, R139, RZ ;  /* 0x0000008b02067227 */ /* 0x000fe200078e00ff */
[----:B------:R-:W-:-:S02]  /*39b0*/  ISETP.GT.U32.AND P1, PT, R0, R143, PT ;  /* 0x0000008f0000720c */ /* 0x000fc40003f24070 */
[----:B------:R-:W-:Y:S01]  /*39c0*/  IABS R129, R9 ;  /* 0x0000000900817213 */ /* 0x000fe20000000000 */
[----:B------:R-:W-:Y:S02]  /*39d0*/  IMAD.MOV R6, RZ, RZ, -R6 ;  /* 0x000000ffff067224 */ /* 0x000fe400078e0a06 */
[----:B------:R-:W-:-:S04]  /*39e0*/  IMAD.HI.U32 R7, R2, R131, RZ ;  /* 0x0000008302077227 */ /* 0x000fc800078e00ff */
[--C-:B------:R-:W-:Y:S02]  /*39f0*/  @!P5 IMAD.IADD R137, R137, 0x1, -R0.reuse ;  /* 0x000000018989d824 */ /* 0x100fe400078e0a00 */
[----:B------:R-:W-:Y:S01]  /*3a00*/  IMAD R139, R0, R6, R139 ;  /* 0x00000006008b7224 */ /* 0x000fe200078e028b */
[----:B------:R-:W-:Y:S01]  /*3a10*/  LOP3.LUT R6, R4, 0x94, RZ, 0xfc, !PT ;  /* 0x0000009404067812 */ /* 0x000fe200078efcff */
[--C-:B------:R-:W-:Y:S01]  /*3a20*/  @!P6 IMAD.IADD R135, R135, 0x1, -R0.reuse ;  /* 0x000000018787e824 */ /* 0x100fe200078e0a00 */
[C---:B------:R-:W-:Y:S01]  /*3a30*/  ISETP.GT.U32.AND P6, PT, R0.reuse, R137, PT ;  /* 0x000000890000720c */ /* 0x040fe20003fc4070 */
[----:B------:R-:W-:Y:S01]  /*3a40*/  @!P1 IMAD.IADD R143, R143, 0x1, -R0 ;  /* 0x000000018f8f9824 */ /* 0x000fe200078e0a00 */
[----:B------:R-:W-:Y:S01]  /*3a50*/  ISETP.GT.U32.AND P1, PT, R0, R139, PT ;  /* 0x0000008b0000720c */ /* 0x000fe20003f24070 */
[----:B------:R-:W-:Y:S01]  /*3a60*/  IMAD.MOV R7, RZ, RZ, -R7 ;  /* 0x000000ffff077224 */ /* 0x000fe200078e0a07 */
[----:B------:R-:W-:Y:S01]  /*3a70*/  IABS R133, R6 ;  /* 0x0000000600857213 */ /* 0x000fe20000000000 */
[----:B------:R-:W-:Y:S01]  /*3a80*/  @!P0 IMAD.MOV R143, RZ, RZ, -R143 ;  /* 0x000000ffff8f8224 */ /* 0x000fe200078e0a8f */
[----:B------:R-:W-:Y:S01]  /*3a90*/  ISETP.GE.AND P0, PT, R10, RZ, PT ;  /* 0x000000ff0a00720c */ /* 0x000fe20003f06270 */
[----:B------:R-:W-:Y:S01]  /*3aa0*/  IMAD R131, R0, R7, R131 ;  /* 0x0000000700837224 */ /* 0x000fe200078e0283 */
[----:B------:R-:W-:Y:S01]  /*3ab0*/  LOP3.LUT R10, R4, 0x8e, RZ, 0xfc, !PT ;  /* 0x0000008e040a7812 */ /* 0x000fe200078efcff */
[----:B------:R-:W-:Y:S01]  /*3ac0*/  @!P3 IMAD.MOV R141, RZ, RZ, -R141 ;  /* 0x000000ffff8db224 */ /* 0x000fe200078e0a8d */
[----:B------:R-:W-:-:S02]  /*3ad0*/  ISETP.GT.U32.AND P3, PT, R0, R135, PT ;  /* 0x000000870000720c */ /* 0x000fc40003f64070 */
[----:B------:R-:W-:Y:S01]  /*3ae0*/  IABS R127, R10 ;  /* 0x0000000a007f7213 */ /* 0x000fe20000000000 */
[--C-:B------:R-:W-:Y:S01]  /*3af0*/  @!P6 IMAD.IADD R137, R137, 0x1, -R0.reuse ;  /* 0x000000018989e824 */ /* 0x100fe200078e0a00 */
[----:B------:R-:W-:Y:S01]  /*3b00*/  ISETP.GT.U32.AND P6, PT, R0, R131, PT ;  /* 0x000000830000720c */ /* 0x000fe20003fc4070 */
[----:B------:R-:W-:Y:S01]  /*3b10*/  @!P1 IMAD.IADD R139, R139, 0x1, -R0 ;  /* 0x000000018b8b9824 */ /* 0x000fe200078e0a00 */
[----:B------:R-:W-:Y:S01]  /*3b20*/  ISETP.GE.AND P1, PT, R6, RZ, PT ;  /* 0x000000ff0600720c */ /* 0x000fe20003f26270 */
[----:B------:R-:W-:-:S03]  /*3b30*/  IMAD.HI.U32 R6, R2, R133, RZ ;  /* 0x0000008502067227 */ /* 0x000fc600078e00ff */
[----:B------:R-:W-:Y:S01]  /*3b40*/  ISETP.GT.U32.AND P5, PT, R0, R139, PT ;  /* 0x0000008b0000720c */ /* 0x000fe20003fa4070 */
[----:B------:R-:W-:Y:S02]  /*3b50*/  IMAD.MOV R6, RZ, RZ, -R6 ;  /* 0x000000ffff067224 */ /* 0x000fe400078e0a06 */
[--C-:B------:R-:W-:Y:S01]  /*3b60*/  @!P3 IMAD.IADD R135, R135, 0x1, -R0.reuse ;  /* 0x000000018787b824 */ /* 0x100fe200078e0a00 */
[----:B------:R-:W-:Y:S01]  /*3b70*/  ISETP.GE.AND P3, PT, R8, RZ, PT ;  /* 0x000000ff0800720c */ /* 0x000fe20003f66270 */
[----:B------:R-:W-:Y:S01]  /*3b80*/  IMAD R133, R0, R6, R133 ;  /* 0x0000000600857224 */ /* 0x000fe200078e0285 */
[----:B------:R-:W-:Y:S01]  /*3b90*/  LOP3.LUT R8, R4, 0x8a, RZ, 0xfc, !PT ;  /* 0x0000008a04087812 */ /* 0x000fe200078efcff */
[----:B------:R-:W-:Y:S02]  /*3ba0*/  @!P6 IMAD.IADD R131, R131, 0x1, -R0 ;  /* 0x000000018383e824 */ /* 0x000fe400078e0a00 */
[----:B------:R-:W-:Y:S01]  /*3bb0*/  IMAD.HI.U32 R6, R2, R129, RZ ;  /* 0x0000008102067227 */ /* 0x000fe200078e00ff */
[----:B------:R-:W-:-:S02]  /*3bc0*/  IABS R123, R8 ;  /* 0x00000008007b7213 */ /* 0x000fc40000000000 */
[----:B------:R-:W-:Y:S01]  /*3bd0*/  ISETP.GT.U32.AND P6, PT, R0, R131, PT ;  /* 0x000000830000720c */ /* 0x000fe20003fc4070 */
[----:B------:R-:W-:Y:S02]  /*3be0*/  IMAD.MOV R7, RZ, RZ, -R6 ;  /* 0x000000ffff077224 */ /* 0x000fe400078e0a06 */
[----:B------:R-:W-:-:S04]  /*3bf0*/  IMAD.HI.U32 R6, R2, R127, RZ ;  /* 0x0000007f02067227 */ /* 0x000fc800078e00ff */
[----:B------:R-:W-:Y:S01]  /*3c00*/  @!P5 IMAD.IADD R139, R139, 0x1, -R0 ;  /* 0x000000018b8bd824 */ /* 0x000fe200078e0a00 */
[C---:B------:R-:W-:Y:S01]  /*3c10*/  ISETP.GT.U32.AND P5, PT, R0.reuse, R133, PT ;  /* 0x000000850000720c */ /* 0x040fe20003fa4070 */
[----:B------:R-:W-:Y:S02]  /*3c20*/  IMAD.MOV R6, RZ, RZ, -R6 ;  /* 0x000000ffff067224 */ /* 0x000fe400078e0a06 */
[C---:B------:R-:W-:Y:S02]  /*3c30*/  IMAD R129, R0.reuse, R7, R129 ;  /* 0x0000000700817224 */ /* 0x040fe400078e0281 */
[C---:B------:R-:W-:Y:S02]  /*3c40*/  IMAD R127, R0.reuse, R6, R127 ;  /* 0x00000006007f7224 */ /* 0x040fe400078e027f */
[----:B------:R-:W-:Y:S02]  /*3c50*/  @!P6 IMAD.IADD R131, R131, 0x1, -R0 ;  /* 0x000000018383e824 */ /* 0x000fe400078e0a00 */
[----:B------:R-:W-:Y:S01]  /*3c60*/  @!P2 IMAD.MOV R137, RZ, RZ, -R137 ;  /* 0x000000ffff89a224 */ /* 0x000fe200078e0a89 */
[----:B------:R-:W-:Y:S01]  /*3c70*/  ISETP.GT.U32.AND P6, PT, R0, R127, PT ;  /* 0x0000007f0000720c */ /* 0x000fe20003fc4070 */
[----:B------:R-:W-:Y:S01]  /*3c80*/  IMAD.HI.U32 R6, R2, R123, RZ ;  /* 0x0000007b02067227 */ /* 0x000fe200078e00ff */
[----:B------:R-:W-:-:S03]  /*3c90*/  ISETP.GT.U32.AND P2, PT, R0, R129, PT ;  /* 0x000000810000720c */ /* 0x000fc60003f44070 */
[----:B------:R-:W-:Y:S02]  /*3ca0*/  @!P5 IMAD.IADD R133, R133, 0x1, -R0 ;  /* 0x000000018585d824 */ /* 0x000fe400078e0a00 */
[----:B------:R-:W-:Y:S01]  /*3cb0*/  @!P4 IMAD.MOV R139, RZ, RZ, -R139 ;  /* 0x000000ffff8bc224 */ /* 0x000fe200078e0a8b */
[----:B------:R-:W-:Y:S01]  /*3cc0*/  ISETP.GE.AND P4, PT, R9, RZ, PT ;  /* 0x000000ff0900720c */ /* 0x000fe20003f86270 */
[----:B------:R-:W-:Y:S01]  /*3cd0*/  IMAD.MOV R6, RZ, RZ, -R6 ;  /* 0x000000ffff067224 */ /* 0x000fe200078e0a06 */
[----:B------:R-:W-:Y:S01]  /*3ce0*/  ISETP.GT.U32.AND P5, PT, R0, R133, PT ;  /* 0x000000850000720c */ /* 0x000fe20003fa4070 */
[----:B------:R-:W-:Y:S01]  /*3cf0*/  IMAD.HI.U32 R7, R2, R125, RZ ;  /* 0x0000007d02077227 */ /* 0x000fe200078e00ff */
[----:B------:R-:W-:-:S03]  /*3d00*/  LOP3.LUT R9, R4, 0x88, RZ, 0xfc, !PT ;  /* 0x0000008804097812 */ /* 0x000fc600078efcff */
[--C-:B------:R-:W-:Y:S01]  /*3d10*/  @!P6 IMAD.IADD R127, R127, 0x1, -R0.reuse ;  /* 0x000000017f7fe824 */ /* 0x100fe200078e0a00 */
[----:B------:R-:W-:Y:S01]  /*3d20*/  IABS R121, R9 ;  /* 0x0000000900797213 */ /* 0x000fe20000000000 */
[--C-:B------:R-:W-:Y:S02]  /*3d30*/  @!P2 IMAD.IADD R129, R129, 0x1, -R0.reuse ;  /* 0x000000018181a824 */ /* 0x100fe400078e0a00 */
[C---:B------:R-:W-:Y:S01]  /*3d40*/  IMAD R123, R0.reuse, R6, R123 ;  /* 0x00000006007b7224 */ /* 0x040fe200078e027b */
[C---:B------:R-:W-:Y:S01]  /*3d50*/  ISETP.GT.U32.AND P6, PT, R0.reuse, R127, PT ;  /* 0x0000007f0000720c */ /* 0x040fe20003fc4070 */
[----:B------:R-:W-:Y:S02]  /*3d60*/  IMAD.MOV R7, RZ, RZ, -R7 ;  /* 0x000000ffff077224 */ /* 0x000fe400078e0a07 */
[----:B------:R-:W-:Y:S01]  /*3d70*/  @!P5 IMAD.IADD R133, R133, 0x1, -R0 ;  /* 0x000000018585d824 */ /* 0x000fe200078e0a00 */
[----:B------:R-:W-:Y:S01]  /*3d80*/  ISETP.GE.AND P5, PT, R11, RZ, PT ;  /* 0x000000ff0b00720c */ /* 0x000fe20003fa6270 */
[----:B------:R-:W-:Y:S01]  /*3d90*/  IMAD R125, R0, R7, R125 ;  /* 0x00000007007d7224 */ /* 0x000fe200078e027d */
[----:B------:R-:W-:Y:S01]  /*3da0*/  LOP3.LUT R11, R4, 0x7c, RZ, 0xfc, !PT ;  /* 0x0000007c040b7812 */ /* 0x000fe200078efcff */
[----:B------:R-:W-:Y:S01]  /*3db0*/  @!P1 IMAD.MOV R133, RZ, RZ, -R133 ;  /* 0x000000ffff859224 */ /* 0x000fe200078e0a85 */
[----:B------:R-:W-:Y:S01]  /*3dc0*/  ISETP.GT.U32.AND P1, PT, R0, R129, PT ;  /* 0x000000810000720c */ /* 0x000fe20003f24070 */
[----:B------:R-:W-:Y:S01]  /*3dd0*/  IMAD.HI.U32 R7, R2, R121, RZ ;  /* 0x0000007902077227 */ /* 0x000fe200078e00ff */
[----:B------:R-:W-:-:S02]  /*3de0*/  ISETP.GT.U32.AND P2, PT, R0, R125, PT ;  /* 0x0000007d0000720c */ /* 0x000fc40003f44070 */
[----:B------:R-:W-:Y:S01]  /*3df0*/  IABS R109, R11 ;  /* 0x0000000b006d7213 */ /* 0x000fe20000000000 */
[--C-:B------:R-:W-:Y:S01]  /*3e00*/  @!P6 IMAD.IADD R127, R127, 0x1, -R0.reuse ;  /* 0x000000017f7fe824 */ /* 0x100fe200078e0a00 */
[----:B------:R-:W-:Y:S01]  /*3e10*/  ISETP.GT.U32.AND P6, PT, R0, R123, PT ;  /* 0x0000007b0000720c */ /* 0x000fe20003fc4070 */
[----:B------:R-:W-:Y:S01]  /*3e20*/  @!P0 IMAD.MOV R135, RZ, RZ, -R135 ;  /* 0x000000ffff878224 */ /* 0x000fe200078e0a87 */
[----:B------:R-:W-:Y:S01]  /*3e30*/  ISETP.GE.AND P0, PT, R10, RZ, PT ;  /* 0x000000ff0a00720c */ /* 0x000fe20003f06270 */
[----:B------:R-:W-:Y:S01]  /*3e40*/  IMAD.MOV R7, RZ, RZ, -R7 ;  /* 0x000000ffff077224 */ /* 0x000fe200078e0a07 */
[----:B------:R-:W-:Y:S01]  /*3e50*/  LOP3.LUT R10, R4, 0x86, RZ, 0xfc, !PT ;  /* 0x00000086040a7812 */ /* 0x000fe200078efcff */
[----:B------:R-:W-:Y:S01]  /*3e60*/  @!P3 IMAD.MOV R131, RZ, RZ, -R131 ;  /* 0x000000ffff83b224 */ /* 0x000fe200078e0a83 */
[----:B------:R-:W-:Y:S01]  /*3e70*/  ISETP.GE.AND P3, PT, R8, RZ, PT ;  /* 0x000000ff0800720c */ /* 0x000fe20003f66270 */
[--C-:B------:R-:W-:Y:S01]  /*3e80*/  @!P1 IMAD.IADD R129, R129, 0x1, -R0.reuse ;  /* 0x0000000181819824 */ /* 0x100fe200078e0a00 */
[----:B------:R-:W-:Y:S01]  /*3e90*/  IABS R119, R10 ;  /* 0x0000000a00777213 */ /* 0x000fe20000000000 */
[----:B------:R-:W-:Y:S01]  /*3ea0*/  IMAD R121, R0, R7, R121 ;  /* 0x0000000700797224 */ /* 0x000fe200078e0279 */
[C---:B------:R-:W-:Y:S01]  /*3eb0*/  LOP3.LUT R7, R4.reuse, 0x84, RZ, 0xfc, !PT ;  /* 0x0000008404077812 */ /* 0x040fe200078efcff */
[----:B------:R-:W-:Y:S01]  /*3ec0*/  @!P4 IMAD.MOV R129, RZ, RZ, -R129 ;  /* 0x000000ffff81c224 */ /* 0x000fe200078e0a81 */
[----:B------:R-:W-:Y:S01]  /*3ed0*/  LOP3.LUT R8, R4, 0x82, RZ, 0xfc, !PT ;  /* 0x0000008204087812 */ /* 0x000fe200078efcff */
[----:B------:R-:W-:Y:S01]  /*3ee0*/  @!P6 IMAD.IADD R123, R123, 0x1, -R0 ;  /* 0x000000017b7be824 */ /* 0x000fe200078e0a00 */
[----:B------:R-:W-:Y:S01]  /*3ef0*/  ISETP.GT.U32.AND P4, PT, R0, R121, PT ;  /* 0x000000790000720c */ /* 0x000fe20003f84070 */
[----:B------:R-:W-:Y:S01]  /*3f00*/  IMAD.HI.U32 R6, R2, R119, RZ ;  /* 0x0000007702067227 */ /* 0x000fe200078e00ff */
[----:B------:R-:W-:-:S02]  /*3f10*/  IABS R117, R7 ;  /* 0x0000000700757213 */ /* 0x000fc40000000000 */
[C---:B------:R-:W-:Y:S01]  /*3f20*/  ISETP.GT.U32.AND P6, PT, R0.reuse, R123, PT ;  /* 0x0000007b0000720c */ /* 0x040fe20003fc4070 */
[----:B------:R-:W-:Y:S01]  /*3f30*/  IMAD.MOV R6, RZ, RZ, -R6 ;  /* 0x000000ffff067224 */ /* 0x000fe200078e0a06 */
[----:B------:R-:W-:Y:S01]  /*3f40*/  IABS R115, R8 ;  /* 0x0000000800737213 */ /* 0x000fe20000000000 */
[--C-:B------:R-:W-:Y:S01]  /*3f50*/  @!P2 IMAD.IADD R125, R125, 0x1, -R0.reuse ;  /* 0x000000017d7da824 */ /* 0x100fe200078e0a00 */
[----:B------:R-:W-:Y:S01]  /*3f60*/  ISETP.GE.AND P1, PT, R9, RZ, PT ;  /* 0x000000ff0900720c */ /* 0x000fe20003f26270 */
[----:B------:R-:W-:Y:S01]  /*3f70*/  IMAD R119, R0, R6, R119 ;  /* 0x0000000600777224 */ /* 0x000fe200078e0277 */
[----:B------:R-:W-:Y:S01]  /*3f80*/  LOP3.LUT R9, R4, 0x80, RZ, 0xfc, !PT ;  /* 0x0000008004097812 */ /* 0x000fe200078efcff */
[----:B------:R-:W-:Y:S01]  /*3f90*/  IMAD.HI.U32 R6, R2, R117, RZ ;  /* 0x0000007502067227 */ /* 0x000fe200078e00ff */
[----:B------:R-:W-:Y:S02]  /*3fa0*/  ISETP.GT.U32.AND P2, PT, R0, R125, PT ;  /* 0x0000007d0000720c */ /* 0x000fe40003f44070 */
[----:B------:R-:W-:Y:S01]  /*3fb0*/  IABS R113, R9 ;  /* 0x0000000900717213 */ /* 0x000fe20000000000 */
[----:B------:R-:W-:-:S02]  /*3fc0*/  @!P4 IMAD.IADD R121, R121, 0x1, -R0 ;  /* 0x000000017979c824 */ /* 0x000fc400078e0a00 */
[----:B------:R-:W-:Y:S02]  /*3fd0*/  IMAD.MOV R6, RZ, RZ, -R6 ;  /* 0x000000ffff067224 */ /* 0x000fe400078e0a06 */
[----:B------:R-:W-:Y:S01]  /*3fe0*/  @!P6 IMAD.IADD R123, R123, 0x1, -R0 ;  /* 0x000000017b7be824 */ /* 0x000fe200078e0a00 */
[C---:B------:R-:W-:Y:S01]  /*3ff0*/  ISETP.GT.U32.AND P4, PT, R0.reuse, R121, PT ;  /* 0x000000790000720c */ /* 0x040fe20003f84070 */
[C---:B------:R-:W-:Y:S01]  /*4000*/  IMAD R117, R0.reuse, R6, R117 ;  /* 0x0000000600757224 */ /* 0x040fe200078e0275 */
[----:B------:R-:W-:Y:S01]  /*4010*/  ISETP.GT.U32.AND P6, PT, R0, R119, PT ;  /* 0x000000770000720c */ /* 0x000fe20003fc4070 */
[----:B------:R-:W-:-:S04]  /*4020*/  IMAD.HI.U32 R6, R2, R115, RZ ;  /* 0x0000007302067227 */ /* 0x000fc800078e00ff */
[----:B------:R-:W-:Y:S02]  /*4030*/  IMAD.MOV R6, RZ, RZ, -R6 ;  /* 0x000000ffff067224 */ /* 0x000fe400078e0a06 */
[----:B------:R-:W-:Y:S01]  /*4040*/  @!P0 IMAD.MOV R127, RZ, RZ, -R127 ;  /* 0x000000ffff7f8224 */ /* 0x000fe200078e0a7f */
[----:B------:R-:W-:Y:S01]  /*4050*/  ISETP.GE.AND P0, PT, R10, RZ, PT ;  /* 0x000000ff0a00720c */ /* 0x000fe20003f06270 */
[----:B------:R-:W-:Y:S01]  /*4060*/  IMAD R115, R0, R6, R115 ;  /* 0x0000000600737224 */ /* 0x000fe200078e0273 */
[----:B------:R-:W-:Y:S01]  /*4070*/  LOP3.LUT R10, R4, 0x7e, RZ, 0xfc, !PT ;  /* 0x0000007e040a7812 */ /* 0x000fe200078efcff */
[--C-:B------:R-:W-:Y:S01]  /*4080*/  @!P2 IMAD.IADD R125, R125, 0x1, -R0.reuse ;  /* 0x000000017d7da824 */ /* 0x100fe200078e0a00 */
[----:B------:R-:W-:Y:S01]  /*4090*/  ISETP.GE.AND P2, PT, R7, RZ, PT ;  /* 0x000000ff0700720c */ /* 0x000fe20003f46270 */
[--C-:B------:R-:W-:Y:S01]  /*40a0*/  @!P4 IMAD.IADD R121, R121, 0x1, -R0.reuse ;  /* 0x000000017979c824 */ /* 0x100fe200078e0a00 */
[C---:B------:R-:W-:Y:S01]  /*40b0*/  ISETP.GT.U32.AND P4, PT, R0.reuse, R117, PT ;  /* 0x000000750000720c */ /* 0x040fe20003f84070 */
[----:B------:R-:W-:Y:S01]  /*40c0*/  @!P6 IMAD.IADD R119, R119, 0x1, -R0 ;  /* 0x000000017777e824 */ /* 0x000fe200078e0a00 */
[----:B------:R-:W-:Y:S01]  /*40d0*/  ISETP.GT.U32.AND P6, PT, R0, R115, PT ;  /* 0x000000730000720c */ /* 0x000fe20003fc4070 */
[----:B------:R-:W-:Y:S01]  /*40e0*/  IMAD.HI.U32 R7, R2, R113, RZ ;  /* 0x0000007102077227 */ /* 0x000fe200078e00ff */
[----:B------:R-:W-:-:S03]  /*40f0*/  IABS R111, R10 ;  /* 0x0000000a006f7213 */ /* 0x000fc60000000000 */
[----:B------:R-:W-:Y:S02]  /*4100*/  IMAD.MOV R7, RZ, RZ, -R7 ;  /* 0x000000ffff077224 */ /* 0x000fe400078e0a07 */
[----:B------:R-:W-:-:S04]  /*4110*/  IMAD.HI.U32 R6, R2, R111, RZ ;  /* 0x0000006f02067227 */ /* 0x000fc800078e00ff */
[C---:B------:R-:W-:Y:S02]  /*4120*/  IMAD R113, R0.reuse, R7, R113 ;  /* 0x0000000700717224 */ /* 0x040fe400078e0271 */
[--C-:B------:R-:W-:Y:S02]  /*4130*/  @!P4 IMAD.IADD R117, R117, 0x1, -R0.reuse ;  /* 0x000000017575c824 */ /* 0x100fe400078e0a00 */
[----:B------:R-:W-:Y:S01]  /*4140*/  @!P6 IMAD.IADD R115, R115, 0x1, -R0 ;  /* 0x000000017373e824 */ /* 0x000fe200078e0a00 */
[C---:B------:R-:W-:Y:S01]  /*4150*/  ISETP.GT.U32.AND P4, PT, R0.reuse, R113, PT ;  /* 0x000000710000720c */ /* 0x040fe20003f84070 */
[----:B------:R-:W-:Y:S01]  /*4160*/  IMAD.MOV R6, RZ, RZ, -R6 ;  /* 0x000000ffff067224 */ /* 0x000fe200078e0a06 */
[C---:B------:R-:W-:Y:S01]  /*4170*/  ISETP.GT.U32.AND P6, PT, R0.reuse, R119, PT ;  /* 0x000000770000720c */ /* 0x040fe20003fc4070 */
[----:B------:R-:W-:Y:S01]  /*4180*/  @!P3 IMAD.MOV R123, RZ, RZ, -R123 ;  /* 0x000000ffff7bb224 */ /* 0x000fe200078e0a7b */
[C---:B------:R-:W-:Y:S01]  /*4190*/  ISETP.GT.U32.AND P3, PT, R0.reuse, R115, PT ;  /* 0x000000730000720c */ /* 0x040fe20003f64070 */
[----:B------:R-:W-:-:S02]  /*41a0*/  IMAD R111, R0, R6, R111 ;  /* 0x00000006006f7224 */ /* 0x000fc400078e026f */
[----:B------:R-:W-:-:S04]  /*41b0*/  IMAD.HI.U32 R6, R2, R107, RZ ;  /* 0x0000006b02067227 */ /* 0x000fc800078e00ff */
[----:B------:R-:W-:Y:S02]  /*41c0*/  IMAD.MOV R6, RZ, RZ, -R6 ;  /* 0x000000ffff067224 */ /* 0x000fe400078e0a06 */
[--C-:B------:R-:W-:Y:S02]  /*41d0*/  @!P4 IMAD.IADD R113, R113, 0x1, -R0.reuse ;  /* 0x000000017171c824 */ /* 0x100fe400078e0a00 */
[C---:B------:R-:W-:Y:S02]  /*41e0*/  IMAD R107, R0.reuse, R6, R107 ;  /* 0x00000006006b7224 */ /* 0x040fe400078e026b */
[----:B------:R-:W-:Y:S01]  /*41f0*/  @!P3 IMAD.IADD R115, R115, 0x1, -R0 ;  /* 0x000000017373b824 */ /* 0x000fe200078e0a00 */
[----:B------:R-:W-:Y:S01]  /*4200*/  ISETP.GT.U32.AND P4, PT, R0, R113, PT ;  /* 0x000000710000720c */ /* 0x000fe20003f84070 */
[----:B------:R-:W-:Y:S01]  /*4210*/  IMAD.HI.U32 R7, R2, R109, RZ ;  /* 0x0000006d02077227 */ /* 0x000fe200078e00ff */
[----:B------:R-:W-:-:S03]  /*4220*/  ISETP.GT.U32.AND P3, PT, R0, R107, PT ;  /* 0x0000006b0000720c */ /* 0x000fc60003f64070 */
[----:B------:R-:W-:Y:S02]  /*4230*/  IMAD.MOV R7, RZ, RZ, -R7 ;  /* 0x000000ffff077224 */ /* 0x000fe400078e0a07 */
[----:B------:R-:W-:-:S04]  /*4240*/  IMAD.HI.U32 R6, R2, R105, RZ ;  /* 0x0000006902067227 */ /* 0x000fc800078e00ff */
[----:B------:R-:W-:Y:S01]  /*4250*/  IMAD R109, R0, R7, R109 ;  /* 0x00000007006d7224 */ /* 0x000fe200078e026d */
[C---:B------:R-:W-:Y:S01]  /*4260*/  LOP3.LUT R7, R4.reuse, 0x76, RZ, 0xfc, !PT ;  /* 0x0000007604077812 */ /* 0x040fe200078efcff */
[--C-:B------:R-:W-:Y:S01]  /*4270*/  @!P4 IMAD.IADD R113, R113, 0x1, -R0.reuse ;  /* 0x000000017171c824 */ /* 0x100fe200078e0a00 */
[----:B------:R-:W-:Y:S01]  /*4280*/  ISETP.GE.AND P4, PT, R9, RZ, PT ;  /* 0x000000ff0900720c */ /* 0x000fe20003f86270 */
[----:B------:R-:W-:Y:S01]  /*4290*/  @!P3 IMAD.IADD R107, R107, 0x1, -R0 ;  /* 0x000000016b6bb824 */ /* 0x000fe200078e0a00 */
[----:B------:R-:W-:Y:S01]  /*42a0*/  IABS R103, R7 ;  /* 0x0000000700677213 */ /* 0x000fe20000000000 */
[----:B------:R-:W-:Y:S01]  /*42b0*/  IMAD.MOV R6, RZ, RZ, -R6 ;  /* 0x000000ffff067224 */ /* 0x000fe200078e0a06 */
[----:B------:R-:W-:Y:S01]  /*42c0*/  LOP3.LUT R9, R4, 0x72, RZ, 0xfc, !PT ;  /* 0x0000007204097812 */ /* 0x000fe200078efcff */
[----:B------:R-:W-:Y:S01]  /*42d0*/  @!P5 IMAD.MOV R125, RZ, RZ, -R125 ;  /* 0x000000ffff7dd224 */ /* 0x000fe200078e0a7d */
[C---:B------:R-:W-:Y:S01]  /*42e0*/  ISETP.GT.U32.AND P5, PT, R0.reuse, R117, PT ;  /* 0x000000750000720c */ /* 0x040fe20003fa4070 */
[C---:B------:R-:W-:Y:S01]  /*42f0*/  IMAD R105, R0.reuse, R6, R105 ;  /* 0x0000000600697224 */ /* 0x040fe200078e0269 */
[----:B------:R-:W-:Y:S01]  /*4300*/  ISETP.GT.U32.AND P3, PT, R0, R107, PT ;  /* 0x0000006b0000720c */ /* 0x000fe20003f64070 */
[----:B------:R-:W-:Y:S01]  /*4310*/  IMAD.HI.U32 R6, R2, R103, RZ ;  /* 0x0000006702067227 */ /* 0x000fe200078e00ff */
[----:B------:R-:W-:-:S03]  /*4320*/  IABS R99, R9 ;  /* 0x0000000900637213 */ /* 0x000fc60000000000 */
[----:B------:R-:W-:Y:S02]  /*4330*/  IMAD.MOV R6, RZ, RZ, -R6 ;  /* 0x000000ffff067224 */ /* 0x000fe400078e0a06 */
[----:B------:R-:W-:Y:S01]  /*4340*/  @!P4 IMAD.MOV R113, RZ, RZ, -R113 ;  /* 0x000000ffff71c224 */ /* 0x000fe200078e0a71 */
[C---:B------:R-:W-:Y:S01]  /*4350*/  ISETP.GT.U32.AND P4, PT, R0.reuse, R105, PT ;  /* 0x000000690000720c */ /* 0x040fe20003f84070 */
[----:B------:R-:W-:Y:S02]  /*4360*/  IMAD R103, R0, R6, R103 ;  /* 0x0000000600677224 */ /* 0x000fe400078e0267 */
[--C-:B------:R-:W-:Y:S01]  /*4370*/  @!P5 IMAD.IADD R117, R117, 0x1, -R0.reuse ;  /* 0x000000017575d824 */ /* 0x100fe200078e0a00 */
[----:B------:R-:W-:Y:S01]  /*4380*/  ISETP.GE.AND P5, PT, R8, RZ, PT ;  /* 0x000000ff0800720c */ /* 0x000fe20003fa6270 */
[--C-:B------:R-:W-:Y:S01]  /*4390*/  @!P3 IMAD.IADD R107, R107, 0x1, -R0.reuse ;  /* 0x000000016b6bb824 */ /* 0x100fe200078e0a00 */
[----:B------:R-:W-:Y:S01]  /*43a0*/  ISETP.GT.U32.AND P3, PT, R0, R103, PT ;  /* 0x000000670000720c */ /* 0x000fe20003f64070 */
[----:B------:R-:W-:Y:S01]  /*43b0*/  @!P1 IMAD.MOV R121, RZ, RZ, -R121 ;  /* 0x000000ffff799224 */ /* 0x000fe200078e0a79 */
[----:B------:R-:W-:Y:S01]  /*43c0*/  LOP3.LUT R8, R4, 0x74, RZ, 0xfc, !PT ;  /* 0x0000007404087812 */ /* 0x000fe200078efcff */
[--C-:B------:R-:W-:Y:S01]  /*43d0*/  @!P6 IMAD.IADD R119, R119, 0x1, -R0.reuse ;  /* 0x000000017777e824 */ /* 0x100fe200078e0a00 */
[C---:B------:R-:W-:Y:S01]  /*43e0*/  ISETP.GT.U32.AND P1, PT, R0.reuse, R111, PT ;  /* 0x0000006f0000720c */ /* 0x040fe20003f24070 */
[----:B------:R-:W-:Y:S01]  /*43f0*/  @!P2 IMAD.MOV R117, RZ, RZ, -R117 ;  /* 0x000000ffff75a224 */ /* 0x000fe200078e0a75 */
[----:B------:R-:W-:Y:S01]  /*4400*/  IABS R101, R8 ;  /* 0x0000000800657213 */ /* 0x000fe20000000000 */
[----:B------:R-:W-:Y:S01]  /*4410*/  @!P4 IMAD.IADD R105, R105, 0x1, -R0 ;  /* 0x000000016969c824 */ /* 0x000fe200078e0a00 */
[----:B------:R-:W-:Y:S01]  /*4420*/  ISETP.GT.U32.AND P6, PT, R0, R109, PT ;  /* 0x0000006d0000720c */ /* 0x000fe20003fc4070 */
[----:B------:R-:W-:-:S02]  /*4430*/  @!P0 IMAD.MOV R119, RZ, RZ, -R119 ;  /* 0x000000ffff778224 */ /* 0x000fc400078e0a77 */
[----:B------:R-:W-:Y:S01]  /*4440*/  IMAD.HI.U32 R6, R2, R101, RZ ;  /* 0x0000006502067227 */ /* 0x000fe200078e00ff */
[----:B------:R-:W-:-:S03]  /*4450*/  ISETP.GT.U32.AND P4, PT, R0, R105, PT ;  /* 0x000000690000720c */ /* 0x000fc60003f84070 */
[----:B------:R-:W-:Y:S02]  /*4460*/  @!P3 IMAD.IADD R103, R103, 0x1, -R0 ;  /* 0x000000016767b824 */ /* 0x000fe400078e0a00 */
[----:B------:R-:W-:Y:S02]  /*4470*/  IMAD.MOV R6, RZ, RZ, -R6 ;  /* 0x000000ffff067224 */ /* 0x000fe400078e0a06 */
[----:B------:R-:W-:Y:S01]  /*4480*/  @!P1 IMAD.IADD R111, R111, 0x1, -R0 ;  /* 0x000000016f6f9824 */ /* 0x000fe200078e0a00 */
[C---:B------:R-:W-:Y:S01]  /*4490*/  ISETP.GT.U32.AND P3, PT, R0.reuse, R103, PT ;  /* 0x000000670000720c */ /* 0x040fe20003f64070 */
[----:B------:R-:W-:Y:S01]  /*44a0*/  IMAD R101, R0, R6, R101 ;  /* 0x0000000600657224 */ /* 0x000fe200078e0265 */
[----:B------:R-:W-:Y:S01]  /*44b0*/  ISETP.GE.AND P1, PT, R10, RZ, PT ;  /* 0x000000ff0a00720c */ /* 0x000fe20003f26270 */
[----:B------:R-:W-:Y:S01]  /*44c0*/  IMAD.HI.U32 R6, R2, R99, RZ ;  /* 0x0000006302067227 */ /* 0x000fe200078e00ff */
[----:B------:R-:W-:Y:S02]  /*44d0*/  ISETP.GT.U32.AND P0, PT, R0, R111, PT ;  /* 0x0000006f0000720c */ /* 0x000fe40003f04070 */
[----:B------:R-:W-:Y:S01]  /*44e0*/  LOP3.LUT R10, R4, 0x70, RZ, 0xfc, !PT ;  /* 0x00000070040a7812 */ /* 0x000fe200078efcff */
[----:B------:R-:W-:-:S02]  /*44f0*/  IMAD.MOV R6, RZ, RZ, -R6 ;  /* 0x000000ffff067224 */ /* 0x000fc400078e0a06 */
[--C-:B------:R-:W-:Y:S01]  /*4500*/  @!P4 IMAD.IADD R105, R105, 0x1, -R0.reuse ;  /* 0x000000016969c824 */ /* 0x100fe200078e0a00 */
[C---:B------:R-:W-:Y:S01]  /*4510*/  ISETP.GT.U32.AND P4, PT, R0.reuse, R101, PT ;  /* 0x000000650000720c */ /* 0x040fe20003f84070 */
[C---:B------:R-:W-:Y:S01]  /*4520*/  IMAD R99, R0.reuse, R6, R99 ;  /* 0x0000000600637224 */ /* 0x040fe200078e0263 */
[----:B------:R-:W-:Y:S01]  /*4530*/  IABS R97, R10 ;  /* 0x0000000a00617213 */ /* 0x000fe20000000000 */
[--C-:B------:R-:W-:Y:S02]  /*4540*/  @!P3 IMAD.IADD R103, R103, 0x1, -R0.reuse ;  /* 0x000000016767b824 */ /* 0x100fe400078e0a00 */
[--C-:B------:R-:W-:Y:S01]  /*4550*/  @!P6 IMAD.IADD R109, R109, 0x1, -R0.reuse ;  /* 0x000000016d6de824 */ /* 0x100fe200078e0a00 */
[----:B------:R-:W-:Y:S01]  /*4560*/  ISETP.GT.U32.AND P3, PT, R0, R99, PT ;  /* 0x000000630000720c */ /* 0x000fe20003f64070 */
[----:B------:R-:W-:Y:S01]  /*4570*/  @!P5 IMAD.MOV R115, RZ, RZ, -R115 ;  /* 0x000000ffff73d224 */ /* 0x000fe200078e0a73 */
[----:B------:R-:W-:Y:S01]  /*4580*/  ISETP.GE.AND P5, PT, R12, RZ, PT ;  /* 0x000000ff0c00720c */ /* 0x000fe20003fa6270 */
[----:B------:R-:W-:Y:S01]  /*4590*/  @!P0 IMAD.IADD R111, R111, 0x1, -R0 ;  /* 0x000000016f6f8824 */ /* 0x000fe200078e0a00 */
[----:B------:R-:W-:Y:S01]  /*45a0*/  ISETP.GT.U32.AND P2, PT, R0, R109, PT ;  /* 0x0000006d0000720c */ /* 0x000fe20003f44070 */
[----:B------:R-:W-:Y:S01]  /*45b0*/  IMAD.HI.U32 R6, R2, R97, RZ ;  /* 0x0000006102067227 */ /* 0x000fe200078e00ff */
[----:B------:R-:W-:-:S02]  /*45c0*/  LOP3.LUT R12, R4, 0x6c, RZ, 0xfc, !PT ;  /* 0x0000006c040c7812 */ /* 0x000fc400078efcff */
[----:B------:R-:W-:Y:S01]  /*45d0*/  ISETP.GE.AND P6, PT, R11, RZ, PT ;  /* 0x000000ff0b00720c */ /* 0x000fe20003fc6270 */
[--C-:B------:R-:W-:Y:S01]  /*45e0*/  @!P4 IMAD.IADD R101, R101, 0x1, -R0.reuse ;  /* 0x000000016565c824 */ /* 0x100fe200078e0a00 */
[----:B------:R-:W-:Y:S01]  /*45f0*/  IABS R93, R12 ;  /* 0x0000000c005d7213 */ /* 0x000fe20000000000 */
[----:B------:R-:W-:Y:S01]  /*4600*/  @!P1 IMAD.MOV R111, RZ, RZ, -R111 ;  /* 0x000000ffff6f9224 */ /* 0x000fe200078e0a6f */
[----:B------:R-:W-:Y:S01]  /*4610*/  LOP3.LUT R11, R4, 0x6e, RZ, 0xfc, !PT ;  /* 0x0000006e040b7812 */ /* 0x000fe200078efcff */
[--C-:B------:R-:W-:Y:S01]  /*4620*/  @!P3 IMAD.IADD R99, R99, 0x1, -R0.reuse ;  /* 0x000000016363b824 */ /* 0x100fe200078e0a00 */
[----:B------:R-:W-:Y:S01]  /*4630*/  ISETP.GE.AND P1, PT, R8, RZ, PT ;  /* 0x000000ff0800720c */ /* 0x000fe20003f26270 */
[----:B------:R-:W-:Y:S01]  /*4640*/  IMAD.HI.U32 R8, R2, R93, RZ ;  /* 0x0000005d02087227 */ /* 0x000fe200078e00ff */
[----:B------:R-:W-:Y:S02]  /*4650*/  ISETP.GT.U32.AND P3, PT, R0, R101, PT ;  /* 0x000000650000720c */ /* 0x000fe40003f64070 */
[----:B------:R-:W-:Y:S01]  /*4660*/  IABS R95, R11 ;  /* 0x0000000b005f7213 */ /* 0x000fe20000000000 */
[----:B------:R-:W-:Y:S01]  /*4670*/  @!P2 IMAD.IADD R109, R109, 0x1, -R0 ;  /* 0x000000016d6da824 */ /* 0x000fe200078e0a00 */
[----:B------:R-:W-:Y:S01]  /*4680*/  ISETP.GE.AND P0, PT, R13, RZ, PT ;  /* 0x000000ff0d00720c */ /* 0x000fe20003f06270 */
[----:B------:R-:W-:Y:S01]  /*4690*/  IMAD.MOV R8, RZ, RZ, -R8 ;  /* 0x000000ffff087224 */ /* 0x000fe200078e0a08 */
[----:B------:R-:W-:Y:S01]  /*46a0*/  ISETP.GE.AND P2, PT, R7, RZ, PT ;  /* 0x000000ff0700720c */ /* 0x000fe20003f46270 */
[----:B------:R-:W-:Y:S01]  /*46b0*/  IMAD.HI.U32 R7, R2, R95, RZ ;  /* 0x0000005f02077227 */ /* 0x000fe200078e00ff */
[----:B------:R-:W-:-:S02]  /*46c0*/  LOP3.LUT R13, R4, 0x6a, RZ, 0xfc, !PT ;  /* 0x0000006a040d7812 */ /* 0x000fc400078efcff */
[----:B------:R-:W-:Y:S01]  /*46d0*/  ISETP.GE.AND P4, PT, R9, RZ, PT ;  /* 0x000000ff0900720c */ /* 0x000fe20003f86270 */
[----:B------:R-:W-:Y:S01]  /*46e0*/  IMAD.MOV R6, RZ, RZ, -R6 ;  /* 0x000000ffff067224 */ /* 0x000fe200078e0a06 */
[----:B------:R-:W-:Y:S01]  /*46f0*/  IABS R91, R13 ;  /* 0x0000000d005b7213 */ /* 0x000fe20000000000 */
[----:B------:R-:W-:Y:S01]  /*4700*/  IMAD R93, R0, R8, R93 ;  /* 0x00000008005d7224 */ /* 0x000fe200078e025d */
[C---:B------:R-:W-:Y:S01]  /*4710*/  LOP3.LUT R8, R4.reuse, 0x66, RZ, 0xfc, !PT ;  /* 0x0000006604087812 */ /* 0x040fe200078efcff */
[----:B------:R-:W-:Y:S01]  /*4720*/  IMAD.MOV R7, RZ, RZ, -R7 ;  /* 0x000000ffff077224 */ /* 0x000fe200078e0a07 */
[----:B------:R-:W-:Y:S01]  /*4730*/  LOP3.LUT R9, R4, 0x64, RZ, 0xfc, !PT ;  /* 0x0000006404097812 */ /* 0x000fe200078efcff */
[C---:B------:R-:W-:Y:S01]  /*4740*/  IMAD R97, R0.reuse, R6, R97 ;  /* 0x0000000600617224 */ /* 0x040fe200078e0261 */
[----:B------:R-:W-:Y:S01]  /*4750*/  IABS R87, R8 ;  /* 0x0000000800577213 */ /* 0x000fe20000000000 */
[----:B------:R-:W-:Y:S01]  /*4760*/  @!P3 IMAD.IADD R101, R101, 0x1, -R0 ;  /* 0x000000016565b824 */ /* 0x000fe200078e0a00 */
[C---:B------:R-:W-:Y:S01]  /*4770*/  ISETP.GT.U32.AND P3, PT, R0.reuse, R93, PT ;  /* 0x0000005d0000720c */ /* 0x040fe20003f64070 */
[----:B------:R-:W-:Y:S01]  /*4780*/  IMAD R95, R0, R7, R95 ;  /* 0x00000007005f7224 */ /* 0x000fe200078e025f */
[----:B------:R-:W-:Y:S01]  /*4790*/  LOP3.LUT R7, R4, 0x68, RZ, 0xfc, !PT ;  /* 0x0000006804077812 */ /* 0x000fe200078efcff */
[----:B------:R-:W-:Y:S01]  /*47a0*/  @!P6 IMAD.MOV R109, RZ, RZ, -R109 ;  /* 0x000000ffff6de224 */ /* 0x000fe200078e0a6d */
[C---:B------:R-:W-:Y:S01]  /*47b0*/  ISETP.GT.U32.AND P6, PT, R0.reuse, R99, PT ;  /* 0x000000630000720c */ /* 0x040fe20003fc4070 */
[----:B------:R-:W-:Y:S01]  /*47c0*/  @!P5 IMAD.MOV R107, RZ, RZ, -R107 ;  /* 0x000000ffff6bd224 */ /* 0x000fe200078e0a6b */
[C---:B------:R-:W-:Y:S01]  /*47d0*/  ISETP.GT.U32.AND P5, PT, R0.reuse, R97, PT ;  /* 0x000000610000720c */ /* 0x040fe20003fa4070 */
[----:B------:R-:W-:Y:S01]  /*47e0*/  @!P0 IMAD.MOV R105, RZ, RZ, -R105 ;  /* 0x000000ffff698224 */ /* 0x000fe200078e0a69 */
[----:B------:R-:W-:Y:S01]  /*47f0*/  ISETP.GT.U32.AND P0, PT, R0, R95, PT ;  /* 0x0000005f0000720c */ /* 0x000fe20003f04070 */
[----:B------:R-:W-:Y:S01]  /*4800*/  IMAD.HI.U32 R6, R2, R91, RZ ;  /* 0x0000005b02067227 */ /* 0x000fe200078e00ff */
[----:B------:R-:W-:-:S02]  /*4810*/  IABS R89, R7 ;  /* 0x0000000700597213 */ /* 0x000fc40000000000 */
[----:B------:R-:W-:Y:S01]  /*4820*/  IABS R85, R9 ;  /* 0x0000000900557213 */ /* 0x000fe20000000000 */
[----:B------:R-:W-:Y:S02]  /*4830*/  IMAD.MOV R6, RZ, RZ, -R6 ;  /* 0x000000ffff067224 */ /* 0x000fe400078e0a06 */
[--C-:B------:R-:W-:Y:S02]  /*4840*/  @!P3 IMAD.IADD R93, R93, 0x1, -R0.reuse ;  /* 0x000000015d5db824 */ /* 0x100fe400078e0a00 */
[--C-:B------:R-:W-:Y:S01]  /*4850*/  @!P6 IMAD.IADD R99, R99, 0x1, -R0.reuse ;  /* 0x000000016363e824 */ /* 0x100fe200078e0a00 */
[----:B------:R-:W-:Y:S01]  /*4860*/  ISETP.GE.AND P6, PT, R11, RZ, PT ;  /* 0x000000ff0b00720c */ /* 0x000fe20003fc6270 */
[--C-:B------:R-:W-:Y:S01]  /*4870*/  @!P5 IMAD.IADD R97, R97, 0x1, -R0.reuse ;  /* 0x000000016161d824 */ /* 0x100fe200078e0a00 */
[C---:B------:R-:W-:Y:S01]  /*4880*/  ISETP.GT.U32.AND P3, PT, R0.reuse, R93, PT ;  /* 0x0000005d0000720c */ /* 0x040fe20003f64070 */
[----:B------:R-:W-:Y:S01]  /*4890*/  IMAD R91, R0, R6, R91 ;  /* 0x00000006005b7224 */ /* 0x000fe200078e025b */
[----:B------:R-:W-:Y:S01]  /*48a0*/  ISETP.GE.AND P5, PT, R12, RZ, PT ;  /* 0x000000ff0c00720c */ /* 0x000fe20003fa6270 */
[----:B------:R-:W-:Y:S01]  /*48b0*/  @!P0 IMAD.IADD R95, R95, 0x1, -R0 ;  /* 0x000000015f5f8824 */ /* 0x000fe200078e0a00 */
[C---:B------:R-:W-:Y:S01]  /*48c0*/  ISETP.GT.U32.AND P0, PT, R0.reuse, R97, PT ;  /* 0x000000610000720c */ /* 0x040fe20003f04070 */
[----:B------:R-:W-:Y:S01]  /*48d0*/  @!P4 IMAD.MOV R99, RZ, RZ, -R99 ;  /* 0x000000ffff63c224 */ /* 0x000fe200078e0a63 */
[----:B------:R-:W-:Y:S01]  /*48e0*/  ISETP.GT.U32.AND P4, PT, R0, R91, PT ;  /* 0x0000005b0000720c */ /* 0x000fe20003f84070 */
[----:B------:R-:W-:Y:S01]  /*48f0*/  IMAD.HI.U32 R6, R2, R89, RZ ;  /* 0x0000005902067227 */ /* 0x000fe200078e00ff */
[----:B------:R-:W-:-:S02]  /*4900*/  LOP3.LUT R11, R4, 0x58, RZ, 0xfc, !PT ;  /* 0x00000058040b7812 */ /* 0x000fc400078efcff */
[----:B------:R-:W-:Y:S01]  /*4910*/  LOP3.LUT R12, R4, 0x3a, RZ, 0xfc, !PT ;  /* 0x0000003a040c7812 */ /* 0x000fe200078efcff */
[----:B------:R-:W-:Y:S01]  /*4920*/  @!P2 IMAD.MOV R103, RZ, RZ, -R103 ;  /* 0x000000ffff67a224 */ /* 0x000fe200078e0a67 */
[----:B------:R-:W-:Y:S01]  /*4930*/  ISETP.GE.AND P2, PT, R10, RZ, PT ;  /* 0x000000ff0a00720c */ /* 0x000fe20003f46270 */
[----:B------:R-:W-:Y:S01]  /*4940*/  IMAD.MOV R6, RZ, RZ, -R6 ;  /* 0x000000ffff067224 */ /* 0x000fe200078e0a06 */
[----:B------:R-:W-:Y:S01]  /*4950*/  LOP3.LUT R10, R4, 0x60, RZ, 0xfc, !PT ;  /* 0x00000060040a7812 */ /* 0x000fe200078efcff */
[----:B------:R-:W-:Y:S01]  /*4960*/  @!P1 IMAD.MOV R101, RZ, RZ, -R101 ;  /* 0x000000ffff659224 */ /* 0x000fe200078e0a65 */
[C---:B------:R-:W-:Y:S01]  /*4970*/  ISETP.GT.U32.AND P1, PT, R0.reuse, R95, PT ;  /* 0x0000005f0000720c */ /* 0x040fe20003f24070 */
[----:B------:R-:W-:Y:S01]  /*4980*/  IMAD R89, R0, R6, R89 ;  /* 0x0000000600597224 */ /* 0x000fe200078e0259 */
[----:B------:R-:W-:Y:S01]  /*4990*/  IABS R81, R10 ;  /* 0x0000000a00517213 */ /* 0x000fe20000000000 */
[----:B------:R-:W-:Y:S01]  /*49a0*/  IMAD.HI.U32 R6, R2, R87, RZ ;  /* 0x0000005702067227 */ /* 0x000fe200078e00ff */
[----:B------:R-:W-:-:S02]  /*49b0*/  IABS R73, R11 ;  /* 0x0000000b00497213 */ /* 0x000fc40000000000 */
[----:B------:R-:W-:Y:S01]  /*49c0*/  IABS R43, R12 ;  /* 0x0000000c002b7213 */ /* 0x000fe20000000000 */
[--C-:B------:R-:W-:Y:S01]  /*49d0*/  @!P3 IMAD.IADD R93, R93, 0x1, -R0.reuse ;  /* 0x000000015d5db824 */ /* 0x100fe200078e0a00 */
[----:B------:R-:W-:Y:S01]  /*49e0*/  ISETP.GT.U32.AND P3, PT, R0, R89, PT ;  /* 0x000000590000720c */ /* 0x000fe20003f64070 */
[--C-:B------:R-:W-:Y:S01]  /*49f0*/  @!P0 IMAD.IADD R97, R97, 0x1, -R0.reuse ;  /* 0x0000000161618824 */ /* 0x100fe200078e0a00 */
[----:B------:R-:W-:Y:S01]  /*4a00*/  ISETP.GE.AND P0, PT, R13, RZ, PT ;  /* 0x000000ff0d00720c */ /* 0x000fe20003f06270 */
        /* <DEDUP_REMOVED lines=9> */
[----:B------:R-:W-:-:S03]  /*4aa0*/  LOP3.LUT R13, R4, 0x38, RZ, 0xfc, !PT ;  /* 0x00000038040d7812 */ /* 0x000fc600078efcff */
[----:B------:R-:W-:Y:S01]  /*4ab0*/  @!P1 IMAD.IADD R95, R95, 0x1, -R0 ;  /* 0x000000015f5f9824 */ /* 0x000fe200078e0a00 */
[----:B------:R-:W-:Y:S01]  /*4ac0*/  ISETP.GE.AND P1, PT, R7, RZ, PT ;  /* 0x000000ff0700720c */ /* 0x000fe20003f26270 */
[----:B------:R-:W-:Y:S01]  /*4ad0*/  IMAD.MOV R6, RZ, RZ, -R6 ;  /* 0x000000ffff067224 */ /* 0x000fe200078e0a06 */
[----:B------:R-:W-:Y:S01]  /*4ae0*/  IABS R41, R13 ;  /* 0x0000000d00297213 */ /* 0x000fe20000000000 */
[--C-:B------:R-:W-:Y:S02]  /*4af0*/  @!P3 IMAD.IADD R89, R89, 0x1, -R0.reuse ;  /* 0x000000015959b824 */ /* 0x100fe400078e0a00 */
[----:B------:R-:W-:Y:S01]  /*4b00*/  @!P6 IMAD.MOV R95, RZ, RZ, -R95 ;  /* 0x000000ffff5fe224 */ /* 0x000fe200078e0a5f */
[C---:B------:R-:W-:Y:S01]  /*4b10*/  ISETP.GT.U32.AND P6, PT, R0.reuse, R87, PT ;  /* 0x000000570000720c */ /* 0x040fe20003fc4070 */
[C---:B------:R-:W-:Y:S01]  /*4b20*/  IMAD R85, R0.reuse, R6, R85 ;  /* 0x0000000600557224 */ /* 0x040fe200078e0255 */
[----:B------:R-:W-:Y:S01]  /*4b30*/  ISETP.GT.U32.AND P3, PT, R0, R89, PT ;  /* 0x000000590000720c */ /* 0x000fe20003f64070 */
[----:B------:R-:W-:-:S02]  /*4b40*/  @!P2 IMAD.IADD R91, R91, 0x1, -R0 ;  /* 0x000000015b5ba824 */ /* 0x000fc400078e0a00 */
[----:B------:R-:W-:Y:S01]  /*4b50*/  IMAD.HI.U32 R6, R2, R83, RZ ;  /* 0x0000005302067227 */ /* 0x000fe200078e00ff */
[----:B------:R-:W-:-:S03]  /*4b60*/  ISETP.GT.U32.AND P2, PT, R0, R85, PT ;  /* 0x000000550000720c */ /* 0x000fc60003f44070 */
[----:B------:R-:W-:Y:S02]  /*4b70*/  IMAD.MOV R6, RZ, RZ, -R6 ;  /* 0x000000ffff067224 */ /* 0x000fe400078e0a06 */
[----:B------:R-:W-:-:S04]  /*4b80*/  IMAD.HI.U32 R7, R2, R81, RZ ;  /* 0x0000005102077227 */ /* 0x000fc800078e00ff */
[--C-:B------:R-:W-:Y:S01]  /*4b90*/  @!P6 IMAD.IADD R87, R87, 0x1, -R0.reuse ;  /* 0x000000015757e824 */ /* 0x100fe200078e0a00 */
[----:B------:R-:W-:Y:S01]  /*4ba0*/  ISETP.GE.AND P6, PT, R10, RZ, PT ;  /* 0x000000ff0a00720c */ /* 0x000fe20003fc6270 */
[--C-:B------:R-:W-:Y:S01]  /*4bb0*/  @!P3 IMAD.IADD R89, R89, 0x1, -R0.reuse ;  /* 0x000000015959b824 */ /* 0x100fe200078e0a00 */
[----:B------:R-:W-:Y:S01]  /*4bc0*/  ISETP.GE.AND P3, PT, R8, RZ, PT ;  /* 0x000000ff0800720c */ /* 0x000fe20003f66270 */
[----:B------:R-:W-:Y:S01]  /*4bd0*/  IMAD R83, R0, R6, R83 ;  /* 0x0000000600537224 */ /* 0x000fe200078e0253 */
[----:B------:R-:W-:Y:S01]  /*4be0*/  LOP3.LUT R8, R4, 0x5e, RZ, 0xfc, !PT ;  /* 0x0000005e04087812 */ /* 0x000fe200078efcff */
[----:B------:R-:W-:Y:S01]  /*4bf0*/  @!P2 IMAD.IADD R85, R85, 0x1, -R0 ;  /* 0x000000015555a824 */ /* 0x000fe200078e0a00 */
[C---:B------:R-:W-:Y:S01]  /*4c00*/  ISETP.GT.U32.AND P2, PT, R0.reuse, R87, PT ;  /* 0x000000570000720c */ /* 0x040fe20003f44070 */
[----:B------:R-:W-:Y:S01]  /*4c10*/  @!P1 IMAD.MOV R89, RZ, RZ, -R89 ;  /* 0x000000ffff599224 */ /* 0x000fe200078e0a59 */
[C---:B------:R-:W-:Y:S01]  /*4c20*/  ISETP.GT.U32.AND P1, PT, R0.reuse, R83, PT ;  /* 0x000000530000720c */ /* 0x040fe20003f24070 */
[----:B------:R-:W-:Y:S01]  /*4c30*/  IMAD.MOV R7, RZ, RZ, -R7 ;  /* 0x000000ffff077224 */ /* 0x000fe200078e0a07 */
[----:B------:R-:W-:Y:S01]  /*4c40*/  IABS R79, R8 ;  /* 0x00000008004f7213 */ /* 0x000fe20000000000 */
[----:B------:R-:W-:Y:S01]  /*4c50*/  @!P5 IMAD.MOV R93, RZ, RZ, -R93 ;  /* 0x000000ffff5dd224 */ /* 0x000fe200078e0a5d */
[----:B------:R-:W-:Y:S01]  /*4c60*/  ISETP.GE.AND P5, PT, R9, RZ, PT ;  /* 0x000000ff0900720c */ /* 0x000fe20003fa6270 */
[----:B------:R-:W-:Y:S01]  /*4c70*/  IMAD R81, R0, R7, R81 ;  /* 0x0000000700517224 */ /* 0x000fe200078e0251 */
[----:B------:R-:W-:Y:S01]  /*4c80*/  LOP3.LUT R9, R4, 0x5c, RZ, 0xfc, !PT ;  /* 0x0000005c04097812 */ /* 0x000fe200078efcff */
[----:B------:R-:W-:Y:S01]  /*4c90*/  IMAD.HI.U32 R6, R2, R79, RZ ;  /* 0x0000004f02067227 */ /* 0x000fe200078e00ff */
[----:B------:R-:W-:-:S02]  /*4ca0*/  LOP3.LUT R10, R4, 0x5a, RZ, 0xfc, !PT ;  /* 0x0000005a040a7812 */ /* 0x000fc400078efcff */
[----:B------:R-:W-:Y:S01]  /*4cb0*/  IABS R77, R9 ;  /* 0x00000009004d7213 */ /* 0x000fe20000000000 */
[--C-:B------:R-:W-:Y:S01]  /*4cc0*/  @!P2 IMAD.IADD R87, R87, 0x1, -R0.reuse ;  /* 0x000000015757a824 */ /* 0x100fe200078e0a00 */
[C---:B------:R-:W-:Y:S01]  /*4cd0*/  ISETP.GT.U32.AND P2, PT, R0.reuse, R81, PT ;  /* 0x000000510000720c */ /* 0x040fe20003f44070 */
[----:B------:R-:W-:Y:S01]  /*4ce0*/  @!P1 IMAD.IADD R83, R83, 0x1, -R0 ;  /* 0x0000000153539824 */ /* 0x000fe200078e0a00 */
[----:B------:R-:W-:Y:S01]  /*4cf0*/  IABS R75, R10 ;  /* 0x0000000a004b7213 */ /* 0x000fe20000000000 */
[----:B------:R-:W-:Y:S02]  /*4d00*/  IMAD.MOV R6, RZ, RZ, -R6 ;  /* 0x000000ffff067224 */ /* 0x000fe400078e0a06 */
[----:B------:R-:W-:Y:S01]  /*4d10*/  @!P4 IMAD.MOV R87, RZ, RZ, -R87 ;  /* 0x000000ffff57c224 */ /* 0x000fe200078e0a57 */
[C---:B------:R-:W-:Y:S01]  /*4d20*/  ISETP.GT.U32.AND P4, PT, R0.reuse, R83, PT ;  /* 0x000000530000720c */ /* 0x040fe20003f84070 */
[----:B------:R-:W-:Y:S02]  /*4d30*/  IMAD R79, R0, R6, R79 ;  /* 0x00000006004f7224 */ /* 0x000fe400078e024f */
[----:B------:R-:W-:-:S03]  /*4d40*/  IMAD.HI.U32 R6, R2, R77, RZ ;  /* 0x0000004d02067227 */ /* 0x000fc600078e00ff */
[C---:B------:R-:W-:Y:S01]  /*4d50*/  ISETP.GT.U32.AND P1, PT, R0.reuse, R79, PT ;  /* 0x0000004f0000720c */ /* 0x040fe20003f24070 */
[----:B------:R-:W-:Y:S02]  /*4d60*/  IMAD.MOV R6, RZ, RZ, -R6 ;  /* 0x000000ffff067224 */ /* 0x000fe400078e0a06 */
[----:B------:R-:W-:Y:S02]  /*4d70*/  @!P2 IMAD.IADD R81, R81, 0x1, -R0 ;  /* 0x000000015151a824 */ /* 0x000fe400078e0a00 */
[----:B------:R-:W-:Y:S01]  /*4d80*/  @!P0 IMAD.MOV R91, RZ, RZ, -R91 ;  /* 0x000000ffff5b8224 */ /* 0x000fe200078e0a5b */
[C---:B------:R-:W-:Y:S01]  /*4d90*/  ISETP.GT.U32.AND P0, PT, R0.reuse, R85, PT ;  /* 0x000000550000720c */ /* 0x040fe20003f04070 */
[C---:B------:R-:W-:Y:S01]  /*4da0*/  IMAD R77, R0.reuse, R6, R77 ;  /* 0x00000006004d7224 */ /* 0x040fe200078e024d */
[----:B------:R-:W-:Y:S01]  /*4db0*/  ISETP.GT.U32.AND P2, PT, R0, R81, PT ;  /* 0x000000510000720c */ /* 0x000fe20003f44070 */
[----:B------:R-:W-:-:S04]  /*4dc0*/  IMAD.HI.U32 R7, R2, R75, RZ ;  /* 0x0000004b02077227 */ /* 0x000fc800078e00ff */
[--C-:B------:R-:W-:Y:S01]  /*4dd0*/  @!P4 IMAD.IADD R83, R83, 0x1, -R0.reuse ;  /* 0x000000015353c824 */ /* 0x100fe200078e0a00 */
[C---:B------:R-:W-:Y:S01]  /*4de0*/  ISETP.GT.U32.AND P4, PT, R0.reuse, R77, PT ;  /* 0x0000004d0000720c */ /* 0x040fe20003f84070 */
[----:B------:R-:W-:Y:S02]  /*4df0*/  IMAD.MOV R7, RZ, RZ, -R7 ;  /* 0x000000ffff077224 */ /* 0x000fe400078e0a07 */
[--C-:B------:R-:W-:Y:S02]  /*4e00*/  @!P1 IMAD.IADD R79, R79, 0x1, -R0.reuse ;  /* 0x000000014f4f9824 */ /* 0x100fe400078e0a00 */
[----:B------:R-:W-:Y:S01]  /*4e10*/  IMAD R75, R0, R7, R75 ;  /* 0x00000007004b7224 */ /* 0x000fe200078e024b */
[----:B------:R-:W-:Y:S01]  /*4e20*/  LOP3.LUT R7, R4, 0x56, RZ, 0xfc, !PT ;  /* 0x0000005604077812 */ /* 0x000fe200078efcff */
[--C-:B------:R-:W-:Y:S01]  /*4e30*/  @!P0 IMAD.IADD R85, R85, 0x1, -R0.reuse ;  /* 0x0000000155558824 */ /* 0x100fe200078e0a00 */
[----:B------:R-:W-:Y:S01]  /*4e40*/  ISETP.GE.AND P0, PT, R8, RZ, PT ;  /* 0x000000ff0800720c */ /* 0x000fe20003f06270 */
[----:B------:R-:W-:Y:S01]  /*4e50*/  @!P2 IMAD.IADD R81, R81, 0x1, -R0 ;  /* 0x000000015151a824 */ /* 0x000fe200078e0a00 */
[----:B------:R-:W-:Y:S01]  /*4e60*/  ISETP.GT.U32.AND P2, PT, R0, R75, PT ;  /* 0x0000004b0000720c */ /* 0x000fe20003f44070 */
[----:B------:R-:W-:Y:S01]  /*4e70*/  IMAD.HI.U32 R8, R2, R73, RZ ;  /* 0x0000004902087227 */ /* 0x000fe200078e00ff */
[----:B------:R-:W-:-:S02]  /*4e80*/  ISETP.GT.U32.AND P1, PT, R0, R79, PT ;  /* 0x0000004f0000720c */ /* 0x000fc40003f24070 */
[----:B------:R-:W-:Y:S01]  /*4e90*/  IABS R71, R7 ;  /* 0x0000000700477213 */ /* 0x000fe20000000000 */
[----:B------:R-:W-:Y:S02]  /*4ea0*/  @!P4 IMAD.IADD R77, R77, 0x1, -R0 ;  /* 0x000000014d4dc824 */ /* 0x000fe400078e0a00 */
[----:B------:R-:W-:Y:S02]  /*4eb0*/  IMAD.MOV R8, RZ, RZ, -R8 ;  /* 0x000000ffff087224 */ /* 0x000fe400078e0a08 */
[----:B------:R-:W-:Y:S01]  /*4ec0*/  IMAD.HI.U32 R6, R2, R71, RZ ;  /* 0x0000004702067227 */ /* 0x000fe200078e00ff */
[----:B------:R-:W-:-:S03]  /*4ed0*/  ISETP.GT.U32.AND P4, PT, R0, R77, PT ;  /* 0x0000004d0000720c */ /* 0x000fc60003f84070 */
[----:B------:R-:W-:Y:S01]  /*4ee0*/  IMAD R73, R0, R8, R73 ;  /* 0x0000000800497224 */ /* 0x000fe200078e0249 */
[C---:B------:R-:W-:Y:S01]  /*4ef0*/  LOP3.LUT R8, R4.reuse, 0x54, RZ, 0xfc, !PT ;  /* 0x0000005404087812 */ /* 0x040fe200078efcff */
[----:B------:R-:W-:Y:S01]  /*4f00*/  @!P5 IMAD.MOV R85, RZ, RZ, -R85 ;  /* 0x000000ffff55d224 */ /* 0x000fe200078e0a55 */
[----:B------:R-:W-:Y:S01]  /*4f10*/  ISETP.GE.AND P5, PT, R9, RZ, PT ;  /* 0x000000ff0900720c */ /* 0x000fe20003fa6270 */
[----:B------:R-:W-:Y:S01]  /*4f20*/  IMAD.MOV R6, RZ, RZ, -R6 ;  /* 0x000000ffff067224 */ /* 0x000fe200078e0a06 */
[----:B------:R-:W-:Y:S01]  /*4f30*/  IABS R69, R8 ;  /* 0x0000000800457213 */ /* 0x000fe20000000000 */
[--C-:B------:R-:W-:Y:S01]  /*4f40*/  @!P2 IMAD.IADD R75, R75, 0x1, -R0.reuse ;  /* 0x000000014b4ba824 */ /* 0x100fe200078e0a00 */
[----:B------:R-:W-:Y:S01]  /*4f50*/  LOP3.LUT R9, R4, 0x52, RZ, 0xfc, !PT ;  /* 0x0000005204097812 */ /* 0x000fe200078efcff */
[----:B------:R-:W-:Y:S01]  /*4f60*/  @!P1 IMAD.IADD R79, R79, 0x1, -R0 ;  /* 0x000000014f4f9824 */ /* 0x000fe200078e0a00 */
[----:B------:R-:W-:Y:S01]  /*4f70*/  ISETP.GE.AND P1, PT, R11, RZ, PT ;  /* 0x000000ff0b00720c */ /* 0x000fe20003f26270 */
[----:B------:R-:W-:Y:S01]  /*4f80*/  IMAD R71, R0, R6, R71 ;  /* 0x0000000600477224 */ /* 0x000fe200078e0247 */
[----:B------:R-:W-:Y:S01]  /*4f90*/  IABS R67, R9 ;  /* 0x0000000900437213 */ /* 0x000fe20000000000 */
[----:B------:R-:W-:Y:S01]  /*4fa0*/  IMAD.HI.U32 R6, R2, R69, RZ ;  /* 0x0000004502067227 */ /* 0x000fe200078e00ff */
[----:B------:R-:W-:-:S02]  /*4fb0*/  ISETP.GT.U32.AND P2, PT, R0, R75, PT ;  /* 0x0000004b0000720c */ /* 0x000fc40003f44070 */
[----:B------:R-:W-:Y:S01]  /*4fc0*/  LOP3.LUT R11, R4, 0x3e, RZ, 0xfc, !PT ;  /* 0x0000003e040b7812 */ /* 0x000fe200078efcff */
[----:B------:R-:W-:Y:S01]  /*4fd0*/  @!P0 IMAD.MOV R79, RZ, RZ, -R79 ;  /* 0x000000ffff4f8224 */ /* 0x000fe200078e0a4f */
[----:B------:R-:W-:Y:S01]  /*4fe0*/  ISETP.GT.U32.AND P0, PT, R0, R71, PT ;  /* 0x000000470000720c */ /* 0x000fe20003f04070 */
[----:B------:R-:W-:Y:S01]  /*4ff0*/  @!P4 IMAD.IADD R77, R77, 0x1, -R0 ;  /* 0x000000014d4dc824 */ /* 0x000fe200078e0a00 */
[----:B------:R-:W-:Y:S01]  /*5000*/  ISETP.GE.AND P4, PT, R7, RZ, PT ;  /* 0x000000ff0700720c */ /* 0x000fe20003f86270 */
[----:B------:R-:W-:Y:S01]  /*5010*/  @!P3 IMAD.MOV R83, RZ, RZ, -R83 ;  /* 0x000000ffff53b224 */ /* 0x000fe200078e0a53 */
[----:B------:R-:W-:Y:S01]  /*5020*/  ISETP.GE.AND P3, PT, R10, RZ, PT ;  /* 0x000000ff0a00720c */ /* 0x000fe20003f66270 */
[----:B------:R-:W-:Y:S01]  /*5030*/  IMAD.MOV R7, RZ, RZ, -R6 ;  /* 0x000000ffff077224 */ /* 0x000fe200078e0a06 */
[----:B------:R-:W-:Y:S01]  /*5040*/  LOP3.LUT R10, R4, 0x50, RZ, 0xfc, !PT ;  /* 0x00000050040a7812 */ /* 0x000fe200078efcff */
[----:B------:R-:W-:Y:S01]  /*5050*/  IMAD.HI.U32 R6, R2, R67, RZ ;  /* 0x0000004302067227 */ /* 0x000fe200078e00ff */
[----:B------:R-:W-:-:S02]  /*5060*/  IABS R47, R11 ;  /* 0x0000000b002f7213 */ /* 0x000fc40000000000 */
[----:B------:R-:W-:Y:S01]  /*5070*/  IABS R65, R10 ;  /* 0x0000000a00417213 */ /* 0x000fe20000000000 */
[----:B------:R-:W-:Y:S01]  /*5080*/  @!P6 IMAD.MOV R81, RZ, RZ, -R81 ;  /* 0x000000ffff51e224 */ /* 0x000fe200078e0a51 */
[----:B------:R-:W-:Y:S01]  /*5090*/  ISETP.GT.U32.AND P6, PT, R0, R73, PT ;  /* 0x000000490000720c */ /* 0x000fe20003fc4070 */
[----:B------:R-:W-:Y:S02]  /*50a0*/  IMAD.MOV R6, RZ, RZ, -R6 ;  /* 0x000000ffff067224 */ /* 0x000fe400078e0a06 */
[--C-:B------:R-:W-:Y:S01]  /*50b0*/  @!P2 IMAD.IADD R75, R75, 0x1, -R0.reuse ;  /* 0x000000014b4ba824 */ /* 0x100fe200078e0a00 */
[----:B------:R-:W-:Y:S01]  /*50c0*/  ISETP.GE.AND P2, PT, R8, RZ, PT ;  /* 0x000000ff0800720c */ /* 0x000fe20003f46270 */
[C---:B------:R-:W-:Y:S02]  /*50d0*/  IMAD R67, R0.reuse, R6, R67 ;  /* 0x0000000600437224 */ /* 0x040fe400078e0243 */
[--C-:B------:R-:W-:Y:S01]  /*50e0*/  @!P0 IMAD.IADD R71, R71, 0x1, -R0.reuse ;  /* 0x0000000147478824 */ /* 0x100fe200078e0a00 */
[----:B------:R-:W-:Y:S01]  /*50f0*/  ISETP.GE.AND P0, PT, R9, RZ, PT ;  /* 0x000000ff0900720c */ /* 0x000fe20003f06270 */
[----:B------:R-:W-:Y:S01]  /*5100*/  @!P3 IMAD.MOV R75, RZ, RZ, -R75 ;  /* 0x000000ffff4bb224 */ /* 0x000fe200078e0a4b */
[C---:B------:R-:W-:Y:S01]  /*5110*/  ISETP.GT.U32.AND P3, PT, R0.reuse, R67, PT ;  /* 0x000000430000720c */ /* 0x040fe20003f64070 */
[----:B------:R-:W-:Y:S01]  /*5120*/  @!P5 IMAD.MOV R77, RZ, RZ, -R77 ;  /* 0x000000ffff4dd224 */ /* 0x000fe200078e0a4d */
[----:B------:R-:W-:Y:S01]  /*5130*/  ISETP.GT.U32.AND P5, PT, R0, R71, PT ;  /* 0x000000470000720c */ /* 0x000fe20003fa4070 */
[----:B------:R-:W-:Y:S01]  /*5140*/  @!P6 IMAD.IADD R73, R73, 0x1, -R0 ;  /* 0x000000014949e824 */ /* 0x000fe200078e0a00 */
[----:B------:R-:W-:Y:S01]  /*5150*/  LOP3.LUT R9, R4, 0x4a, RZ, 0xfc, !PT ;  /* 0x0000004a04097812 */ /* 0x000fe200078efcff */
[----:B------:R-:W-:-:S03]  /*5160*/  IMAD.HI.U32 R6, R2, R65, RZ ;  /* 0x0000004102067227 */ /* 0x000fc600078e00ff */
[C---:B------:R-:W-:Y:S01]  /*5170*/  ISETP.GT.U32.AND P6, PT, R0.reuse, R73, PT ;  /* 0x000000490000720c */ /* 0x040fe20003fc4070 */
[----:B------:R-:W-:Y:S01]  /*5180*/  IMAD R69, R0, R7, R69 ;  /* 0x0000000700457224 */ /* 0x000fe200078e0245 */
[----:B------:R-:W-:Y:S01]  /*5190*/  LOP3.LUT R7, R4, 0x4e, RZ, 0xfc, !PT ;  /* 0x0000004e04077812 */ /* 0x000fe200078efcff */
[----:B------:R-:W-:Y:S01]  /*51a0*/  IMAD.MOV R6, RZ, RZ, -R6 ;  /* 0x000000ffff067224 */ /* 0x000fe200078e0a06 */
[----:B------:R-:W-:Y:S01]  /*51b0*/  IABS R59, R9 ;  /* 0x00000009003b7213 */ /* 0x000fe20000000000 */
[--C-:B------:R-:W-:Y:S01]  /*51c0*/  @!P3 IMAD.IADD R67, R67, 0x1, -R0.reuse ;  /* 0x000000014343b824 */ /* 0x100fe200078e0a00 */
[----:B------:R-:W-:Y:S01]  /*51d0*/  IABS R63, R7 ;  /* 0x00000007003f7213 */ /* 0x000fe20000000000 */
[----:B------:R-:W-:Y:S01]  /*51e0*/  @!P5 IMAD.IADD R71, R71, 0x1, -R0 ;  /* 0x000000014747d824 */ /* 0x000fe200078e0a00 */
[----:B------:R-:W-:Y:S01]  /*51f0*/  ISETP.GE.AND P5, PT, R7, RZ, PT ;  /* 0x000000ff0700720c */ /* 0x000fe20003fa6270 */
[C---:B------:R-:W-:Y:S01]  /*5200*/  IMAD R65, R0.reuse, R6, R65 ;  /* 0x0000000600417224 */ /* 0x040fe200078e0241 */
[----:B------:R-:W-:Y:S01]  /*5210*/  ISETP.GT.U32.AND P3, PT, R0, R67, PT ;  /* 0x000000430000720c */ /* 0x000fe20003f64070 */
[----:B------:R-:W-:Y:S01]  /*5220*/  IMAD.HI.U32 R6, R2, R63, RZ ;  /* 0x0000003f02067227 */ /* 0x000fe200078e00ff */
[----:B------:R-:W-:-:S03]  /*5230*/  LOP3.LUT R7, R4, 0x4c, RZ, 0xfc, !PT ;  /* 0x0000004c04077812 */ /* 0x000fc600078efcff */
[----:B------:R-:W-:Y:S01]  /*5240*/  @!P4 IMAD.MOV R71, RZ, RZ, -R71 ;  /* 0x000000ffff47c224 */ /* 0x000fe200078e0a47 */
[C---:B------:R-:W-:Y:S01]  /*5250*/  ISETP.GT.U32.AND P4, PT, R0.reuse, R65, PT ;  /* 0x000000410000720c */ /* 0x040fe20003f84070 */
[----:B------:R-:W-:Y:S01]  /*5260*/  @!P6 IMAD.IADD R73, R73, 0x1, -R0 ;  /* 0x000000014949e824 */ /* 0x000fe200078e0a00 */
[C---:B------:R-:W-:Y:S01]  /*5270*/  ISETP.GT.U32.AND P6, PT, R0.reuse, R69, PT ;  /* 0x000000450000720c */ /* 0x040fe20003fc4070 */
[----:B------:R-:W-:Y:S01]  /*5280*/  IMAD.MOV R6, RZ, RZ, -R6 ;  /* 0x000000ffff067224 */ /* 0x000fe200078e0a06 */
[----:B------:R-:W-:Y:S01]  /*5290*/  IABS R61, R7 ;  /* 0x00000007003d7213 */ /* 0x000fe20000000000 */
[----:B------:R-:W-:Y:S02]  /*52a0*/  @!P1 IMAD.MOV R73, RZ, RZ, -R73 ;  /* 0x000000ffff499224 */ /* 0x000fe400078e0a49 */
[----:B------:R-:W-:Y:S02]  /*52b0*/  IMAD R63, R0, R6, R63 ;  /* 0x00000006003f7224 */ /* 0x000fe400078e023f */
[----:B------:R-:W-:-:S02]  /*52c0*/  @!P3 IMAD.IADD R67, R67, 0x1, -R0 ;  /* 0x000000014343b824 */ /* 0x000fc400078e0a00 */
[----:B------:R-:W-:Y:S01]  /*52d0*/  IMAD.HI.U32 R6, R2, R61, RZ ;  /* 0x0000003d02067227 */ /* 0x000fe200078e00ff */
[----:B------:R-:W-:-:S03]  /*52e0*/  ISETP.GT.U32.AND P3, PT, R0, R63, PT ;  /* 0x0000003f0000720c */ /* 0x000fc60003f64070 */
[--C-:B------:R-:W-:Y:S02]  /*52f0*/  @!P4 IMAD.IADD R65, R65, 0x1, -R0.reuse ;  /* 0x000000014141c824 */ /* 0x100fe400078e0a00 */
[----:B------:R-:W-:Y:S01]  /*5300*/  @!P6 IMAD.IADD R69, R69, 0x1, -R0 ;  /* 0x000000014545e824 */ /* 0x000fe200078e0a00 */
[----:B------:R-:W-:Y:S01]  /*5310*/  ISETP.GE.AND P6, PT, R10, RZ, PT ;  /* 0x000000ff0a00720c */ /* 0x000fe20003fc6270 */
[----:B------:R-:W-:Y:S01]  /*5320*/  IMAD.MOV R6, RZ, RZ, -R6 ;  /* 0x000000ffff067224 */ /* 0x000fe200078e0a06 */
[C---:B------:R-:W-:Y:S01]  /*5330*/  ISETP.GT.U32.AND P4, PT, R0.reuse, R65, PT ;  /* 0x000000410000720c */ /* 0x040fe20003f84070 */
[----:B------:R-:W-:Y:S01]  /*5340*/  @!P0 IMAD.MOV R67, RZ, RZ, -R67 ;  /* 0x000000ffff438224 */ /* 0x000fe200078e0a43 */
[C---:B------:R-:W-:Y:S01]  /*5350*/  ISETP.GT.U32.AND P1, PT, R0.reuse, R69, PT ;  /* 0x000000450000720c */ /* 0x040fe20003f24070 */
[----:B------:R-:W-:Y:S01]  /*5360*/  IMAD R61, R0, R6, R61 ;  /* 0x00000006003d7224 */ /* 0x000fe200078e023d */
[C---:B------:R-:W-:Y:S01]  /*5370*/  LOP3.LUT R6, R4.reuse, 0x46, RZ, 0xfc, !PT ;  /* 0x0000004604067812 */ /* 0x040fe200078efcff */
[----:B------:R-:W-:Y:S01]  /*5380*/  @!P3 IMAD.IADD R63, R63, 0x1, -R0 ;  /* 0x000000013f3fb824 */ /* 0x000fe200078e0a00 */
[----:B------:R-:W-:-:S02]  /*5390*/  LOP3.LUT R10, R4, 0x48, RZ, 0xfc, !PT ;  /* 0x00000048040a7812 */ /* 0x000fc400078efcff */
[----:B------:R-:W-:Y:S02]  /*53a0*/  IABS R55, R6 ;  /* 0x0000000600377213 */ /* 0x000fe40000000000 */
[C---:B------:R-:W-:Y:S02]  /*53b0*/  ISETP.GT.U32.AND P0, PT, R0.reuse, R63, PT ;  /* 0x0000003f0000720c */ /* 0x040fe40003f04070 */
[----:B------:R-:W-:Y:S01]  /*53c0*/  IABS R57, R10 ;  /* 0x0000000a00397213 */ /* 0x000fe20000000000 */
[--C-:B------:R-:W-:Y:S01]  /*53d0*/  @!P4 IMAD.IADD R65, R65, 0x1, -R0.reuse ;  /* 0x000000014141c824 */ /* 0x100fe200078e0a00 */
[----:B------:R-:W-:Y:S01]  /*53e0*/  ISETP.GT.U32.AND P4, PT, R0, R61, PT ;  /* 0x0000003d0000720c */ /* 0x000fe20003f84070 */
[----:B------:R-:W-:Y:S01]  /*53f0*/  @!P1 IMAD.IADD R69, R69, 0x1, -R0 ;  /* 0x0000000145459824 */ /* 0x000fe200078e0a00 */
[----:B------:R-:W-:Y:S01]  /*5400*/  ISETP.GE.AND P1, PT, R7, RZ, PT ;  /* 0x000000ff0700720c */ /* 0x000fe20003f26270 */
[----:B------:R-:W-:Y:S01]  /*5410*/  IMAD.HI.U32 R7, R2, R59, RZ ;  /* 0x0000003b02077227 */ /* 0x000fe200078e00ff */
[----:B------:R-:W-:-:S02]  /*5420*/  ISETP.GE.AND P3, PT, R10, RZ, PT ;  /* 0x000000ff0a00720c */ /* 0x000fc40003f66270 */
[----:B------:R-:W-:Y:S01]  /*5430*/  LOP3.LUT R10, R4, 0x40, RZ, 0xfc, !PT ;  /* 0x00000040040a7812 */ /* 0x000fe200078efcff */
[----:B------:R-:W-:Y:S02]  /*5440*/  IMAD.MOV R7, RZ, RZ, -R7 ;  /* 0x000000ffff077224 */ /* 0x000fe400078e0a07 */
[--C-:B------:R-:W-:Y:S01]  /*5450*/  @!P0 IMAD.IADD R63, R63, 0x1, -R0.reuse ;  /* 0x000000013f3f8824 */ /* 0x100fe200078e0a00 */
[----:B------:R-:W-:Y:S01]  /*5460*/  IABS R49, R10 ;  /* 0x0000000a00317213 */ /* 0x000fe20000000000 */
[----:B------:R-:W-:Y:S01]  /*5470*/  IMAD R59, R0, R7, R59 ;  /* 0x00000007003b7224 */ /* 0x000fe200078e023b */
[----:B------:R-:W-:Y:S01]  /*5480*/  LOP3.LUT R7, R4, 0x44, RZ, 0xfc, !PT ;  /* 0x0000004404077812 */ /* 0x000fe200078efcff */
[----:B------:R-:W-:Y:S02]  /*5490*/  @!P4 IMAD.IADD R61, R61, 0x1, -R0 ;  /* 0x000000013d3dc824 */ /* 0x000fe400078e0a00 */
[----:B------:R-:W-:Y:S01]  /*54a0*/  @!P6 IMAD.MOV R65, RZ, RZ, -R65 ;  /* 0x000000ffff41e224 */ /* 0x000fe200078e0a41 */
[----:B------:R-:W-:Y:S01]  /*54b0*/  ISETP.GE.AND P6, PT, R6, RZ, PT ;  /* 0x000000ff0600720c */ /* 0x000fe20003fc6270 */
[----:B------:R-:W-:Y:S01]  /*54c0*/  @!P5 IMAD.MOV R63, RZ, RZ, -R63 ;  /* 0x000000ffff3fd224 */ /* 0x000fe200078e0a3f */
[----:B------:R-:W-:Y:S01]  /*54d0*/  ISETP.GT.U32.AND P5, PT, R0, R59, PT ;  /* 0x0000003b0000720c */ /* 0x000fe20003fa4070 */
[----:B------:R-:W-:Y:S01]  /*54e0*/  IMAD.HI.U32 R6, R2, R55, RZ ;  /* 0x0000003702067227 */ /* 0x000fe200078e00ff */
[----:B------:R-:W-:-:S02]  /*54f0*/  ISETP.GT.U32.AND P4, PT, R0, R61, PT ;  /* 0x0000003d0000720c */ /* 0x000fc40003f84070 */
[----:B------:R-:W-:Y:S01]  /*5500*/  IABS R53, R7 ;  /* 0x0000000700357213 */ /* 0x000fe20000000000 */
[----:B------:R-:W-:Y:S01]  /*5510*/  IMAD.HI.U32 R8, R2, R57, RZ ;  /* 0x0000003902087227 */ /* 0x000fe200078e00ff */
[----:B------:R-:W-:-:S03]  /*5520*/  ISETP.GE.AND P0, PT, R7, RZ, PT ;  /* 0x000000ff0700720c */ /* 0x000fc60003f06270 */
[----:B------:R-:W-:Y:S02]  /*5530*/  IMAD.MOV R6, RZ, RZ, -R6 ;  /* 0x000000ffff067224 */ /* 0x000fe400078e0a06 */
[----:B------:R-:W-:Y:S02]  /*5540*/  IMAD.MOV R8, RZ, RZ, -R8 ;  /* 0x000000ffff087224 */ /* 0x000fe400078e0a08 */
[C---:B------:R-:W-:Y:S02]  /*5550*/  IMAD R55, R0.reuse, R6, R55 ;  /* 0x0000000600377224 */ /* 0x040fe400078e0237 */
[C---:B------:R-:W-:Y:S02]  /*5560*/  IMAD R57, R0.reuse, R8, R57 ;  /* 0x0000000800397224 */ /* 0x040fe400078e0239 */
[--C-:B------:R-:W-:Y:S01]  /*5570*/  @!P5 IMAD.IADD R59, R59, 0x1, -R0.reuse ;  /* 0x000000013b3bd824 */ /* 0x100fe200078e0a00 */
[C---:B------:R-:W-:Y:S01]  /*5580*/  ISETP.GT.U32.AND P5, PT, R0.reuse, R55, PT ;  /* 0x000000370000720c */ /* 0x040fe20003fa4070 */
[----:B------:R-:W-:Y:S01]  /*5590*/  @!P4 IMAD.IADD R61, R61, 0x1, -R0 ;  /* 0x000000013d3dc824 */ /* 0x000fe200078e0a00 */
[----:B------:R-:W-:Y:S01]  /*55a0*/  ISETP.GT.U32.AND P4, PT, R0, R57, PT ;  /* 0x000000390000720c */ /* 0x000fe20003f84070 */
[----:B------:R-:W-:-:S04]  /*55b0*/  IMAD.HI.U32 R7, R2, R53, RZ ;  /* 0x0000003502077227 */ /* 0x000fc800078e00ff */
[----:B------:R-:W-:Y:S01]  /*55c0*/  @!P2 IMAD.MOV R69, RZ, RZ, -R69 ;  /* 0x000000ffff45a224 */ /* 0x000fe200078e0a45 */
[----:B------:R-:W-:Y:S01]  /*55d0*/  ISETP.GE.AND P2, PT, R9, RZ, PT ;  /* 0x000000ff0900720c */ /* 0x000fe20003f46270 */
[----:B------:R-:W-:Y:S01]  /*55e0*/  IMAD.MOV R7, RZ, RZ, -R7 ;  /* 0x000000ffff077224 */ /* 0x000fe200078e0a07 */
[----:B------:R-:W-:Y:S01]  /*55f0*/  LOP3.LUT R9, R4, 0x42, RZ, 0xfc, !PT ;  /* 0x0000004204097812 */ /* 0x000fe200078efcff */
[----:B------:R-:W-:Y:S02]  /*5600*/  @!P1 IMAD.MOV R61, RZ, RZ, -R61 ;  /* 0x000000ffff3d9224 */ /* 0x000fe400078e0a3d */
[--C-:B------:R-:W-:Y:S01]  /*5610*/  @!P5 IMAD.IADD R55, R55, 0x1, -R0.reuse ;  /* 0x000000013737d824 */ /* 0x100fe200078e0a00 */
[----:B------:R-:W-:Y:S01]  /*5620*/  IABS R51, R9 ;  /* 0x0000000900337213 */ /* 0x000fe20000000000 */
[----:B------:R-:W-:Y:S01]  /*5630*/  @!P4 IMAD.IADD R57, R57, 0x1, -R0 ;  /* 0x000000013939c824 */ /* 0x000fe200078e0a00 */
[C---:B------:R-:W-:Y:S01]  /*5640*/  ISETP.GT.U32.AND P4, PT, R0.reuse, R59, PT ;  /* 0x0000003b0000720c */ /* 0x040fe20003f84070 */
[C---:B------:R-:W-:Y:S01]  /*5650*/  IMAD R53, R0.reuse, R7, R53 ;  /* 0x0000000700357224 */ /* 0x040fe200078e0235 */
[----:B------:R-:W-:Y:S01]  /*5660*/  ISETP.GT.U32.AND P1, PT, R0, R55, PT ;  /* 0x000000370000720c */ /* 0x000fe20003f24070 */
[----:B------:R-:W-:Y:S01]  /*5670*/  IMAD.HI.U32 R7, R2, R47, RZ ;  /* 0x0000002f02077227 */ /* 0x000fe200078e00ff */
[----:B------:R-:W-:-:S03]  /*5680*/  ISETP.GT.U32.AND P5, PT, R0, R57, PT ;  /* 0x000000390000720c */ /* 0x000fc60003fa4070 */
[----:B------:R-:W-:-:S04]  /*5690*/  IMAD.HI.U32 R8, R2, R51, RZ ;  /* 0x0000003302087227 */ /* 0x000fc800078e00ff */
[----:B------:R-:W-:Y:S02]  /*56a0*/  IMAD.MOV R7, RZ, RZ, -R7 ;  /* 0x000000ffff077224 */ /* 0x000fe400078e0a07 */
[----:B------:R-:W-:Y:S02]  /*56b0*/  IMAD.MOV R8, RZ, RZ, -R8 ;  /* 0x000000ffff087224 */ /* 0x000fe400078e0a08 */
[----:B------:R-:W-:Y:S02]  /*56c0*/  IMAD R47, R0, R7, R47 ;  /* 0x00000007002f7224 */ /* 0x000fe400078e022f */
[----:B------:R-:W-:-:S04]  /*56d0*/  IMAD.HI.U32 R6, R2, R49, RZ ;  /* 0x0000003102067227 */ /* 0x000fc800078e00ff */
[----:B------:R-:W-:Y:S01]  /*56e0*/  IMAD R51, R0, R8, R51 ;  /* 0x0000000800337224 */ /* 0x000fe200078e0233 */
[----:B------:R-:W-:Y:S01]  /*56f0*/  LOP3.LUT R8, R4, 0x3c, RZ, 0xfc, !PT ;  /* 0x0000003c04087812 */ /* 0x000fe200078efcff */
[--C-:B------:R-:W-:Y:S01]  /*5700*/  @!P4 IMAD.IADD R59, R59, 0x1, -R0.reuse ;  /* 0x000000013b3bc824 */ /* 0x100fe200078e0a00 */
[C---:B------:R-:W-:Y:S01]  /*5710*/  ISETP.GT.U32.AND P4, PT, R0.reuse, R53, PT ;  /* 0x000000350000720c */ /* 0x040fe20003f84070 */
[----:B------:R-:W-:Y:S01]  /*5720*/  @!P1 IMAD.IADD R55, R55, 0x1, -R0 ;  /* 0x0000000137379824 */ /* 0x000fe200078e0a00 */
[C---:B------:R-:W-:Y:S01]  /*5730*/  ISETP.GT.U32.AND P1, PT, R0.reuse, R47, PT ;  /* 0x0000002f0000720c */ /* 0x040fe20003f24070 */
[----:B------:R-:W-:Y:S01]  /*5740*/  IMAD.MOV R6, RZ, RZ, -R6 ;  /* 0x000000ffff067224 */ /* 0x000fe200078e0a06 */
[----:B------:R-:W-:Y:S01]  /*5750*/  IABS R45, R8 ;  /* 0x00000008002d7213 */ /* 0x000fe20000000000 */
[----:B------:R-:W-:Y:S01]  /*5760*/  @!P2 IMAD.MOV R59, RZ, RZ, -R59 ;  /* 0x000000ffff3ba224 */ /* 0x000fe200078e0a3b */
[C---:B------:R-:W-:Y:S01]  /*5770*/  ISETP.GT.U32.AND P2, PT, R0.reuse, R51, PT ;  /* 0x000000330000720c */ /* 0x040fe20003f44070 */
[----:B------:R-:W-:-:S02]  /*5780*/  IMAD R49, R0, R6, R49 ;  /* 0x0000000600317224 */ /* 0x000fc400078e0231 */
[----:B------:R-:W-:Y:S02]  /*5790*/  @!P5 IMAD.IADD R57, R57, 0x1, -R0 ;  /* 0x000000013939d824 */ /* 0x000fe400078e0a00 */
[----:B------:R-:W-:Y:S01]  /*57a0*/  IMAD.HI.U32 R6, R2, R45, RZ ;  /* 0x0000002d02067227 */ /* 0x000fe200078e00ff */
[----:B------:R-:W-:-:S03]  /*57b0*/  ISETP.GT.U32.AND P5, PT, R0, R49, PT ;  /* 0x000000310000720c */ /* 0x000fc60003fa4070 */
[--C-:B------:R-:W-:Y:S01]  /*57c0*/  @!P4 IMAD.IADD R53, R53, 0x1, -R0.reuse ;  /* 0x000000013535c824 */ /* 0x100fe200078e0a00 */
[----:B------:R-:W-:Y:S01]  /*57d0*/  ISETP.GE.AND P4, PT, R9, RZ, PT ;  /* 0x000000ff0900720c */ /* 0x000fe20003f86270 */
[----:B------:R-:W-:Y:S01]  /*57e0*/  @!P1 IMAD.IADD R47, R47, 0x1, -R0 ;  /* 0x000000012f2f9824 */ /* 0x000fe200078e0a00 */
[----:B------:R-:W-:Y:S01]  /*57f0*/  LOP3.LUT R9, R4, 0x36, RZ, 0xfc, !PT ;  /* 0x0000003604097812 */ /* 0x000fe200078efcff */
[----:B------:R-:W-:Y:S02]  /*5800*/  IMAD.MOV R6, RZ, RZ, -R6 ;  /* 0x000000ffff067224 */ /* 0x000fe400078e0a06 */
[----:B------:R-:W-:Y:S01]  /*5810*/  @!P2 IMAD.IADD R51, R51, 0x1, -R0 ;  /* 0x000000013333a824 */ /* 0x000fe200078e0a00 */
[C---:B------:R-:W-:Y:S01]  /*5820*/  ISETP.GT.U32.AND P2, PT, R0.reuse, R53, PT ;  /* 0x000000350000720c */ /* 0x040fe20003f44070 */
[C---:B------:R-:W-:Y:S01]  /*5830*/  IMAD R45, R0.reuse, R6, R45 ;  /* 0x00000006002d7224 */ /* 0x040fe200078e022d */
[----:B------:R-:W-:Y:S01]  /*5840*/  ISETP.GT.U32.AND P1, PT, R0, R47, PT ;  /* 0x0000002f0000720c */ /* 0x000fe20003f24070 */
[----:B------:R-:W-:Y:S01]  /*5850*/  IMAD.HI.U32 R6, R2, R41, RZ ;  /* 0x0000002902067227 */ /* 0x000fe200078e00ff */
[----:B------:R-:W-:-:S03]  /*5860*/  IABS R39, R9 ;  /* 0x0000000900277213 */ /* 0x000fc60000000000 */
[----:B------:R-:W-:Y:S01]  /*5870*/  @!P5 IMAD.IADD R49, R49, 0x1, -R0 ;  /* 0x000000013131d824 */ /* 0x000fe200078e0a00 */
[C---:B------:R-:W-:Y:S01]  /*5880*/  ISETP.GT.U32.AND P5, PT, R0.reuse, R51, PT ;  /* 0x000000330000720c */ /* 0x040fe20003fa4070 */
[----:B------:R-:W-:Y:S02]  /*5890*/  IMAD.MOV R6, RZ, RZ, -R6 ;  /* 0x000000ffff067224 */ /* 0x000fe400078e0a06 */
[----:B------:R-:W-:Y:S01]  /*58a0*/  @!P3 IMAD.MOV R57, RZ, RZ, -R57 ;  /* 0x000000ffff39b224 */ /* 0x000fe200078e0a39 */
[C---:B------:R-:W-:Y:S01]  /*58b0*/  ISETP.GT.U32.AND P3, PT, R0.reuse, R49, PT ;  /* 0x000000310000720c */ /* 0x040fe20003f64070 */
[----:B------:R-:W-:Y:S02]  /*58c0*/  IMAD R41, R0, R6, R41 ;  /* 0x0000000600297224 */ /* 0x000fe400078e0229 */
[--C-:B------:R-:W-:Y:S01]  /*58d0*/  @!P2 IMAD.IADD R53, R53, 0x1, -R0.reuse ;  /* 0x000000013535a824 */ /* 0x100fe200078e0a00 */
[----:B------:R-:W-:Y:S01]  /*58e0*/  ISETP.GE.AND P2, PT, R10, RZ, PT ;  /* 0x000000ff0a00720c */ /* 0x000fe20003f46270 */
[----:B------:R-:W-:Y:S01]  /*58f0*/  @!P1 IMAD.IADD R47, R47, 0x1, -R0 ;  /* 0x000000012f2f9824 */ /* 0x000fe200078e0a00 */
[----:B------:R-:W-:Y:S01]  /*5900*/  ISETP.GT.U32.AND P1, PT, R0, R41, PT ;  /* 0x000000290000720c */ /* 0x000fe20003f24070 */
[----:B------:R-:W-:Y:S01]  /*5910*/  IMAD.HI.U32 R6, R2, R39, RZ ;  /* 0x0000002702067227 */ /* 0x000fe200078e00ff */
[----:B------:R-:W-:-:S03]  /*5920*/  LOP3.LUT R10, R4, 0x34, RZ, 0xfc, !PT ;  /* 0x00000034040a7812 */ /* 0x000fc600078efcff */
[----:B------:R-:W-:Y:S01]  /*5930*/  IMAD.HI.U32 R7, R2, R43, RZ ;  /* 0x0000002b02077227 */ /* 0x000fe200078e00ff */
[----:B------:R-:W-:-:S03]  /*5940*/  IABS R37, R10 ;  /* 0x0000000a00257213 */ /* 0x000fc60000000000 */
[----:B------:R-:W-:Y:S02]  /*5950*/  IMAD.MOV R6, RZ, RZ, -R6 ;  /* 0x000000ffff067224 */ /* 0x000fe400078e0a06 */
[----:B------:R-:W-:Y:S02]  /*5960*/  IMAD.MOV R7, RZ, RZ, -R7 ;  /* 0x000000ffff077224 */ /* 0x000fe400078e0a07 */
[--C-:B------:R-:W-:Y:S01]  /*5970*/  @!P3 IMAD.IADD R49, R49, 0x1, -R0.reuse ;  /* 0x000000013131b824 */ /* 0x100fe200078e0a00 */
[----:B------:R-:W-:Y:S01]  /*5980*/  ISETP.GE.AND P3, PT, R11, RZ, PT ;  /* 0x000000ff0b00720c */ /* 0x000fe20003f66270 */
[----:B------:R-:W-:Y:S01]  /*5990*/  IMAD R39, R0, R6, R39 ;  /* 0x0000000600277224 */ /* 0x000fe200078e0227 */
[----:B------:R-:W-:Y:S01]  /*59a0*/  LOP3.LUT R11, R4, 0x2a, RZ, 0xfc, !PT ;  /* 0x0000002a040b7812 */ /* 0x000fe200078efcff */
[C---:B------:R-:W-:Y:S02]  /*59b0*/  IMAD R43, R0.reuse, R7, R43 ;  /* 0x00000007002b7224 */ /* 0x040fe400078e022b */
[----:B------:R-:W-:Y:S01]  /*59c0*/  @!P6 IMAD.MOV R55, RZ, RZ, -R55 ;  /* 0x000000ffff37e224 */ /* 0x000fe200078e0a37 */
[C---:B------:R-:W-:Y:S01]  /*59d0*/  ISETP.GT.U32.AND P6, PT, R0.reuse, R45, PT ;  /* 0x0000002d0000720c */ /* 0x040fe20003fc4070 */
[----:B------:R-:W-:Y:S01]  /*59e0*/  @!P2 IMAD.MOV R49, RZ, RZ, -R49 ;  /* 0x000000ffff31a224 */ /* 0x000fe200078e0a31 */
[C---:B------:R-:W-:Y:S01]  /*59f0*/  ISETP.GT.U32.AND P2, PT, R0.reuse, R39, PT ;  /* 0x000000270000720c */ /* 0x040fe20003f44070 */
[--C-:B------:R-:W-:Y:S01]  /*5a00*/  @!P1 IMAD.IADD R41, R41, 0x1, -R0.reuse ;  /* 0x0000000129299824 */ /* 0x100fe200078e0a00 */
[----:B------:R-:W-:Y:S01]  /*5a10*/  IABS R27, R11 ;  /* 0x0000000b001b7213 */ /* 0x000fe20000000000 */
[----:B------:R-:W-:Y:S01]  /*5a20*/  @!P5 IMAD.IADD R51, R51, 0x1, -R0 ;  /* 0x000000013333d824 */ /* 0x000fe200078e0a00 */
[----:B------:R-:W-:Y:S01]  /*5a30*/  ISETP.GT.U32.AND P5, PT, R0, R43, PT ;  /* 0x0000002b0000720c */ /* 0x000fe20003fa4070 */
[----:B------:R-:W-:Y:S01]  /*5a40*/  IMAD.HI.U32 R6, R2, R37, RZ ;  /* 0x0000002502067227 */ /* 0x000fe200078e00ff */
[----:B------:R-:W-:-:S03]  /*5a50*/  ISETP.GT.U32.AND P1, PT, R0, R41, PT ;  /* 0x000000290000720c */ /* 0x000fc60003f24070 */
[----:B------:R-:W-:Y:S02]  /*5a60*/  IMAD.MOV R6, RZ, RZ, -R6 ;  /* 0x000000ffff067224 */ /* 0x000fe400078e0a06 */
[--C-:B------:R-:W-:Y:S01]  /*5a70*/  @!P6 IMAD.IADD R45, R45, 0x1, -R0.reuse ;  /* 0x000000012d2de824 */ /* 0x100fe200078e0a00 */
[----:B------:R-:W-:Y:S01]  /*5a80*/  ISETP.GE.AND P6, PT, R8, RZ, PT ;  /* 0x000000ff0800720c */ /* 0x000fe20003fc6270 */
[----:B------:R-:W-:Y:S01]  /*5a90*/  IMAD R37, R0, R6, R37 ;  /* 0x0000000600257224 */ /* 0x000fe200078e0225 */
[----:B------:R-:W-:Y:S01]  /*5aa0*/  LOP3.LUT R8, R4, 0x32, RZ, 0xfc, !PT ;  /* 0x0000003204087812 */ /* 0x000fe200078efcff */
[--C-:B------:R-:W-:Y:S02]  /*5ab0*/  @!P2 IMAD.IADD R39, R39, 0x1, -R0.reuse ;  /* 0x000000012727a824 */ /* 0x100fe400078e0a00 */
[--C-:B------:R-:W-:Y:S01]  /*5ac0*/  @!P5 IMAD.IADD R43, R43, 0x1, -R0.reuse ;  /* 0x000000012b2bd824 */ /* 0x100fe200078e0a00 */
[----:B------:R-:W-:Y:S01]  /*5ad0*/  ISETP.GT.U32.AND P2, PT, R0, R37, PT ;  /* 0x000000250000720c */ /* 0x000fe20003f44070 */
[----:B------:R-:W-:Y:S01]  /*5ae0*/  @!P1 IMAD.IADD R41, R41, 0x1, -R0 ;  /* 0x0000000129299824 */ /* 0x000fe200078e0a00 */
[----:B------:R-:W-:Y:S01]  /*5af0*/  IABS R35, R8 ;  /* 0x0000000800237213 */ /* 0x000fe20000000000 */
[----:B------:R-:W-:Y:S01]  /*5b00*/  @!P4 IMAD.MOV R51, RZ, RZ, -R51 ;  /* 0x000000ffff33c224 */ /* 0x000fe200078e0a33 */
[----:B------:R-:W-:Y:S01]  /*5b10*/  ISETP.GE.AND P1, PT, R8, RZ, PT ;  /* 0x000000ff0800720c */ /* 0x000fe20003f26270 */
[----:B------:R-:W-:Y:S01]  /*5b20*/  @!P0 IMAD.MOV R53, RZ, RZ, -R53 ;  /* 0x000000ffff358224 */ /* 0x000fe200078e0a35 */
[----:B------:R-:W-:Y:S01]  /*5b30*/  ISETP.GT.U32.AND P4, PT, R0, R43, PT ;  /* 0x0000002b0000720c */ /* 0x000fe20003f84070 */
[----:B------:R-:W-:Y:S01]  /*5b40*/  IMAD.HI.U32 R7, R2, R35, RZ ;  /* 0x0000002302077227 */ /* 0x000fe200078e00ff */
[----:B------:R-:W-:-:S02]  /*5b50*/  LOP3.LUT R8, R4, 0x30, RZ, 0xfc, !PT ;  /* 0x0000003004087812 */ /* 0x000fc400078efcff */
[----:B------:R-:W-:Y:S01]  /*5b60*/  ISETP.GE.AND P5, PT, R12, RZ, PT ;  /* 0x000000ff0c00720c */ /* 0x000fe20003fa6270 */
[----:B------:R-:W-:Y:S01]  /*5b70*/  IMAD.MOV R7, RZ, RZ, -R7 ;  /* 0x000000ffff077224 */ /* 0x000fe200078e0a07 */
[C---:B------:R-:W-:Y:S01]  /*5b80*/  ISETP.GT.U32.AND P0, PT, R0.reuse, R45, PT ;  /* 0x0000002d0000720c */ /* 0x040fe20003f04070 */
[----:B------:R-:W-:Y:S01]  /*5b90*/  @!P2 IMAD.IADD R37, R37, 0x1, -R0 ;  /* 0x000000012525a824 */ /* 0x000fe200078e0a00 */
[----:B------:R-:W-:Y:S01]  /*5ba0*/  IABS R33, R8 ;  /* 0x0000000800217213 */ /* 0x000fe20000000000 */
[C---:B------:R-:W-:Y:S01]  /*5bb0*/  IMAD R35, R0.reuse, R7, R35 ;  /* 0x0000000700237224 */ /* 0x040fe200078e0223 */
[----:B------:R-:W-:Y:S01]  /*5bc0*/  ISETP.GT.U32.AND P2, PT, R0, R39, PT ;  /* 0x000000270000720c */ /* 0x000fe20003f44070 */
[----:B------:R-:W-:Y:S01]  /*5bd0*/  @!P3 IMAD.MOV R47, RZ, RZ, -R47 ;  /* 0x000000ffff2fb224 */ /* 0x000fe200078e0a2f */
[----:B------:R-:W-:Y:S01]  /*5be0*/  ISETP.GE.AND P3, PT, R13, RZ, PT ;  /* 0x000000ff0d00720c */ /* 0x000fe20003f66270 */
[----:B------:R-:W-:Y:S01]  /*5bf0*/  IMAD.HI.U32 R6, R2, R33, RZ ;  /* 0x0000002102067227 */ /* 0x000fe200078e00ff */
[----:B------:R-:W-:-:S03]  /*5c00*/  IABS R13, R18 ;  /* 0x00000012000d7213 */ /* 0x000fc60000000000 */
[----:B------:R-:W-:Y:S01]  /*5c10*/  @!P4 IMAD.IADD R43, R43, 0x1, -R0 ;  /* 0x000000012b2bc824 */ /* 0x000fe200078e0a00 */
[----:B------:R-:W-:Y:S01]  /*5c20*/  ISETP.GE.AND P4, PT, R10, RZ, PT ;  /* 0x000000ff0a00720c */ /* 0x000fe20003f86270 */
[----:B------:R-:W-:Y:S01]  /*5c30*/  IMAD.MOV R7, RZ, RZ, -R6 ;  /* 0x000000ffff077224 */ /* 0x000fe200078e0a06 */
[----:B------:R-:W-:Y:S01]  /*5c40*/  LOP3.LUT R10, R4, 0x2c, RZ, 0xfc, !PT ;  /* 0x0000002c040a7812 */ /* 0x000fe200078efcff */
[--C-:B------:R-:W-:Y:S01]  /*5c50*/  @!P0 IMAD.IADD R45, R45, 0x1, -R0.reuse ;  /* 0x000000012d2d8824 */ /* 0x100fe200078e0a00 */
[----:B------:R-:W-:Y:S01]  /*5c60*/  ISETP.GE.AND P0, PT, R9, RZ, PT ;  /* 0x000000ff0900720c */ /* 0x000fe20003f06270 */
[----:B------:R-:W-:Y:S01]  /*5c70*/  @!P5 IMAD.MOV R43, RZ, RZ, -R43 ;  /* 0x000000ffff2bd224 */ /* 0x000fe200078e0a2b */
[C---:B------:R-:W-:Y:S01]  /*5c80*/  ISETP.GT.U32.AND P5, PT, R0.reuse, R35, PT ;  /* 0x000000230000720c */ /* 0x040fe20003fa4070 */
[----:B------:R-:W-:Y:S01]  /*5c90*/  IMAD R33, R0, R7, R33 ;  /* 0x0000000700217224 */ /* 0x000fe200078e0221 */
[----:B------:R-:W-:Y:S01]  /*5ca0*/  LOP3.LUT R9, R4, 0x2e, RZ, 0xfc, !PT ;  /* 0x0000002e04097812 */ /* 0x000fe200078efcff */
[----:B------:R-:W-:Y:S01]  /*5cb0*/  @!P6 IMAD.MOV R45, RZ, RZ, -R45 ;  /* 0x000000ffff2de224 */ /* 0x000fe200078e0a2d */
[C---:B------:R-:W-:Y:S01]  /*5cc0*/  ISETP.GT.U32.AND P6, PT, R0.reuse, R37, PT ;  /* 0x000000250000720c */ /* 0x040fe20003fc4070 */
[----:B------:R-:W-:Y:S01]  /*5cd0*/  @!P2 IMAD.IADD R39, R39, 0x1, -R0 ;  /* 0x000000012727a824 */ /* 0x000fe200078e0a00 */
[----:B------:R-:W-:Y:S01]  /*5ce0*/  ISETP.GT.U32.AND P2, PT, R0, R33, PT ;  /* 0x000000210000720c */ /* 0x000fe20003f44070 */
[----:B------:R-:W-:Y:S01]  /*5cf0*/  @!P3 IMAD.MOV R41, RZ, RZ, -R41 ;  /* 0x000000ffff29b224 */ /* 0x000fe200078e0a29 */
[----:B------:R-:W-:-:S02]  /*5d00*/  IABS R31, R9 ;  /* 0x00000009001f7213 */ /* 0x000fc40000000000 */
[----:B------:R-:W-:Y:S01]  /*5d10*/  IABS R29, R10 ;  /* 0x0000000a001d7213 */ /* 0x000fe20000000000 */
[----:B------:R-:W-:Y:S01]  /*5d20*/  @!P0 IMAD.MOV R39, RZ, RZ, -R39 ;  /* 0x000000ffff278224 */ /* 0x000fe200078e0a27 */
[----:B------:R-:W-:Y:S01]  /*5d30*/  ISETP.GE.AND P3, PT, R8, RZ, PT ;  /* 0x000000ff0800720c */ /* 0x000fe20003f66270 */
[----:B------:R-:W-:Y:S01]  /*5d40*/  @!P5 IMAD.IADD R35, R35, 0x1, -R0 ;  /* 0x000000012323d824 */ /* 0x000fe200078e0a00 */
[----:B------:R-:W-:Y:S01]  /*5d50*/  LOP3.LUT R8, R4, 0x28, RZ, 0xfc, !PT ;  /* 0x0000002804087812 */ /* 0x000fe200078efcff */
[----:B------:R-:W-:-:S03]  /*5d60*/  IMAD.HI.U32 R6, R2, R31, RZ ;  /* 0x0000001f02067227 */ /* 0x000fc600078e00ff */
[----:B------:R-:W-:Y:S01]  /*5d70*/  ISETP.GT.U32.AND P5, PT, R0, R35, PT ;  /* 0x000000230000720c */ /* 0x000fe20003fa4070 */
[--C-:B------:R-:W-:Y:S01]  /*5d80*/  @!P6 IMAD.IADD R37, R37, 0x1, -R0.reuse ;  /* 0x000000012525e824 */ /* 0x100fe200078e0a00 */
[----:B------:R-:W-:Y:S01]  /*5d90*/  IABS R25, R8 ;  /* 0x0000000800197213 */ /* 0x000fe20000000000 */
[----:B------:R-:W-:Y:S01]  /*5da0*/  @!P2 IMAD.IADD R33, R33, 0x1, -R0 ;  /* 0x000000012121a824 */ /* 0x000fe200078e0a00 */
[----:B------:R-:W-:Y:S01]  /*5db0*/  ISETP.GE.AND P2, PT, R10, RZ, PT ;  /* 0x000000ff0a00720c */ /* 0x000fe20003f46270 */
[----:B------:R-:W-:Y:S01]  /*5dc0*/  IMAD.MOV R7, RZ, RZ, -R6 ;  /* 0x000000ffff077224 */ /* 0x000fe200078e0a06 */
[----:B------:R-:W-:Y:S01]  /*5dd0*/  LOP3.LUT R10, R4, 0x26, RZ, 0xfc, !PT ;  /* 0x00000026040a7812 */ /* 0x000fe200078efcff */
[----:B------:R-:W-:Y:S01]  /*5de0*/  IMAD.HI.U32 R6, R2, R29, RZ ;  /* 0x0000001d02067227 */ /* 0x000fe200078e00ff */
[----:B------:R-:W-:Y:S02]  /*5df0*/  ISETP.GE.AND P6, PT, R9, RZ, PT ;  /* 0x000000ff0900720c */ /* 0x000fe40003fc6270 */
[----:B------:R-:W-:Y:S01]  /*5e00*/  IABS R9, R10 ;  /* 0x0000000a00097213 */ /* 0x000fe20000000000 */
[----:B------:R-:W-:Y:S01]  /*5e10*/  @!P4 IMAD.MOV R37, RZ, RZ, -R37 ;  /* 0x000000ffff25c224 */ /* 0x000fe200078e0a25 */
[C---:B------:R-:W-:Y:S01]  /*5e20*/  ISETP.GT.U32.AND P4, PT, R0.reuse, R33, PT ;  /* 0x000000210000720c */ /* 0x040fe20003f84070 */
[----:B------:R-:W-:-:S02]  /*5e30*/  IMAD R31, R0, R7, R31 ;  /* 0x00000007001f7224 */ /* 0x000fc400078e021f */
[----:B------:R-:W-:-:S03]  /*5e40*/  IMAD.HI.U32 R7, R2, R27, RZ ;  /* 0x0000001b02077227 */ /* 0x000fc600078e00ff */
[C---:B------:R-:W-:Y:S01]  /*5e50*/  ISETP.GT.U32.AND P0, PT, R0.reuse, R31, PT ;  /* 0x0000001f0000720c */ /* 0x040fe20003f04070 */
[----:B------:R-:W-:Y:S02]  /*5e60*/  IMAD.MOV R6, RZ, RZ, -R6 ;  /* 0x000000ffff067224 */ /* 0x000fe400078e0a06 */
[----:B------:R-:W-:Y:S02]  /*5e70*/  IMAD.MOV R7, RZ, RZ, -R7 ;  /* 0x000000ffff077224 */ /* 0x000fe400078e0a07 */
[C---:B------:R-:W-:Y:S02]  /*5e80*/  IMAD R29, R0.reuse, R6, R29 ;  /* 0x00000006001d7224 */ /* 0x040fe400078e021d */
[--C-:B------:R-:W-:Y:S02]  /*5e90*/  @!P5 IMAD.IADD R35, R35, 0x1, -R0.reuse ;  /* 0x000000012323d824 */ /* 0x100fe400078e0a00 */
[C---:B------:R-:W-:Y:S01]  /*5ea0*/  IMAD R27, R0.reuse, R7, R27 ;  /* 0x00000007001b7224 */ /* 0x040fe200078e021b */
[----:B------:R-:W-:Y:S01]  /*5eb0*/  ISETP.GT.U32.AND P5, PT, R0, R29, PT ;  /* 0x0000001d0000720c */ /* 0x000fe20003fa4070 */
[----:B------:R-:W-:-:S02]  /*5ec0*/  @!P4 IMAD.IADD R33, R33, 0x1, -R0 ;  /* 0x000000012121c824 */ /* 0x000fc400078e0a00 */
[----:B------:R-:W-:Y:S01]  /*5ed0*/  IMAD.HI.U32 R6, R2, R25, RZ ;  /* 0x0000001902067227 */ /* 0x000fe200078e00ff */
[----:B------:R-:W-:-:S03]  /*5ee0*/  ISETP.GT.U32.AND P4, PT, R0, R27, PT ;  /* 0x0000001b0000720c */ /* 0x000fc60003f84070 */
[----:B------:R-:W-:Y:S02]  /*5ef0*/  @!P0 IMAD.IADD R31, R31, 0x1, -R0 ;  /* 0x000000011f1f8824 */ /* 0x000fe400078e0a00 */
[----:B------:R-:W-:-:S03]  /*5f00*/  IMAD.HI.U32 R7, R2, R9, RZ ;  /* 0x0000000902077227 */ /* 0x000fc600078e00ff */
[C---:B------:R-:W-:Y:S01]  /*5f10*/  ISETP.GT.U32.AND P0, PT, R0.reuse, R31, PT ;  /* 0x0000001f0000720c */ /* 0x040fe20003f04070 */
[----:B------:R-:W-:Y:S02]  /*5f20*/  @!P5 IMAD.IADD R29, R29, 0x1, -R0 ;  /* 0x000000011d1dd824 */ /* 0x000fe400078e0a00 */
[----:B------:R-:W-:Y:S02]  /*5f30*/  IMAD.MOV R6, RZ, RZ, -R6 ;  /* 0x000000ffff067224 */ /* 0x000fe400078e0a06 */
[--C-:B------:R-:W-:Y:S01]  /*5f40*/  @!P4 IMAD.IADD R27, R27, 0x1, -R0.reuse ;  /* 0x000000011b1bc824 */ /* 0x100fe200078e0a00 */
[C---:B------:R-:W-:Y:S01]  /*5f50*/  ISETP.GT.U32.AND P5, PT, R0.reuse, R29, PT ;  /* 0x0000001d0000720c */ /* 0x040fe20003fa4070 */
[----:B------:R-:W-:Y:S02]  /*5f60*/  IMAD.MOV R7, RZ, RZ, -R7 ;  /* 0x000000ffff077224 */ /* 0x000fe400078e0a07 */
[C---:B------:R-:W-:Y:S01]  /*5f70*/  IMAD R25, R0.reuse, R6, R25 ;  /* 0x0000000600197224 */ /* 0x040fe200078e0219 */
[C---:B------:R-:W-:Y:S01]  /*5f80*/  ISETP.GT.U32.AND P4, PT, R0.reuse, R27, PT ;  /* 0x0000001b0000720c */ /* 0x040fe20003f84070 */
[----:B------:R-:W-:Y:S01]  /*5f90*/  IMAD R24, R0, R7, R9 ;  /* 0x0000000700187224 */ /* 0x000fe200078e0209 */
[C---:B------:R-:W-:Y:S01]  /*5fa0*/  LOP3.LUT R6, R4.reuse, 0x24, RZ, 0xfc, !PT ;  /* 0x0000002404067812 */ /* 0x040fe200078efcff */
[--C-:B------:R-:W-:Y:S01]  /*5fb0*/  @!P0 IMAD.IADD R31, R31, 0x1, -R0.reuse ;  /* 0x000000011f1f8824 */ /* 0x100fe200078e0a00 */
[----:B------:R-:W-:Y:S01]  /*5fc0*/  LOP3.LUT R7, R4, 0x22, RZ, 0xfc, !PT ;  /* 0x0000002204077812 */ /* 0x000fe200078efcff */
[----:B------:R-:W-:Y:S01]  /*5fd0*/  @!P1 IMAD.MOV R35, RZ, RZ, -R35 ;  /* 0x000000ffff239224 */ /* 0x000fe200078e0a23 */
[----:B------:R-:W-:Y:S01]  /*5fe0*/  IABS R9, R6 ;  /* 0x0000000600097213 */ /* 0x000fe20000000000 */
[----:B------:R-:W-:Y:S01]  /*5ff0*/  @!P6 IMAD.MOV R31, RZ, RZ, -R31 ;  /* 0x000000ffff1fe224 */ /* 0x000fe200078e0a1f */
[----:B------:R-:W-:Y:S01]  /*6000*/  ISETP.GE.AND P1, PT, R11, RZ, PT ;  /* 0x000000ff0b00720c */ /* 0x000fe20003f26270 */
[--C-:B------:R-:W-:Y:S01]  /*6010*/  @!P5 IMAD.IADD R29, R29, 0x1, -R0.reuse ;  /* 0x000000011d1dd824 */ /* 0x100fe200078e0a00 */
[----:B------:R-:W-:Y:S01]  /*6020*/  ISETP.GT.U32.AND P5, PT, R0, R25, PT ;  /* 0x000000190000720c */ /* 0x000fe20003fa4070 */
[----:B------:R-:W-:Y:S01]  /*6030*/  @!P3 IMAD.MOV R33, RZ, RZ, -R33 ;  /* 0x000000ffff21b224 */ /* 0x000fe200078e0a21 */
[----:B------:R-:W-:Y:S01]  /*6040*/  ISETP.GE.AND P6, PT, R6, RZ, PT ;  /* 0x000000ff0600720c */ /* 0x000fe20003fc6270 */
[----:B------:R-:W-:Y:S01]  /*6050*/  @!P4 IMAD.IADD R27, R27, 0x1, -R0 ;  /* 0x000000011b1bc824 */ /* 0x000fe200078e0a00 */
[----:B------:R-:W-:Y:S01]  /*6060*/  ISETP.GT.U32.AND P4, PT, R0, R24, PT ;  /* 0x000000180000720c */ /* 0x000fe20003f84070 */
[----:B------:R-:W-:Y:S01]  /*6070*/  IMAD.HI.U32 R6, R2, R9, RZ ;  /* 0x0000000902067227 */ /* 0x000fe200078e00ff */
[----:B------:R-:W-:-:S02]  /*6080*/  IABS R21, R7 ;  /* 0x0000000700157213 */ /* 0x000fc40000000000 */
[----:B------:R-:W-:Y:S01]  /*6090*/  ISETP.GE.AND P3, PT, R8, RZ, PT ;  /* 0x000000ff0800720c */ /* 0x000fe20003f66270 */
[----:B------:R-:W-:Y:S01]  /*60a0*/  IMAD.MOV R6, RZ, RZ, -R6 ;  /* 0x000000ffff067224 */ /* 0x000fe200078e0a06 */
[----:B------:R-:W-:Y:S01]  /*60b0*/  LOP3.LUT R8, R4, 0x20, RZ, 0xfc, !PT ;  /* 0x0000002004087812 */ /* 0x000fe200078efcff */
[----:B------:R-:W-:Y:S01]  /*60c0*/  @!P1 IMAD.MOV R27, RZ, RZ, -R27 ;  /* 0x000000ffff1b9224 */ /* 0x000fe200078e0a1b */
[----:B------:R-:W-:Y:S01]  /*60d0*/  ISETP.GE.AND P0, PT, R10, RZ, PT ;  /* 0x000000ff0a00720c */ /* 0x000fe20003f06270 */
[--C-:B------:R-:W-:Y:S01]  /*60e0*/  @!P5 IMAD.IADD R25, R25, 0x1, -R0.reuse ;  /* 0x000000011919d824 */ /* 0x100fe200078e0a00 */
[----:B------:R-:W-:Y:S01]  /*60f0*/  ISETP.GE.AND P1, PT, R8, RZ, PT ;  /* 0x000000ff0800720c */ /* 0x000fe20003f26270 */
[----:B------:R-:W-:Y:S01]  /*6100*/  IMAD R12, R0, R6, R9 ;  /* 0x00000006000c7224 */ /* 0x000fe200078e0209 */
[----:B------:R-:W-:Y:S01]  /*6110*/  IABS R11, R8 ;  /* 0x00000008000b7213 */ /* 0x000fe20000000000 */
[----:B------:R-:W-:Y:S01]  /*6120*/  @!P4 IMAD.IADD R24, R24, 0x1, -R0 ;  /* 0x000000011818c824 */ /* 0x000fe200078e0a00 */
[----:B------:R-:W-:Y:S01]  /*6130*/  ISETP.GT.U32.AND P5, PT, R0, R25, PT ;  /* 0x000000190000720c */ /* 0x000fe20003fa4070 */
[----:B------:R-:W-:Y:S01]  /*6140*/  IMAD.HI.U32 R6, R2, R21, RZ ;  /* 0x0000001502067227 */ /* 0x000fe200078e00ff */
[----:B------:R-:W-:-:S02]  /*6150*/  LOP3.LUT R10, R4, 0x1e, RZ, 0xfc, !PT ;  /* 0x0000001e040a7812 */ /* 0x000fc400078efcff */
[C---:B------:R-:W-:Y:S01]  /*6160*/  ISETP.GT.U32.AND P4, PT, R0.reuse, R24, PT ;  /* 0x000000180000720c */ /* 0x040fe20003f84070 */
[----:B------:R-:W-:Y:S01]  /*6170*/  IMAD.MOV R8, RZ, RZ, -R6 ;  /* 0x000000ffff087224 */ /* 0x000fe200078e0a06 */
[----:B------:R-:W-:Y:S01]  /*6180*/  IABS R19, R10 ;  /* 0x0000000a00137213 */ /* 0x000fe20000000000 */
[----:B------:R-:W-:Y:S01]  /*6190*/  @!P2 IMAD.MOV R29, RZ, RZ, -R29 ;  /* 0x000000ffff1da224 */ /* 0x000fe200078e0a1d */
[----:B------:R-:W-:Y:S01]  /*61a0*/  ISETP.GE.AND P2, PT, R7, RZ, PT ;  /* 0x000000ff0700720c */ /* 0x000fe20003f46270 */
[----:B------:R-:W-:Y:S02]  /*61b0*/  IMAD R21, R0, R8, R21 ;  /* 0x0000000800157224 */ /* 0x000fe400078e0215 */
[----:B------:R-:W-:-:S04]  /*61c0*/  IMAD.HI.U32 R7, R2, R11, RZ ;  /* 0x0000000b02077227 */ /* 0x000fc800078e00ff */
[--C-:B------:R-:W-:Y:S01]  /*61d0*/  @!P5 IMAD.IADD R25, R25, 0x1, -R0.reuse ;  /* 0x000000011919d824 */ /* 0x100fe200078e0a00 */
[----:B------:R-:W-:Y:S01]  /*61e0*/  ISETP.GT.U32.AND P5, PT, R0, R12, PT ;  /* 0x0000000c0000720c */ /* 0x000fe20003fa4070 */
[----:B------:R-:W-:Y:S01]  /*61f0*/  @!P4 IMAD.IADD R24, R24, 0x1, -R0 ;  /* 0x000000011818c824 */ /* 0x000fe200078e0a00 */
[----:B------:R-:W-:Y:S01]  /*6200*/  ISETP.GT.U32.AND P4, PT, R0, R21, PT ;  /* 0x000000150000720c */ /* 0x000fe20003f84070 */
[----:B------:R-:W-:Y:S02]  /*6210*/  IMAD.MOV R7, RZ, RZ, -R7 ;  /* 0x000000ffff077224 */ /* 0x000fe400078e0a07 */
[----:B------:R-:W-:Y:S01]  /*6220*/  @!P3 IMAD.MOV R25, RZ, RZ, -R25 ;  /* 0x000000ffff19b224 */ /* 0x000fe200078e0a19 */
[----:B------:R-:W-:Y:S01]  /*6230*/  ISETP.GE.AND P3, PT, R10, RZ, PT ;  /* 0x000000ff0a00720c */ /* 0x000fe20003f66270 */
[----:B------:R-:W-:Y:S01]  /*6240*/  IMAD.HI.U32 R6, R2, R19, RZ ;  /* 0x0000001302067227 */ /* 0x000fe200078e00ff */
[----:B------:R-:W-:-:S03]  /*6250*/  LOP3.LUT R10, R4, 0x1c, RZ, 0xfc, !PT ;  /* 0x0000001c040a7812 */ /* 0x000fc600078efcff */
[----:B------:R-:W-:Y:S01]  /*6260*/  IMAD R8, R0, R7, R11 ;  /* 0x0000000700087224 */ /* 0x000fe200078e020b */
[----:B------:R-:W-:Y:S01]  /*6270*/  IABS R17, R10 ;  /* 0x0000000a00117213 */ /* 0x000fe20000000000 */
[--C-:B------:R-:W-:Y:S01]  /*6280*/  @!P5 IMAD.IADD R12, R12, 0x1, -R0.reuse ;  /* 0x000000010c0cd824 */ /* 0x100fe200078e0a00 */
[----:B------:R-:W-:Y:S01]  /*6290*/  IABS R11, R16 ;  /* 0x00000010000b7213 */ /* 0x000fe20000000000 */
[----:B------:R-:W-:Y:S01]  /*62a0*/  @!P4 IMAD.IADD R21, R21, 0x1, -R0 ;  /* 0x000000011515c824 */ /* 0x000fe200078e0a00 */
[C---:B------:R-:W-:Y:S01]  /*62b0*/  ISETP.GT.U32.AND P5, PT, R0.reuse, R8, PT ;  /* 0x000000080000720c */ /* 0x040fe20003fa4070 */
[----:B------:R-:W-:Y:S01]  /*62c0*/  IMAD.MOV R6, RZ, RZ, -R6 ;  /* 0x000000ffff067224 */ /* 0x000fe200078e0a06 */
[----:B------:R-:W-:Y:S01]  /*62d0*/  ISETP.GT.U32.AND P4, PT, R0, R12, PT ;  /* 0x0000000c0000720c */ /* 0x000fe20003f84070 */
[----:B------:R-:W-:-:S04]  /*62e0*/  IMAD.HI.U32 R7, R2, R11, RZ ;  /* 0x0000000b02077227 */ /* 0x000fc800078e00ff */
[----:B------:R-:W-:Y:S02]  /*62f0*/  IMAD R19, R0, R6, R19 ;  /* 0x0000000600137224 */ /* 0x000fe400078e0213 */
[----:B------:R-:W-:-:S04]  /*6300*/  IMAD.HI.U32 R6, R2, R17, RZ ;  /* 0x0000001102067227 */ /* 0x000fc800078e00ff */
[----:B------:R-:W-:Y:S02]  /*6310*/  IMAD.MOV R9, RZ, RZ, -R6 ;  /* 0x000000ffff097224 */ /* 0x000fe400078e0a06 */
[----:B------:R-:W-:Y:S01]  /*6320*/  @!P4 IMAD.IADD R12, R12, 0x1, -R0 ;  /* 0x000000010c0cc824 */ /* 0x000fe200078e0a00 */
[----:B------:R-:W-:Y:S01]  /*6330*/  ISETP.GT.U32.AND P4, PT, R0, R19, PT ;  /* 0x000000130000720c */ /* 0x000fe20003f84070 */
[----:B------:R-:W-:-:S04]  /*6340*/  IMAD.HI.U32 R6, R2, R15, RZ ;  /* 0x0000000f02067227 */ /* 0x000fc800078e00ff */
[----:B------:R-:W-:Y:S02]  /*6350*/  IMAD.MOV R6, RZ, RZ, -R6 ;  /* 0x000000ffff067224 */ /* 0x000fe400078e0a06 */
[--C-:B------:R-:W-:Y:S01]  /*6360*/  @!P5 IMAD.IADD R8, R8, 0x1, -R0.reuse ;  /* 0x000000010808d824 */ /* 0x100fe200078e0a00 */
[C---:B------:R-:W-:Y:S01]  /*6370*/  ISETP.GT.U32.AND P5, PT, R0.reuse, R21, PT ;  /* 0x000000150000720c */ /* 0x040fe20003fa4070 */
[C---:B------:R-:W-:Y:S02]  /*6380*/  IMAD R15, R0.reuse, R6, R15 ;  /* 0x00000006000f7224 */ /* 0x040fe400078e020f */
[C---:B------:R-:W-:Y:S02]  /*6390*/  IMAD R17, R0.reuse, R9, R17 ;  /* 0x0000000900117224 */ /* 0x040fe400078e0211 */
[----:B------:R-:W-:Y:S01]  /*63a0*/  @!P4 IMAD.IADD R19, R19, 0x1, -R0 ;  /* 0x000000011313c824 */ /* 0x000fe200078e0a00 */
[----:B------:R-:W-:Y:S01]  /*63b0*/  ISETP.GT.U32.AND P4, PT, R0, R15, PT ;  /* 0x0000000f0000720c */ /* 0x000fe20003f84070 */
[----:B------:R-:W-:-:S02]  /*63c0*/  IMAD.MOV R7, RZ, RZ, -R7 ;  /* 0x000000ffff077224 */ /* 0x000fc400078e0a07 */
[----:B------:R-:W-:-:S04]  /*63d0*/  IMAD.HI.U32 R9, R2, R13, RZ ;  /* 0x0000000d02097227 */ /* 0x000fc800078e00ff */
[--C-:B------:R-:W-:Y:S01]  /*63e0*/  @!P5 IMAD.IADD R21, R21, 0x1, -R0.reuse ;  /* 0x000000011515d824 */ /* 0x100fe200078e0a00 */
[C---:B------:R-:W-:Y:S01]  /*63f0*/  ISETP.GT.U32.AND P5, PT, R0.reuse, R17, PT ;  /* 0x000000110000720c */ /* 0x040fe20003fa4070 */
[C---:B------:R-:W-:Y:S01]  /*6400*/  IMAD R11, R0.reuse, R7, R11 ;  /* 0x00000007000b7224 */ /* 0x040fe200078e020b */
[----:B------:R-:W-:Y:S01]  /*6410*/  IABS R7, R28 ;  /* 0x0000001c00077213 */ /* 0x000fe20000000000 */
[----:B------:R-:W-:Y:S02]  /*6420*/  IMAD.MOV R9, RZ, RZ, -R9 ;  /* 0x000000ffff097224 */ /* 0x000fe400078e0a09 */
[----:B------:R-:W-:Y:S01]  /*6430*/  @!P4 IMAD.IADD R15, R15, 0x1, -R0 ;  /* 0x000000010f0fc824 */ /* 0x000fe200078e0a00 */
[C---:B------:R-:W-:Y:S01]  /*6440*/  ISETP.GT.U32.AND P4, PT, R0.reuse, R19, PT ;  /* 0x000000130000720c */ /* 0x040fe20003f84070 */
[----:B------:R-:W-:Y:S01]  /*6450*/  IMAD R6, R0, R9, R13 ;  /* 0x0000000900067224 */ /* 0x000fe200078e020d */
[----:B------:R-:W-:Y:S01]  /*6460*/  IABS R13, R30 ;  /* 0x0000001e000d7213 */ /* 0x000fe20000000000 */
[----:B------:R-:W-:-:S02]  /*6470*/  IMAD.MOV.U32 R9, RZ, RZ, R7 ;  /* 0x000000ffff097224 */ /* 0x000fc400078e0007 */
[----:B------:R-:W-:Y:S01]  /*6480*/  @!P0 IMAD.MOV R24, RZ, RZ, -R24 ;  /* 0x000000ffff188224 */ /* 0x000fe200078e0a18 */
[C---:B------:R-:W-:Y:S01]  /*6490*/  ISETP.GT.U32.AND P0, PT, R0.reuse, R8, PT ;  /* 0x000000080000720c */ /* 0x040fe20003f04070 */
[----:B------:R-:W-:Y:S01]  /*64a0*/  @!P5 IMAD.IADD R17, R17, 0x1, -R0 ;  /* 0x000000011111d824 */ /* 0x000fe200078e0a00 */
[----:B------:R-:W-:Y:S01]  /*64b0*/  ISETP.GT.U32.AND P5, PT, R0, R11, PT ;  /* 0x0000000b0000720c */ /* 0x000fe20003fa4070 */
[----:B------:R-:W-:-:S04]  /*64c0*/  IMAD.HI.U32 R7, R2, R9, RZ ;  /* 0x0000000902077227 */ /* 0x000fc800078e00ff */
[----:B------:R-:W-:Y:S02]  /*64d0*/  IMAD.MOV R7, RZ, RZ, -R7 ;  /* 0x000000ffff077224 */ /* 0x000fe400078e0a07 */
[----:B------:R-:W-:Y:S01]  /*64e0*/  @!P4 IMAD.IADD R19, R19, 0x1, -R0 ;  /* 0x000000011313c824 */ /* 0x000fe200078e0a00 */
[C---:B------:R-:W-:Y:S01]  /*64f0*/  ISETP.GT.U32.AND P4, PT, R0.reuse, R6, PT ;  /* 0x000000060000720c */ /* 0x040fe20003f84070 */
[----:B------:R-:W-:Y:S02]  /*6500*/  IMAD R9, R0, R7, R9 ;  /* 0x0000000700097224 */ /* 0x000fe400078e0209 */
[----:B------:R-:W-:-:S04]  /*6510*/  IMAD.HI.U32 R7, R2, R13, RZ ;  /* 0x0000000d02077227 */ /* 0x000fc800078e00ff */
[----:B------:R-:W-:Y:S02]  /*6520*/  IMAD.MOV R7, RZ, RZ, -R7 ;  /* 0x000000ffff077224 */ /* 0x000fe400078e0a07 */
[----:B------:R-:W-:Y:S01]  /*6530*/  @!P2 IMAD.MOV R21, RZ, RZ, -R21 ;  /* 0x000000ffff15a224 */ /* 0x000fe200078e0a15 */
[C---:B------:R-:W-:Y:S01]  /*6540*/  ISETP.GT.U32.AND P2, PT, R0.reuse, R15, PT ;  /* 0x0000000f0000720c */ /* 0x040fe20003f44070 */
[--C-:B------:R-:W-:Y:S02]  /*6550*/  @!P5 IMAD.IADD R11, R11, 0x1, -R0.reuse ;  /* 0x000000010b0bd824 */ /* 0x100fe400078e0a00 */
[----:B------:R-:W-:Y:S02]  /*6560*/  IMAD R7, R0, R7, R13 ;  /* 0x0000000700077224 */ /* 0x000fe400078e020d */
[--C-:B------:R-:W-:Y:S01]  /*6570*/  @!P0 IMAD.IADD R8, R8, 0x1, -R0.reuse ;  /* 0x0000000108088824 */ /* 0x100fe200078e0a00 */
[----:B------:R-:W-:Y:S01]  /*6580*/  ISETP.GT.U32.AND P5, PT, R0, R11, PT ;  /* 0x0000000b0000720c */ /* 0x000fe20003fa4070 */
[----:B------:R-:W-:Y:S01]  /*6590*/  @!P4 IMAD.IADD R6, R6, 0x1, -R0 ;  /* 0x000000010606c824 */ /* 0x000fe200078e0a00 */
[----:B------:R-:W-:Y:S01]  /*65a0*/  ISETP.GE.AND P0, PT, R10, RZ, PT ;  /* 0x000000ff0a00720c */ /* 0x000fe20003f06270 */
[----:B------:R-:W-:Y:S01]  /*65b0*/  @!P6 IMAD.MOV R12, RZ, RZ, -R12 ;  /* 0x000000ffff0ce224 */ /* 0x000fe200078e0a0c */
[----:B------:R-:W-:Y:S01]  /*65c0*/  ISETP.GT.U32.AND P4, PT, R0, R7, PT ;  /* 0x000000070000720c */ /* 0x000fe20003f84070 */
[----:B------:R-:W-:Y:S01]  /*65d0*/  IMAD.HI.U32 R10, R2, R243, RZ ;  /* 0x000000f3020a7227 */ /* 0x000fe200078e00ff */
[----:B------:R-:W-:-:S03]  /*65e0*/  ISETP.GT.U32.AND P6, PT, R0, R17, PT ;  /* 0x000000110000720c */ /* 0x000fc60003fc4070 */
[----:B------:R-:W-:-:S04]  /*65f0*/  IMAD.HI.U32 R13, R2, R251, RZ ;  /* 0x000000fb020d7227 */ /* 0x000fc800078e00ff */
[----:B------:R-:W-:Y:S02]  /*6600*/  IMAD.MOV R10, RZ, RZ, -R10 ;  /* 0x000000ffff0a7224 */ /* 0x000fe400078e0a0a */
[--C-:B------:R-:W-:Y:S01]  /*6610*/  @!P2 IMAD.IADD R15, R15, 0x1, -R0.reuse ;  /* 0x000000010f0fa824 */ /* 0x100fe200078e0a00 */
[----:B------:R-:W-:Y:S01]  /*6620*/  ISETP.GE.AND P2, PT, R14, RZ, PT ;  /* 0x000000ff0e00720c */ /* 0x000fe20003f46270 */
[----:B------:R-:W-:Y:S02]  /*6630*/  IMAD.MOV R14, RZ, RZ, -R13 ;  /* 0x000000ffff0e7224 */ /* 0x000fe400078e0a0d */
[----:B------:R-:W-:Y:S02]  /*6640*/  IMAD R13, R0, R10, R243 ;  /* 0x0000000a000d7224 */ /* 0x000fe400078e02f3 */
[--C-:B------:R-:W-:Y:S01]  /*6650*/  @!P5 IMAD.IADD R11, R11, 0x1, -R0.reuse ;  /* 0x000000010b0bd824 */ /* 0x100fe200078e0a00 */
[----:B------:R-:W-:Y:S01]  /*6660*/  ISETP.GE.AND P5, PT, R16, RZ, PT ;  /* 0x000000ff1000720c */ /* 0x000fe20003fa6270 */
[--C-:B------:R-:W-:Y:S01]  /*6670*/  @!P4 IMAD.IADD R7, R7, 0x1, -R0.reuse ;  /* 0x000000010707c824 */ /* 0x100fe200078e0a00 */
[----:B------:R-:W-:Y:S01]  /*6680*/  IABS R16, R36 ;  /* 0x0000002400107213 */ /* 0x000fe20000000000 */
[----:B------:R-:W-:Y:S01]  /*6690*/  @!P6 IMAD.IADD R17, R17, 0x1, -R0 ;  /* 0x000000011111e824 */ /* 0x000fe200078e0a00 */
[C---:B------:R-:W-:Y:S01]  /*66a0*/  ISETP.GT.U32.AND P4, PT, R0.reuse, R13, PT ;  /* 0x0000000d0000720c */ /* 0x040fe20003f84070 */
[C---:B------:R-:W-:Y:S01]  /*66b0*/  IMAD R251, R0.reuse, R14, R251 ;  /* 0x0000000e00fb7224 */ /* 0x040fe200078e02fb */
[----:B------:R-:W-:Y:S01]  /*66c0*/  ISETP.GT.U32.AND P6, PT, R0, R9, PT ;  /* 0x000000090000720c */ /* 0x000fe20003fc4070 */
[----:B------:R-:W-:-:S02]  /*66d0*/  IMAD.MOV.U32 R243, RZ, RZ, R16 ;  /* 0x000000fffff37224 */ /* 0x000fc400078e0010 */
[----:B------:R-:W-:Y:S01]  /*66e0*/  @!P0 IMAD.MOV R17, RZ, RZ, -R17 ;  /* 0x000000ffff118224 */ /* 0x000fe200078e0a11 */
[----:B------:R-:W-:Y:S01]  /*66f0*/  ISETP.GT.U32.AND P0, PT, R0, R7, PT ;  /* 0x000000070000720c */ /* 0x000fe20003f04070 */
[----:B------:R-:W-:-:S04]  /*6700*/  IMAD.HI.U32 R10, R2, R243, RZ ;  /* 0x000000f3020a7227 */ /* 0x000fc800078e00ff */
[----:B------:R-:W-:Y:S02]  /*6710*/  IMAD.MOV R14, RZ, RZ, -R10 ;  /* 0x000000ffff0e7224 */ /* 0x000fe400078e0a0a */
[--C-:B------:R-:W-:Y:S01]  /*6720*/  @!P4 IMAD.IADD R13, R13, 0x1, -R0.reuse ;  /* 0x000000010d0dc824 */ /* 0x100fe200078e0a00 */
[----:B------:R-:W-:Y:S01]  /*6730*/  ISETP.GT.U32.AND P4, PT, R0, R251, PT ;  /* 0x000000fb0000720c */ /* 0x000fe20003f84070 */
[----:B------:R-:W-:Y:S01]  /*6740*/  @!P6 IMAD.IADD R9, R9, 0x1, -R0 ;  /* 0x000000010909e824 */ /* 0x000fe200078e0a00 */
[----:B------:R-:W-:Y:S01]  /*6750*/  ISETP.GE.AND P6, PT, R18, RZ, PT ;  /* 0x000000ff1200720c */ /* 0x000fe20003fc6270 */
[----:B------:R-:W-:Y:S01]  /*6760*/  IMAD R243, R0, R14, R243 ;  /* 0x0000000e00f37224 */ /* 0x000fe200078e02f3 */
[----:B------:R-:W-:Y:S01]  /*6770*/  LOP3.LUT R18, R4, 0x2, RZ, 0xfc, !PT ;  /* 0x0000000204127812 */ /* 0x000fe200078efcff */
[----:B------:R-:W-:-:S03]  /*6780*/  IMAD.HI.U32 R16, R2, R247, RZ ;  /* 0x000000f702107227 */ /* 0x000fc600078e00ff */
[----:B------:R-:W-:Y:S01]  /*6790*/  IABS R26, R18 ;  /* 0x00000012001a7213 */ /* 0x000fe20000000000 */
[----:B------:R-:W-:-:S04]  /*67a0*/  IMAD.HI.U32 R14, R2, R249, RZ ;  /* 0x000000f9020e7227 */ /* 0x000fc800078e00ff */
[----:B------:R-:W-:Y:S01]  /*67b0*/  @!P1 IMAD.MOV R8, RZ, RZ, -R8 ;  /* 0x000000ffff089224 */ /* 0x000fe200078e0a08 */
[----:B------:R-:W-:Y:S01]  /*67c0*/  ISETP.GT.U32.AND P1, PT, R0, R6, PT ;  /* 0x000000060000720c */ /* 0x000fe20003f24070 */
[----:B------:R-:W-:-:S04]  /*67d0*/  IMAD.HI.U32 R10, R2, R245, RZ ;  /* 0x000000f5020a7227 */ /* 0x000fc800078e00ff */
[----:B------:R-:W-:Y:S02]  /*67e0*/  IMAD.MOV R16, RZ, RZ, -R16 ;  /* 0x000000ffff107224 */ /* 0x000fe400078e0a10 */
[----:B------:R-:W-:Y:S02]  /*67f0*/  IMAD.MOV R14, RZ, RZ, -R14 ;  /* 0x000000ffff0e7224 */ /* 0x000fe400078e0a0e */
[----:B------:R-:W-:Y:S01]  /*6800*/  @!P3 IMAD.MOV R19, RZ, RZ, -R19 ;  /* 0x000000ffff13b224 */ /* 0x000fe200078e0a13 */
[C---:B------:R-:W-:Y:S01]  /*6810*/  ISETP.GT.U32.AND P3, PT, R0.reuse, R9, PT ;  /* 0x000000090000720c */ /* 0x040fe20003f64070 */
[----:B------:R-:W-:Y:S02]  /*6820*/  IMAD.MOV R10, RZ, RZ, -R10 ;  /* 0x000000ffff0a7224 */ /* 0x000fe400078e0a0a */
[C---:B------:R-:W-:Y:S02]  /*6830*/  IMAD R247, R0.reuse, R16, R247 ;  /* 0x0000001000f77224 */ /* 0x040fe400078e02f7 */
[----:B------:R-:W-:-:S02]  /*6840*/  IMAD R249, R0, R14, R249 ;  /* 0x0000000e00f97224 */ /* 0x000fc400078e02f9 */
[----:B------:R-:W-:Y:S02]  /*6850*/  IMAD.MOV.U32 R14, RZ, RZ, R26 ;  /* 0x000000ffff0e7224 */ /* 0x000fe400078e001a */
[C---:B------:R-:W-:Y:S02]  /*6860*/  IMAD R10, R0.reuse, R10, R245 ;  /* 0x0000000a000a7224 */ /* 0x040fe400078e02f5 */
[--C-:B------:R-:W-:Y:S02]  /*6870*/  @!P4 IMAD.IADD R251, R251, 0x1, -R0.reuse ;  /* 0x00000001fbfbc824 */ /* 0x100fe400078e0a00 */
[----:B------:R-:W-:Y:S01]  /*6880*/  @!P2 IMAD.MOV R15, RZ, RZ, -R15 ;  /* 0x000000ffff0fa224 */ /* 0x000fe200078e0a0f */
[C---:B------:R-:W-:Y:S01]  /*6890*/  ISETP.GT.U32.AND P2, PT, R0.reuse, R13, PT ;  /* 0x0000000d0000720c */ /* 0x040fe20003f44070 */
[----:B------:R-:W-:Y:S01]  /*68a0*/  @!P0 IMAD.IADD R7, R7, 0x1, -R0 ;  /* 0x0000000107078824 */ /* 0x000fe200078e0a00 */
[----:B------:R-:W-:Y:S01]  /*68b0*/  ISETP.GT.U32.AND P0, PT, R0, R247, PT ;  /* 0x000000f70000720c */ /* 0x000fe20003f04070 */
[----:B------:R-:W-:Y:S01]  /*68c0*/  IMAD.HI.U32 R4, R2, R22, RZ ;  /* 0x0000001602047227 */ /* 0x000fe200078e00ff */
[----:B------:R-:W-:-:S03]  /*68d0*/  ISETP.GT.U32.AND P4, PT, R0, R251, PT ;  /* 0x000000fb0000720c */ /* 0x000fc60003f84070 */
[----:B------:R-:W-:-:S04]  /*68e0*/  IMAD.HI.U32 R2, R2, R14, RZ ;  /* 0x0000000e02027227 */ /* 0x000fc800078e00ff */
[----:B------:R-:W-:Y:S01]  /*68f0*/  @!P5 IMAD.MOV R11, RZ, RZ, -R11 ;  /* 0x000000ffff0bd224 */ /* 0x000fe200078e0a0b */
[----:B------:R-:W-:Y:S01]  /*6900*/  ISETP.GT.U32.AND P5, PT, R0, R243, PT ;  /* 0x000000f30000720c */ /* 0x000fe20003fa4070 */
[----:B------:R-:W-:Y:S01]  /*6910*/  @!P1 IMAD.IADD R6, R6, 0x1, -R0 ;  /* 0x0000000106069824 */ /* 0x000fe200078e0a00 */
[C---:B------:R-:W-:Y:S01]  /*6920*/  ISETP.GT.U32.AND P1, PT, R0.reuse, R10, PT ;  /* 0x0000000a0000720c */ /* 0x040fe20003f24070 */
[----:B------:R-:W-:Y:S02]  /*6930*/  IMAD.MOV R245, RZ, RZ, -R4 ;  /* 0x000000fffff57224 */ /* 0x000fe400078e0a04 */
[----:B------:R-:W-:Y:S02]  /*6940*/  IMAD.MOV R2, RZ, RZ, -R2 ;  /* 0x000000ffff027224 */ /* 0x000fe400078e0a02 */
[----:B------:R-:W-:Y:S01]  /*6950*/  @!P3 IMAD.IADD R9, R9, 0x1, -R0 ;  /* 0x000000010909b824 */ /* 0x000fe200078e0a00 */
[C---:B------:R-:W-:Y:S01]  /*6960*/  ISETP.GT.U32.AND P3, PT, R0.reuse, R249, PT ;  /* 0x000000f90000720c */ /* 0x040fe20003f64070 */
[----:B------:R-:W-:-:S02]  /*6970*/  IMAD R245, R0, R245, R22 ;  /* 0x000000f500f57224 */ /* 0x000fc400078e0216 */
[C---:B------:R-:W-:Y:S02]  /*6980*/  IMAD R14, R0.reuse, R2, R14 ;  /* 0x00000002000e7224 */ /* 0x040fe400078e020e */
[--C-:B------:R-:W-:Y:S01]  /*6990*/  @!P2 IMAD.IADD R13, R13, 0x1, -R0.reuse ;  /* 0x000000010d0da824 */ /* 0x100fe200078e0a00 */
[C---:B------:R-:W-:Y:S01]  /*69a0*/  ISETP.GT.U32.AND P2, PT, R0.reuse, R245, PT ;  /* 0x000000f50000720c */ /* 0x040fe20003f44070 */
[--C-:B------:R-:W-:Y:S01]  /*69b0*/  @!P0 IMAD.IADD R247, R247, 0x1, -R0.reuse ;  /* 0x00000001f7f78824 */ /* 0x100fe200078e0a00 */
[----:B------:R-:W-:Y:S01]  /*69c0*/  ISETP.GT.U32.AND P0, PT, R0, R14, PT ;  /* 0x0000000e0000720c */ /* 0x000fe20003f04070 */
[--C-:B------:R-:W-:Y:S01]  /*69d0*/  @!P4 IMAD.IADD R251, R251, 0x1, -R0.reuse ;  /* 0x00000001fbfbc824 */ /* 0x100fe200078e0a00 */
[----:B------:R-:W-:Y:S01]  /*69e0*/  ISETP.GE.AND P4, PT, R28, RZ, PT ;  /* 0x000000ff1c00720c */ /* 0x000fe20003f86270 */
[--C-:B------:R-:W-:Y:S01]  /*69f0*/  @!P5 IMAD.IADD R243, R243, 0x1, -R0.reuse ;  /* 0x00000001f3f3d824 */ /* 0x100fe200078e0a00 */
[----:B------:R-:W-:Y:S01]  /*6a00*/  ISETP.GE.AND P5, PT, R30, RZ, PT ;  /* 0x000000ff1e00720c */ /* 0x000fe20003fa6270 */
[--C-:B------:R-:W-:Y:S01]  /*6a10*/  @!P1 IMAD.IADD R10, R10, 0x1, -R0.reuse ;  /* 0x000000010a0a9824 */ /* 0x100fe200078e0a00 */
[----:B------:R-:W-:Y:S01]  /*6a20*/  ISETP.GE.AND P1, PT, R32, RZ, PT ;  /* 0x000000ff2000720c */ /* 0x000fe20003f26270 */
[----:B------:R-:W-:Y:S01]  /*6a30*/  @!P3 IMAD.IADD R249, R249, 0x1, -R0 ;  /* 0x00000001f9f9b824 */ /* 0x000fe200078e0a00 */
[----:B------:R-:W-:Y:S01]  /*6a40*/  ISETP.GE.AND P3, PT, R34, RZ, PT ;  /* 0x000000ff2200720c */ /* 0x000fe20003f66270 */
[----:B------:R-:W-:-:S02]  /*6a50*/  IMAD.MOV.U32 R4, RZ, RZ, R13 ;  /* 0x000000ffff047224 */ /* 0x000fc400078e000d */
[--C-:B------:R-:W-:Y:S01]  /*6a60*/  @!P2 IMAD.IADD R245, R245, 0x1, -R0.reuse ;  /* 0x00000001f5f5a824 */ /* 0x100fe200078e0a00 */
[----:B------:R-:W-:Y:S01]  /*6a70*/  ISETP.GT.U32.AND P2, PT, R0, R243, PT ;  /* 0x000000f30000720c */ /* 0x000fe20003f44070 */
[----:B------:R-:W-:Y:S02]  /*6a80*/  @!P0 IMAD.IADD R14, R14, 0x1, -R0 ;  /* 0x000000010e0e8824 */ /* 0x000fe400078e0a00 */
[----:B------:R-:W-:Y:S01]  /*6a90*/  @!P6 IMAD.MOV R6, RZ, RZ, -R6 ;  /* 0x000000ffff06e224 */ /* 0x000fe200078e0a06 */
[C---:B------:R-:W-:Y:S01]  /*6aa0*/  ISETP.GT.U32.AND P6, PT, R0.reuse, R247, PT ;  /* 0x000000f70000720c */ /* 0x040fe20003fc4070 */
[----:B------:R-:W-:Y:S01]  /*6ab0*/  @!P4 IMAD.MOV R9, RZ, RZ, -R9 ;  /* 0x000000ffff09c224 */ /* 0x000fe200078e0a09 */
[C---:B------:R-:W-:Y:S01]  /*6ac0*/  ISETP.GT.U32.AND P4, PT, R0.reuse, R10, PT ;  /* 0x0000000a0000720c */ /* 0x040fe20003f84070 */
[----:B------:R-:W-:Y:S01]  /*6ad0*/  @!P5 IMAD.MOV R7, RZ, RZ, -R7 ;  /* 0x000000ffff07d224 */ /* 0x000fe200078e0a07 */
[C---:B------:R-:W-:Y:S01]  /*6ae0*/  ISETP.GT.U32.AND P5, PT, R0.reuse, R249, PT ;  /* 0x000000f90000720c */ /* 0x040fe20003fa4070 */
[----:B------:R-:W-:Y:S01]  /*6af0*/  @!P1 IMAD.MOV R4, RZ, RZ, -R4 ;  /* 0x000000ffff049224 */ /* 0x000fe200078e0a04 */
[C---:B------:R-:W-:Y:S01]  /*6b00*/  ISETP.GT.U32.AND P0, PT, R0.reuse, R245, PT ;  /* 0x000000f50000720c */ /* 0x040fe20003f04070 */
[----:B------:R-:W-:Y:S01]  /*6b10*/  @!P3 IMAD.MOV R251, RZ, RZ, -R251 ;  /* 0x000000fffffbb224 */ /* 0x000fe200078e0afb */
[----:B------:R-:W-:Y:S01]  /*6b20*/  ISETP.GT.U32.AND P1, PT, R0, R14, PT ;  /* 0x0000000e0000720c */ /* 0x000fe20003f24070 */
[----:B------:R-:W-:Y:S01]  /*6b30*/  @!P2 IMAD.IADD R243, R243, 0x1, -R0 ;  /* 0x00000001f3f3a824 */ /* 0x000fe200078e0a00 */
[----:B------:R-:W-:-:S02]  /*6b40*/  ISETP.GE.AND P3, PT, R36, RZ, PT ;  /* 0x000000ff2400720c */ /* 0x000fc40003f66270 */
[----:B------:R-:W-:Y:S01]  /*6b50*/  ISETP.GE.AND P2, PT, R38, RZ, PT ;  /* 0x000000ff2600720c */ /* 0x000fe20003f46270 */
[--C-:B------:R-:W-:Y:S01]  /*6b60*/  @!P6 IMAD.IADD R247, R247, 0x1, -R0.reuse ;  /* 0x00000001f7f7e824 */ /* 0x100fe200078e0a00 */
[----:B------:R-:W-:Y:S01]  /*6b70*/  ISETP.GE.AND P6, PT, R44, RZ, PT ;  /* 0x000000ff2c00720c */ /* 0x000fe20003fc6270 */
[--C-:B------:R-:W-:Y:S01]  /*6b80*/  @!P4 IMAD.IADD R10, R10, 0x1, -R0.reuse ;  /* 0x000000010a0ac824 */ /* 0x100fe200078e0a00 */
[----:B------:R-:W-:Y:S01]  /*6b90*/  ISETP.GE.AND P4, PT, R40, RZ, PT ;  /* 0x000000ff2800720c */ /* 0x000fe20003f86270 */
[--C-:B------:R-:W-:Y:S01]  /*6ba0*/  @!P5 IMAD.IADD R249, R249, 0x1, -R0.reuse ;  /* 0x00000001f9f9d824 */ /* 0x100fe200078e0a00 */
[----:B------:R-:W-:Y:S01]  /*6bb0*/  ISETP.GE.AND P5, PT, R42, RZ, PT ;  /* 0x000000ff2a00720c */ /* 0x000fe20003fa6270 */
[--C-:B------:R-:W-:Y:S01]  /*6bc0*/  @!P0 IMAD.IADD R245, R245, 0x1, -R0.reuse ;  /* 0x00000001f5f58824 */ /* 0x100fe200078e0a00 */
[----:B------:R-:W-:Y:S01]  /*6bd0*/  ISETP.GE.AND P0, PT, R18, RZ, PT ;  /* 0x000000ff1200720c */ /* 0x000fe20003f06270 */
[----:B------:R-:W-:Y:S01]  /*6be0*/  @!P1 IMAD.IADD R14, R14, 0x1, -R0 ;  /* 0x000000010e0e9824 */ /* 0x000fe200078e0a00 */
[----:B------:R-:W-:Y:S01]  /*6bf0*/  ISETP.NE.AND P1, PT, R23, RZ, PT ;  /* 0x000000ff1700720c */ /* 0x000fe20003f25270 */
[----:B------:R-:W-:Y:S01]  /*6c00*/  IMAD.MOV.U32 R13, RZ, RZ, R243 ;  /* 0x000000ffff0d7224 */ /* 0x000fe200078e00f3 */
[----:B------:R-:W-:Y:S01]  /*6c10*/  LOP3.LUT R18, RZ, R23, RZ, 0x33, !PT ;  /* 0x00000017ff127212 */ /* 0x000fe200078e33ff */
[----:B------:R-:W-:Y:S01]  /*6c20*/  IMAD R0, R46, UR13, RZ ;  /* 0x0000000d2e007c24 */ /* 0x000fe2000f8e02ff */
[----:B------:R-:W-:Y:S01]  /*6c30*/  USHF.L.U32 UR13, UR13, 0x7, URZ ;  /* 0x000000070d0d7899 */ /* 0x000fe2000800063f */
[----:B------:R-:W-:Y:S01]  /*6c40*/  @!P3 IMAD.MOV R13, RZ, RZ, -R13 ;  /* 0x000000ffff0db224 */ /* 0x000fe200078e0a0d */
[----:B------:R-:W-:Y:S01]  /*6c50*/  SEL R241, R18, R241, !P1 ;  /* 0x000000f112f17207 */ /* 0x000fe20004800000 */
[----:B------:R-:W-:Y:S01]  /*6c60*/  IMAD.MOV.U32 R243, RZ, RZ, R14 ;  /* 0x000000fffff37224 */ /* 0x000fe200078e000e */
[----:B------:R-:W-:Y:S01]  /*6c70*/  IADD3 R2, P3, R0, UR4, RZ ;  /* 0x0000000400027c10 */ /* 0x000fe2000ff7e0ff */
[----:B------:R-:W-:Y:S01]  /*6c80*/  @!P2 IMAD.MOV R10, RZ, RZ, -R10 ;  /* 0x000000ffff0aa224 */ /* 0x000fe200078e0a0a */
[----:B------:R-:W-:Y:S01]  /*6c90*/  SEL R239, R18, R239, !P1 ;  /* 0x000000ef12ef7207 */ /* 0x000fe20004800000 */
[----:B------:R-:W-:Y:S01]  /*6ca0*/  @!P4 IMAD.MOV R249, RZ, RZ, -R249 ;  /* 0x000000fffff9c224 */ /* 0x000fe200078e0af9 */
[----:B------:R-:W-:Y:S01]  /*6cb0*/  LEA.HI.X.SX32 R0, R0, UR5, 0x1, P3 ;  /* 0x0000000500007c11 */ /* 0x000fe200098f0eff */
[----:B------:R-:W-:Y:S01]  /*6cc0*/  ULDC UR5, c[0x0][0x240] ;  /* 0x0000900000057ab9 */ /* 0x000fe20000000800 */
[C---:B------:R-:W-:Y:S01]  /*6cd0*/  SEL R237, R18.reuse, R237, !P1 ;  /* 0x000000ed12ed7207 */ /* 0x040fe20004800000 */
[----:B------:R-:W-:Y:S01]  /*6ce0*/  IMAD R241, R241, UR5, RZ ;  /* 0x00000005f1f17c24 */ /* 0x000fe2000f8e02ff */
[C---:B------:R-:W-:Y:S01]  /*6cf0*/  SEL R235, R18.reuse, R235, !P1 ;  /* 0x000000eb12eb7207 */ /* 0x040fe20004800000 */
[----:B------:R-:W-:Y:S01]  /*6d00*/  IMAD R239, R239, UR5, RZ ;  /* 0x00000005efef7c24 */ /* 0x000fe2000f8e02ff */
[C---:B------:R-:W-:Y:S01]  /*6d10*/  SEL R233, R18.reuse, R233, !P1 ;  /* 0x000000e912e97207 */ /* 0x040fe20004800000 */
[----:B------:R-:W-:Y:S01]  /*6d20*/  @!P5 IMAD.MOV R247, RZ, RZ, -R247 ;  /* 0x000000fffff7d224 */ /* 0x000fe200078e0af7 */
[----:B------:R-:W-:Y:S01]  /*6d30*/  IADD3 R30, P4, R241, R2, RZ ;  /* 0x00000002f11e7210 */ /* 0x000fe20007f9e0ff */
[----:B------:R-:W-:Y:S01]  /*6d40*/  @!P6 IMAD.MOV R245, RZ, RZ, -R245 ;  /* 0x000000fffff5e224 */ /* 0x000fe200078e0af5 */
[C---:B------:R-:W-:Y:S01]  /*6d50*/  SEL R231, R18.reuse, R231, !P1 ;  /* 0x000000e712e77207 */ /* 0x040fe20004800000 */
[----:B------:R-:W-:Y:S01]  /*6d60*/  @!P0 IMAD.MOV R243, RZ, RZ, -R243 ;  /* 0x000000fffff38224 */ /* 0x000fe200078e0af3 */
[C---:B------:R-:W-:Y:S01]  /*6d70*/  SEL R23, R18.reuse, R12, !P1 ;  /* 0x0000000c12177207 */ /* 0x040fe20004800000 */
[----:B------:R-:W-:Y:S01]  /*6d80*/  IMAD R237, R237, UR5, RZ ;  /* 0x00000005eded7c24 */ /* 0x000fe2000f8e02ff */
[C---:B------:R-:W-:Y:S01]  /*6d90*/  SEL R22, R18.reuse, R21, !P1 ;  /* 0x0000001512167207 */ /* 0x040fe20004800000 */
[----:B------:R-:W-:Y:S01]  /*6da0*/  IMAD R235, R235, UR5, RZ ;  /* 0x00000005ebeb7c24 */ /* 0x000fe2000f8e02ff */
[----:B------:R-:W-:Y:S01]  /*6db0*/  IADD3 R26, P3, R239, R2, RZ ;  /* 0x00000002ef1a7210 */ /* 0x000fe20007f7e0ff */
[----:B------:R-:W-:Y:S01]  /*6dc0*/  IMAD R233, R233, UR5, RZ ;  /* 0x00000005e9e97c24 */ /* 0x000fe2000f8e02ff */
[C---:B------:R-:W-:Y:S01]  /*6dd0*/  SEL R229, R18.reuse, R229, !P1 ;  /* 0x000000e512e57207 */ /* 0x040fe20004800000 */
[----:B------:R0:W-:Y:S01]  /*6de0*/  STL [R1+0x9f8], R30 ;  /* 0x0009f81e01007387 */ /* 0x0001e20000100800 */
[C---:B------:R-:W-:Y:S01]  /*6df0*/  SEL R21, R18.reuse, R8, !P1 ;  /* 0x0000000812157207 */ /* 0x040fe20004800000 */
[----:B------:R-:W-:Y:S01]  /*6e00*/  IMAD R231, R231, UR5, RZ ;  /* 0x00000005e7e77c24 */ /* 0x000fe2000f8e02ff */
[C---:B------:R-:W-:Y:S01]  /*6e10*/  SEL R12, R18.reuse, R11, !P1 ;  /* 0x0000000b120c7207 */ /* 0x040fe20004800000 */
[----:B------:R1:W-:Y:S01]  /*6e20*/  STL [R1+0x208], R26 ;  /* 0x0002081a01007387 */ /* 0x0003e20000100800 */
[C---:B------:R-:W-:Y:S01]  /*6e30*/  SEL R11, R18.reuse, R6, !P1 ;  /* 0x00000006120b7207 */ /* 0x040fe20004800000 */
[----:B------:R-:W-:Y:S01]  /*6e40*/  IMAD R229, R229, UR5, RZ ;  /* 0x00000005e5e57c24 */ /* 0x000fe2000f8e02ff */
[C---:B------:R-:W-:Y:S01]  /*6e50*/  SEL R8, R18.reuse, R13, !P1 ;  /* 0x0000000d12087207 */ /* 0x040fe20004800000 */
[----:B------:R-:W-:Y:S01]  /*6e60*/  IMAD R23, R23, UR5, RZ ;  /* 0x0000000517177c24 */ /* 0x000fe2000f8e02ff */
[----:B------:R-:W-:Y:S01]  /*6e70*/  SEL R227, R18, R227, !P1 ;  /* 0x000000e312e37207 */ /* 0x000fe20004800000 */
[----:B------:R-:W-:Y:S01]  /*6e80*/  IMAD R22, R22, UR5, RZ ;  /* 0x0000000516167c24 */ /* 0x000fe2000f8e02ff */
[C---:B------:R-:W-:Y:S01]  /*6e90*/  SEL R225, R18.reuse, R225, !P1 ;  /* 0x000000e112e17207 */ /* 0x040fe20004800000 */
        /* <DEDUP_REMOVED lines=223> */
[----:B------:R-:W-:Y:S01]  /*7c90*/  SEL R16, R18, R245, !P1 ;  /* 0x000000f512107207 */ /* 0x000fe20004800000 */
[----:B------:R-:W-:Y:S01]  /*7ca0*/  IMAD R6, R6, UR5, RZ ;  /* 0x0000000506067c24 */ /* 0x000fe2000f8e02ff */
[----:B------:R-:W-:Y:S01]  /*7cb0*/  SEL R18, R18, R243, !P1 ;  /* 0x000000f312127207 */ /* 0x000fe20004800000 */
[----:B------:R-:W-:Y:S01]  /*7cc0*/  IMAD R8, R8, UR5, RZ ;  /* 0x0000000508087c24 */ /* 0x000fe2000f8e02ff */
[-C--:B------:R-:W-:Y:S01]  /*7cd0*/  IADD3 R28, P2, R237, R2.reuse, RZ ;  /* 0x00000002ed1c7210 */ /* 0x080fe20007f5e0ff */
[----:B------:R-:W-:Y:S01]  /*7ce0*/  IMAD R10, R10, UR5, RZ ;  /* 0x000000050a0a7c24 */ /* 0x000fe2000f8e02ff */
[-C--:B0-----:R-:W-:Y:S01]  /*7cf0*/  IADD3 R30, P1, R235, R2.reuse, RZ ;  /* 0x00000002eb1e7210 */ /* 0x081fe20007f3e0ff */
[----:B------:R-:W-:Y:S01]  /*7d00*/  IMAD R13, R13, UR5, RZ ;  /* 0x000000050d0d7c24 */ /* 0x000fe2000f8e02ff */
[-C--:B-1----:R-:W-:Y:S01]  /*7d10*/  IADD3 R26, P0, R233, R2.reuse, RZ ;  /* 0x00000002e91a7210 */ /* 0x082fe20007f1e0ff */
[----:B------:R0:W-:Y:S01]  /*7d20*/  STL [R1+0x210], R28 ;  /* 0x0002101c01007387 */ /* 0x0001e20000100800 */
[----:B------:R-:W-:Y:S01]  /*7d30*/  IMAD R14, R14, UR5, RZ ;  /* 0x000000050e0e7c24 */ /* 0x000fe2000f8e02ff */
[----:B------:R-:W-:Y:S01]  /*7d40*/  ULDC UR4, c[0x0][0x234] ;  /* 0x00008d0000047ab9 */ /* 0x000fe20000000800 */
[----:B------:R-:W-:Y:S01]  /*7d50*/  IMAD R16, R16, UR5, RZ ;  /* 0x0000000510107c24 */ /* 0x000fe2000f8e02ff */
[----:B------:R1:W-:Y:S01]  /*7d60*/  STL [R1+0x218], R30 ;  /* 0x0002181e01007387 */ /* 0x0003e20000100800 */
[----:B------:R-:W-:Y:S01]  /*7d70*/  IMAD R18, R18, UR5, RZ ;  /* 0x0000000512127c24 */ /* 0x000fe2000f8e02ff */
[----:B------:R-:W-:Y:S01]  /*7d80*/  UIADD3 UR5, UR12, 0x8000, URZ ;  /* 0x000080000c057890 */ /* 0x000fe2000fffe03f */
[----:B------:R-:W-:Y:S01]  /*7d90*/  IMAD R5, R5, UR4, RZ ;  /* 0x0000000405057c24 */ /* 0x000fe2000f8e02ff */
[----:B------:R2:W-:Y:S01]  /*7da0*/  STL [R1+0x220], R26 ;  /* 0x0002201a01007387 */ /* 0x0005e20000100800 */
[----:B------:R-:W-:Y:S01]  /*7db0*/  UMOV UR4, URZ ;  /* 0x0000003f00047c82 */ /* 0x000fe20008000000 */
[----:B0-----:R-:W-:Y:S01]  /*7dc0*/  IADD3 R28, P6, R231, R2, RZ ;  /* 0x00000002e71c7210 */ /* 0x001fe20007fde0ff */
[----:B------:R-:W-:-:S02]  /*7dd0*/  USHF.R.U32.HI UR5, URZ, 0x4, UR5 ;  /* 0x000000043f057899 */ /* 0x000fc40008011605 */
[----:B------:R-:W-:Y:S01]  /*7de0*/  USHF.R.S32.HI UR25, URZ, 0x1f, UR13 ;  /* 0x0000001f3f197899 */ /* 0x000fe2000801140d */
[----:B-1----:R-:W-:Y:S01]  /*7df0*/  IADD3 R30, P5, R229, R2, RZ ;  /* 0x00000002e51e7210 */ /* 0x002fe20007fbe0ff */
[----:B------:R0:W-:Y:S01]  /*7e00*/  STL [R1+0x228], R28 ;  /* 0x0002281c01007387 */ /* 0x0001e20000100800 */
[----:B------:R-:W-:Y:S01]  /*7e10*/  USGXT.U32 UR10, UR5, 0xe ;  /* 0x0000000e050a789a */ /* 0x000fe20008000000 */
[----:B--2---:R-:W-:Y:S02]  /*7e20*/  LEA.HI.X.SX32 R26, R241, R0, 0x1, P4 ;  /* 0x00000000f11a7211 */ /* 0x004fe400020f0eff */
[----:B------:R1:W-:Y:S04]  /*7e30*/  STL [R1+0x230], R30 ;  /* 0x0002301e01007387 */ /* 0x0003e80000100800 */
[----:B------:R2:W-:Y:S01]  /*7e40*/  STL [R1+0x9f4], R26 ;  /* 0x0009f41a01007387 */ /* 0x0005e20000100800 */
[----:B0-----:R-:W-:-:S02]  /*7e50*/  IADD3 R28, P4, R227, R2, RZ ;  /* 0x00000002e31c7210 */ /* 0x001fc40007f9e0ff */
[----:B-1----:R-:W-:-:S03]  /*7e60*/  LEA.HI.X.SX32 R30, R239, R0, 0x1, P3 ;  /* 0x00000000ef1e7211 */ /* 0x002fc600018f0eff */
[----:B------:R0:W-:Y:S01]  /*7e70*/  STL [R1+0x238], R28 ;  /* 0x0002381c01007387 */ /* 0x0001e20000100800 */
[----:B--2---:R-:W-:-:S03]  /*7e80*/  IADD3 R26, P3, R225, R2, RZ ;  /* 0x00000002e11a7210 */ /* 0x004fc60007f7e0ff */
[----:B------:R1:W-:Y:S04]  /*7e90*/  STL [R1+0x204], R30 ;  /* 0x0002041e01007387 */ /* 0x0003e80000100800 */
[----:B------:R2:W-:Y:S01]  /*7ea0*/  STL [R1+0x240], R26 ;  /* 0x0002401a01007387 */ /* 0x0005e20000100800 */
[----:B0-----:R-:W-:Y:S02]  /*7eb0*/  LEA.HI.X.SX32 R28, R237, R0, 0x1, P2 ;  /* 0x00000000ed1c7211 */ /* 0x001fe400010f0eff */
[----:B-1----:R-:W-:-:S03]  /*7ec0*/  IADD3 R30, P2, R223, R2, RZ ;  /* 0x00000002df1e7210 */ /* 0x002fc60007f5e0ff */
[----:B------:R0:W-:Y:S01]  /*7ed0*/  STL [R1+0x20c], R28 ;  /* 0x00020c1c01007387 */ /* 0x0001e20000100800 */
[----:B--2---:R-:W-:-:S03]  /*7ee0*/  LEA.HI.X.SX32 R26, R235, R0, 0x1, P1 ;  /* 0x00000000eb1a7211 */ /* 0x004fc600008f0eff */
[----:B------:R1:W-:Y:S04]  /*7ef0*/  STL [R1+0x248], R30 ;  /* 0x0002481e01007387 */ /* 0x0003e80000100800 */
[----:B------:R2:W-:Y:S01]  /*7f00*/  STL [R1+0x214], R26 ;  /* 0x0002141a01007387 */ /* 0x0005e20000100800 */
[----:B0-----:R-:W-:Y:S02]  /*7f10*/  IADD3 R28, P1, R221, R2, RZ ;  /* 0x00000002dd1c7210 */ /* 0x001fe40007f3e0ff */
        /* <DEDUP_REMOVED lines=234> */
[----:B------:R-:W-:Y:S02]  /*8dc0*/  CS2R R116, SRZ ;  /* 0x0000000000747805 */ /* 0x000fe4000001ff00 */
[----:B-1----:R-:W-:Y:S01]  /*8dd0*/  IADD3 R30, P5, R103, R2, RZ ;  /* 0x00000002671e7210 */ /* 0x002fe20007fbe0ff */
[----:B------:R0:W-:Y:S01]  /*8de0*/  STL [R1+0x3ec], R28 ;  /* 0x0003ec1c01007387 */ /* 0x0001e20000100800 */
[----:B--2---:R-:W-:-:S03]  /*8df0*/  LEA.HI.X.SX32 R26, R115, R0, 0x1, P4 ;  /* 0x00000000731a7211 */ /* 0x004fc600020f0eff */
[----:B------:R1:W-:Y:S01]  /*8e00*/  STL [R1+0x428], R30 ;  /* 0x0004281e01007387 */ /* 0x0003e20000100800 */
[----:B------:R-:W-:-:S03]  /*8e10*/  CS2R R114, SRZ ;  /* 0x0000000000727805 */ /* 0x000fc6000001ff00 */
[----:B------:R2:W-:Y:S01]  /*8e20*/  STL [R1+0x3f4], R26 ;  /* 0x0003f41a01007387 */ /* 0x0005e20000100800 */
[----:B0-----:R-:W-:Y:S02]  /*8e30*/  IADD3 R28, P4, R101, R2, RZ ;  /* 0x00000002651c7210 */ /* 0x001fe40007f9e0ff */
[----:B-1----:R-:W-:-:S03]  /*8e40*/  LEA.HI.X.SX32 R30, R113, R0, 0x1, P3 ;  /* 0x00000000711e7211 */ /* 0x002fc600018f0eff */
[----:B------:R0:W-:Y:S01]  /*8e50*/  STL [R1+0x430], R28 ;  /* 0x0004301c01007387 */ /* 0x0001e20000100800 */
[----:B------:R-:W-:Y:S02]  /*8e60*/  CS2R R112, SRZ ;  /* 0x0000000000707805 */ /* 0x000fe4000001ff00 */
[----:B--2---:R-:W-:Y:S01]  /*8e70*/  IADD3 R26, P3, R99, R2, RZ ;  /* 0x00000002631a7210 */ /* 0x004fe20007f7e0ff */
[----:B------:R1:W-:Y:S04]  /*8e80*/  STL [R1+0x3fc], R30 ;  /* 0x0003fc1e01007387 */ /* 0x0003e80000100800 */
[----:B------:R2:W-:Y:S01]  /*8e90*/  STL [R1+0x438], R26 ;  /* 0x0004381a01007387 */ /* 0x0005e20000100800 */
[----:B0-----:R-:W-:Y:S02]  /*8ea0*/  LEA.HI.X.SX32 R28, R111, R0, 0x1, P2 ;  /* 0x000000006f1c7211 */ /* 0x001fe400010f0eff */
[----:B------:R-:W-:-:S02]  /*8eb0*/  CS2R R110, SRZ ;  /* 0x00000000006e7805 */ /* 0x000fc4000001ff00 */
        /* <DEDUP_REMOVED lines=174> */
[----:B------:R-:W-:Y:S02]  /*99a0*/  LEA.HI.X.SX32 R29, R29, R0, 0x1, P3 ;  /* 0x000000001d1d7211 */ /* 0x000fe400018f0eff */
[----:B------:R-:W-:Y:S02]  /*99b0*/  CS2R R40, SRZ ;  /* 0x0000000000287805 */ /* 0x000fe4000001ff00 */
[----:B--2---:R-:W-:Y:S01]  /*99c0*/  IADD3 R26, P2, R27, R2, RZ ;  /* 0x000000021b1a7210 */ /* 0x004fe20007f5e0ff */
[----:B------:R1:W-:Y:S04]  /*99d0*/  STL [R1+0x51c], R30 ;  /* 0x00051c1e01007387 */ /* 0x0003e80000100800 */
[----:B------:R2:W-:Y:S01]  /*99e0*/  STL [R1+0x558], R26 ;  /* 0x0005581a01007387 */ /* 0x0005e20000100800 */
[----:B0-----:R-:W-:-:S02]  /*99f0*/  LEA.HI.X.SX32 R28, R39, R0, 0x1, P1 ;  /* 0x00000000271c7211 */ /* 0x001fc400008f0eff */
        /* <DEDUP_REMOVED lines=20> */
[----:B------:R1:W-:Y:S04]  /*9b40*/  STL [R1+0x578], R30 ;  /* 0x0005781e01007387 */ /* 0x0003e80000100800 */
[----:B------:R2:W-:Y:S01]  /*9b50*/  STL [R1+0x544], R26 ;  /* 0x0005441a01007387 */ /* 0x0005e20000100800 */
[----:B0-----:R-:W-:-:S04]  /*9b60*/  IADD3 R28, P4, R21, R2, RZ ;  /* 0x00000002151c7210 */ /* 0x001fc80007f9e0ff */
[----:B------:R-:W-:Y:S01]  /*9b70*/  LEA.HI.X.SX32 R21, R21, R0, 0x1, P4 ;  /* 0x0000000015157211 */ /* 0x000fe200020f0eff */
[----:B------:R0:W-:Y:S01]  /*9b80*/  STL [R1+0x580], R28 ;  /* 0x0005801c01007387 */ /* 0x0001e20000100800 */
[----:B-1----:R-:W-:Y:S02]  /*9b90*/  CS2R R30, SRZ ;  /* 0x00000000001e7805 */ /* 0x002fe4000001ff00 */
[----:B--2---:R-:W-:Y:S01]  /*9ba0*/  IADD3 R26, P3, R19, R2, RZ ;  /* 0x00000002131a7210 */ /* 0x004fe20007f7e0ff */
[----:B------:R-:W-:Y:S04]  /*9bb0*/  STL [R1+0x54c], R29 ;  /* 0x00054c1d01007387 */ /* 0x000fe80000100800 */
[----:B------:R1:W-:Y:S01]  /*9bc0*/  STL [R1+0x588], R26 ;  /* 0x0005881a01007387 */ /* 0x0003e20000100800 */
[----:B0-----:R-:W-:-:S02]  /*9bd0*/  LEA.HI.X.SX32 R28, R27, R0, 0x1, P2 ;  /* 0x000000001b1c7211 */ /* 0x001fc400010f0eff */
[----:B------:R-:W-:-:S03]  /*9be0*/  IADD3 R27, P2, R17, R2, RZ ;  /* 0x00000002111b7210 */ /* 0x000fc60007f5e0ff */
[----:B------:R0:W-:Y:S01]  /*9bf0*/  STL [R1+0x554], R28 ;  /* 0x0005541c01007387 */ /* 0x0001e20000100800 */
[----:B-1----:R-:W-:-:S03]  /*9c00*/  LEA.HI.X.SX32 R26, R25, R0, 0x1, P1 ;  /* 0x00000000191a7211 */ /* 0x002fc600008f0eff */
[----:B------:R-:W-:Y:S01]  /*9c10*/  STL [R1+0x590], R27 ;  /* 0x0005901b01007387 */ /* 0x000fe20000100800 */
[----:B------:R-:W-:-:S03]  /*9c20*/  IADD3 R25, P1, R15, R2, RZ ;  /* 0x000000020f197210 */ /* 0x000fc60007f3e0ff */
[----:B------:R1:W-:Y:S01]  /*9c30*/  STL [R1+0x55c], R26 ;  /* 0x00055c1a01007387 */ /* 0x0003e20000100800 */
[----:B------:R-:W-:Y:S02]  /*9c40*/  LEA.HI.X.SX32 R15, R15, R0, 0x1, P1 ;  /* 0x000000000f0f7211 */ /* 0x000fe400008f0eff */
[----:B0-----:R-:W-:Y:S01]  /*9c50*/  CS2R R28, SRZ ;  /* 0x00000000001c7805 */ /* 0x001fe2000001ff00 */
[----:B------:R0:W-:Y:S04]  /*9c60*/  STL [R1+0x598], R25 ;  /* 0x0005981901007387 */ /* 0x0001e80000100800 */
[----:B------:R2:W-:Y:S01]  /*9c70*/  STL [R1+0x564], R24 ;  /* 0x0005641801007387 */ /* 0x0005e20000100800 */
[----:B-1----:R-:W-:Y:S02]  /*9c80*/  IADD3 R26, P0, R12, R2, RZ ;  /* 0x000000020c1a7210 */ /* 0x002fe40007f1e0ff */
[----:B0-----:R-:W-:-:S03]  /*9c90*/  LEA.HI.X.SX32 R25, R23, R0, 0x1, P6 ;  /* 0x0000000017197211 */ /* 0x001fc600030f0eff */
[----:B------:R0:W-:Y:S01]  /*9ca0*/  STL [R1+0x5a0], R26 ;  /* 0x0005a01a01007387 */ /* 0x0001e20000100800 */
[----:B------:R-:W-:Y:S02]  /*9cb0*/  LEA.HI.X.SX32 R23, R22, R0, 0x1, P5 ;  /* 0x0000000016177211 */ /* 0x000fe400028f0eff */
[-C--:B--2---:R-:W-:Y:S01]  /*9cc0*/  IADD3 R24, P6, R11, R2.reuse, RZ ;  /* 0x000000020b187210 */ /* 0x084fe20007fde0ff */
[----:B------:R-:W-:Y:S01]  /*9cd0*/  STL [R1+0x56c], R25 ;  /* 0x00056c1901007387 */ /* 0x000fe20000100800 */
[----:B------:R-:W-:-:S03]  /*9ce0*/  IADD3 R22, P5, R9, R2, RZ ;  /* 0x0000000209167210 */ /* 0x000fc60007fbe0ff */
[----:B------:R1:W-:Y:S01]  /*9cf0*/  STL [R1+0x5a8], R24 ;  /* 0x0005a81801007387 */ /* 0x0003e20000100800 */
[----:B------:R-:W-:Y:S02]  /*9d00*/  LEA.HI.X.SX32 R9, R9, R0, 0x1, P5 ;  /* 0x0000000009097211 */ /* 0x000fe400028f0eff */
[----:B0-----:R-:W-:Y:S01]  /*9d10*/  CS2R R26, SRZ ;  /* 0x00000000001a7805 */ /* 0x001fe2000001ff00 */
[----:B------:R0:W-:Y:S04]  /*9d20*/  STL [R1+0x574], R23 ;  /* 0x0005741701007387 */ /* 0x0001e80000100800 */
[----:B------:R2:W-:Y:S01]  /*9d30*/  STL [R1+0x5b0], R22 ;  /* 0x0005b01601007387 */ /* 0x0005e20000100800 */
[----:B-1----:R-:W-:-:S03]  /*9d40*/  CS2R R24, SRZ ;  /* 0x0000000000187805 */ /* 0x002fc6000001ff00 */
[----:B------:R1:W-:Y:S01]  /*9d50*/  STL [R1+0x57c], R21 ;  /* 0x00057c1501007387 */ /* 0x0003e20000100800 */
[----:B0-----:R-:W-:Y:S02]  /*9d60*/  IADD3 R23, P4, R7, R2, RZ ;  /* 0x0000000207177210 */ /* 0x001fe40007f9e0ff */
[----:B--2---:R-:W-:-:S03]  /*9d70*/  LEA.HI.X.SX32 R22, R19, R0, 0x1, P3 ;  /* 0x0000000013167211 */ /* 0x004fc600018f0eff */
[----:B------:R-:W-:Y:S01]  /*9d80*/  STL [R1+0x5b8], R23 ;  /* 0x0005b81701007387 */ /* 0x000fe20000100800 */
[----:B------:R-:W-:Y:S02]  /*9d90*/  LEA.HI.X.SX32 R19, R17, R0, 0x1, P2 ;  /* 0x0000000011137211 */ /* 0x000fe400010f0eff */
[-C--:B-1----:R-:W-:Y:S01]  /*9da0*/  IADD3 R21, P3, R4, R2.reuse, RZ ;  /* 0x0000000204157210 */ /* 0x082fe20007f7e0ff */
[----:B------:R-:W-:Y:S01]  /*9db0*/  STL [R1+0x584], R22 ;  /* 0x0005841601007387 */ /* 0x000fe20000100800 */
[----:B------:R-:W-:-:S03]  /*9dc0*/  IADD3 R17, P2, R6, R2, RZ ;  /* 0x0000000206117210 */ /* 0x000fc60007f5e0ff */
[----:B------:R-:W-:Y:S04]  /*9dd0*/  STL [R1+0x5c0], R21 ;  /* 0x0005c01501007387 */ /* 0x000fe80000100800 */
[----:B------:R0:W-:Y:S04]  /*9de0*/  STL [R1+0x58c], R19 ;  /* 0x00058c1301007387 */ /* 0x0001e80000100800 */
[----:B------:R1:W-:Y:S04]  /*9df0*/  STL [R1+0x5c8], R17 ;  /* 0x0005c81101007387 */ /* 0x0003e80000100800 */
[----:B------:R2:W-:Y:S01]  /*9e00*/  STL [R1+0x594], R15 ;  /* 0x0005940f01007387 */ /* 0x0005e20000100800 */
[----:B0-----:R-:W-:-:S02]  /*9e10*/  IADD3 R19, P1, R8, R2, RZ ;  /* 0x0000000208137210 */ /* 0x001fc40007f3e0ff */
[----:B-1----:R-:W-:-:S03]  /*9e20*/  LEA.HI.X.SX32 R17, R12, R0, 0x1, P0 ;  /* 0x000000000c117211 */ /* 0x002fc600000f0eff */
[----:B------:R-:W-:Y:S01]  /*9e30*/  STL [R1+0x5d0], R19 ;  /* 0x0005d01301007387 */ /* 0x000fe20000100800 */
[----:B------:R-:W-:Y:S02]  /*9e40*/  LEA.HI.X.SX32 R12, R11, R0, 0x1, P6 ;  /* 0x000000000b0c7211 */ /* 0x000fe400030f0eff */
[-C--:B--2---:R-:W-:Y:S01]  /*9e50*/  IADD3 R15, P0, R10, R2.reuse, RZ ;  /* 0x000000020a0f7210 */ /* 0x084fe20007f1e0ff */
        /* <DEDUP_REMOVED lines=8> */
[----:B------:R0:W-:Y:S01]  /*9ee0*/  STL [R1+0x9e4], R12 ;  /* 0x0009e40c01007387 */ /* 0x0001e20000100800 */
[----:B------:R-:W-:Y:S02]  /*9ef0*/  LEA.HI.X.SX32 R7, R4, R0, 0x1, P3 ;  /* 0x0000000004077211 */ /* 0x000fe400018f0eff */
[-C--:B--2---:R-:W-:Y:S01]  /*9f00*/  IADD3 R9, P4, R16, R2.reuse, RZ ;  /* 0x0000000210097210 */ /* 0x084fe20007f9e0ff */
[----:B------:R-:W-:Y:S01]  /*9f10*/  STL [R1+0x5b4], R11 ;  /* 0x0005b40b01007387 */ /* 0x000fe20000100800 */
[----:B------:R-:W-:Y:S02]  /*9f20*/  IADD3 R4, P3, R18, R2, RZ ;  /* 0x0000000212047210 */ /* 0x000fe40007f7e0ff */
[-C--:B------:R-:W-:Y:S01]  /*9f30*/  LEA.HI.X.SX32 R2, R6, R0.reuse, 0x1, P2 ;  /* 0x0000000006027211 */ /* 0x080fe200010f0eff */
[----:B------:R-:W-:Y:S01]  /*9f40*/  STL [R1+0x9ec], R9 ;  /* 0x0009ec0901007387 */ /* 0x000fe20000100800 */
[----:B------:R-:W-:Y:S02]  /*9f50*/  LEA.HI.X.SX32 R6, R13, R0, 0x1, P6 ;  /* 0x000000000d067211 */ /* 0x000fe400030f0eff */
[----:B0-----:R-:W-:Y:S01]  /*9f60*/  IADD3 R12, P2, R5, UR6, RZ ;  /* 0x00000006050c7c10 */ /* 0x001fe2000ff5e0ff */
[----:B------:R-:W-:Y:S01]  /*9f70*/  STL [R1+0x5bc], R7 ;  /* 0x0005bc0701007387 */ /* 0x000fe20000100800 */
[----:B------:R-:W-:-:S02]  /*9f80*/  UIADD3 UR6, UP0, UR10, 0x2, URZ ;  /* 0x000000020a067890 */ /* 0x000fc4000ff1e03f */
[----:B------:R-:W-:Y:S01]  /*9f90*/  LEA.HI.X.SX32 R5, R5, UR7, 0x1, P2 ;  /* 0x0000000705057c11 */ /* 0x000fe200090f0eff */
[----:B------:R0:W-:Y:S01]  /*9fa0*/  STL [R1+0x9f0], R4 ;  /* 0x0009f00401007387 */ /* 0x0001e20000100800 */
[----:B------:R-:W-:-:S03]  /*9fb0*/  UIADD3.X UR7, UR4, 0x40000040, URZ, UP0, !UPT ;  /* 0x4000004004077890 */ /* 0x000fc600087fe43f */
[----:B------:R1:W-:Y:S01]  /*9fc0*/  STL [R1+0x5c4], R2 ;  /* 0x0005c40201007387 */ /* 0x0003e20000100800 */
[----:B------:R-:W-:Y:S02]  /*9fd0*/  UIADD3.64 UR22, UR6, 0x2, URZ ;  /* 0x0000000206167897 */ /* 0x000fe4000fffe03f */
[----:B------:R-:W-:Y:S01]  /*9fe0*/  UIADD3.64 UR18, UR6, 0x4, URZ ;  /* 0x0000000406127897 */ /* 0x000fe2000fffe03f */
[-C--:B0-----:R-:W-:Y:S02]  /*9ff0*/  LEA.HI.X.SX32 R4, R8, R0.reuse, 0x1, P1 ;  /* 0x0000000008047211 */ /* 0x081fe400008f0eff */
[----:B-1----:R-:W-:-:S03]  /*a000*/  LEA.HI.X.SX32 R2, R10, R0, 0x1, P0 ;  /* 0x000000000a027211 */ /* 0x002fc600000f0eff */
[----:B------:R0:W-:Y:S04]  /*a010*/  STL [R1+0x5cc], R4 ;  /* 0x0005cc0401007387 */ /* 0x0001e80000100800 */
[----:B------:R1:W-:Y:S04]  /*a020*/  STL [R1+0x5d4], R2 ;  /* 0x0005d40201007387 */ /* 0x0003e80000100800 */
[----:B------:R2:W-:Y:S01]  /*a030*/  STL [R1+0x5dc], R6 ;  /* 0x0005dc0601007387 */ /* 0x0005e20000100800 */
[-C--:B0-----:R-:W-:Y:S02]  /*a040*/  LEA.HI.X.SX32 R4, R14, R0.reuse, 0x1, P5 ;  /* 0x000000000e047211 */ /* 0x081fe400028f0eff */
[----:B-1----:R-:W-:-:S03]  /*a050*/  LEA.HI.X.SX32 R2, R16, R0, 0x1, P4 ;  /* 0x0000000010027211 */ /* 0x002fc600020f0eff */
[----:B------:R0:W-:Y:S01]  /*a060*/  STL [R1+0x5e4], R4 ;  /* 0x0005e40401007387 */ /* 0x0001e20000100800 */
[----:B------:R-:W-:Y:S01]  /*a070*/  LEA.HI.X.SX32 R0, R18, R0, 0x1, P3 ;  /* 0x0000000012007211 */ /* 0x000fe200018f0eff */
[----:B--2---:R-:W-:Y:S02]  /*a080*/  IMAD.SHL.U32 R6, R230, 0x10, RZ ;  /* 0x00000010e6067824 */ /* 0x004fe400078e00ff */
[----:B------:R1:W-:Y:S04]  /*a090*/  STL [R1+0x9e8], R2 ;  /* 0x0009e80201007387 */ /* 0x0003e80000100800 */
[----:B------:R2:W-:Y:S01]  /*a0a0*/  STL [R1+0x5e8], R0 ;  /* 0x0005e80001007387 */ /* 0x0005e20000100800 */
[----:B0-----:R-:W-:-:S03]  /*a0b0*/  SHF.R.S32.HI R4, RZ, 0x7, R230 ;  /* 0x00000007ff047819 */ /* 0x001fc600000114e6 */
[----:B------:R-:W-:Y:S01]  /*a0c0*/  STL [R1+0x200], RZ ;  /* 0x000200ff01007387 */ /* 0x000fe20000100800 */
[----:B-1----:R-:W0:Y:S01]  /*a0d0*/  LDC R2, c[0x0][0x238] ;  /* 0x00008e00ff027b82 */ /* 0x002e220000000800 */
[----:B------:R-:W-:Y:S02]  /*a0e0*/  SGXT R4, R4, 0x1 ;  /* 0x000000010404781a */ /* 0x000fe40000000200 */
[----:B------:R-:W-:Y:S01]  /*a0f0*/  STL [R1], RZ ;  /* 0x000000ff01007387 */ /* 0x000fe20000100800 */
[----:B--2---:R-:W-:-:S03]  /*a100*/  LOP3.LUT R0, R6, 0x70, RZ, 0xc0, !PT ;  /* 0x0000007006007812 */ /* 0x004fc600078ec0ff */
[----:B------:R-:W-:Y:S01]  /*a110*/  STL [R1+0x4], RZ ;  /* 0x000004ff01007387 */ /* 0x000fe20000100800 */
[----:B------:R-:W-:Y:S01]  /*a120*/  LOP3.LUT R4, R4, 0x90, RZ, 0xc0, !PT ;  /* 0x0000009004047812 */ /* 0x000fe200078ec0ff */
[----:B------:R-:W-:Y:S02]  /*a130*/  IMAD R229, R232, 0x80, R0 ;  /* 0x00000080e8e57824 */ /* 0x000fe400078e0200 */
[----:B------:R0:W-:Y:S01]  /*a140*/  STL [R1+0xa30], R6 ;  /* 0x000a300601007387 */ /* 0x0001e20000100800 */
[----:B------:R-:W-:-:S03]  /*a150*/  LOP3.LUT R0, R4, 0x7f, R230, 0x78, !PT ;  /* 0x0000007f04007812 */ /* 0x000fc600078e78e6 */
[----:B------:R-:W-:Y:S04]  /*a160*/  STL [R1+0x8], RZ ;  /* 0x000008ff01007387 */ /* 0x000fe80000100800 */
[----:B------:R-:W-:Y:S04]  /*a170*/  STL [R1+0xc], RZ ;  /* 0x00000cff01007387 */ /* 0x000fe80000100800 */
[----:B------:R-:W-:Y:S01]  /*a180*/  STL [R1+0x10], RZ ;  /* 0x000010ff01007387 */ /* 0x000fe20000100800 */
[----:B0-----:R-:W-:-:S03]  /*a190*/  IMAD R6, R2, 0x7f, RZ ;  /* 0x0000007f02067824 */ /* 0x001fc600078e02ff */
[----:B------:R-:W-:Y:S01]  /*a1a0*/  STL [R1+0x14], RZ ;  /* 0x000014ff01007387 */ /* 0x000fe20000100800 */
[C---:B------:R-:W-:Y:S02]  /*a1b0*/  IMAD R7, R2.reuse, 0x7e, RZ ;  /* 0x0000007e02077824 */ /* 0x040fe400078e02ff */
[----:B------:R-:W-:Y:S01]  /*a1c0*/  IMAD R8, R2, 0x7d, RZ ;  /* 0x0000007d02087824 */ /* 0x000fe200078e02ff */
[----:B------:R-:W-:Y:S01]  /*a1d0*/  STL [R1+0x18], RZ ;  /* 0x000018ff01007387 */ /* 0x000fe20000100800 */
[-C--:B------:R-:W-:Y:S01]  /*a1e0*/  IADD3 R4, P3, R6, R12.reuse, RZ ;  /* 0x0000000c06047210 */ /* 0x080fe20007f7e0ff */
[C---:B------:R-:W-:Y:S02]  /*a1f0*/  IMAD R9, R2.reuse, 0x7c, RZ ;  /* 0x0000007c02097824 */ /* 0x040fe400078e02ff */
[----:B------:R-:W-:Y:S01]  /*a200*/  STL [R1+0x1c], RZ ;  /* 0x00001cff01007387 */ /* 0x000fe20000100800 */
[----:B------:R-:W-:Y:S01]  /*a210*/  IMAD R10, R2, 0x7b, RZ ;  /* 0x0000007b020a7824 */ /* 0x000fe200078e02ff */
[----:B------:R-:W-:Y:S01]  /*a220*/  IADD3 R230, P5, R8, R12, RZ ;  /* 0x0000000c08e67210 */ /* 0x000fe20007fbe0ff */
[C---:B------:R-:W-:Y:S01]  /*a230*/  IMAD R11, R2.reuse, 0x7a, RZ ;  /* 0x0000007a020b7824 */ /* 0x040fe200078e02ff */
[----:B------:R-:W-:Y:S01]  /*a240*/  STL [R1+0x20], RZ ;  /* 0x000020ff01007387 */ /* 0x000fe20000100800 */
[----:B------:R-:W-:-:S02]  /*a250*/  IMAD R13, R2, 0x79, RZ ;  /* 0x00000079020d7824 */ /* 0x000fc400078e02ff */
[C---:B------:R-:W-:Y:S01]  /*a260*/  IMAD R14, R2.reuse, 0x78, RZ ;  /* 0x00000078020e7824 */ /* 0x040fe200078e02ff */
[----:B------:R-:W-:Y:S01]  /*a270*/  STL [R1+0x24], RZ ;  /* 0x000024ff01007387 */ /* 0x000fe20000100800 */
[C---:B------:R-:W-:Y:S02]  /*a280*/  IMAD R15, R2.reuse, 0x77, RZ ;  /* 0x00000077020f7824 */ /* 0x040fe400078e02ff */
[C---:B------:R-:W-:Y:S01]  /*a290*/  IMAD R17, R2.reuse, 0x76, RZ ;  /* 0x0000007602117824 */ /* 0x040fe200078e02ff */
[----:B------:R-:W-:Y:S01]  /*a2a0*/  STL [R1+0x28], RZ ;  /* 0x000028ff01007387 */ /* 0x000fe20000100800 */
[C---:B------:R-:W-:Y:S02]  /*a2b0*/  IMAD R18, R2.reuse, 0x75, RZ ;  /* 0x0000007502127824 */ /* 0x040fe400078e02ff */
        /* <DEDUP_REMOVED lines=78> */
[C---:B------:R-:W-:Y:S01]  /*a7a0*/  IMAD.SHL.U32 R166, R2.reuse, 0x40, RZ ;  /* 0x0000004002a67824 */ /* 0x040fe200078e00ff */
        /* <DEDUP_REMOVED lines=47> */
[C---:B------:R-:W-:Y:S01]  /*aaa0*/  IMAD.SHL.U32 R198, R2.reuse, 0x20, RZ ;  /* 0x0000002002c67824 */ /* 0x040fe200078e00ff */
        /* <DEDUP_REMOVED lines=44> */
[C---:B------:R-:W-:Y:S01]  /*ad70*/  IMAD.SHL.U32 R228, R2.reuse, 0x2, RZ ;  /* 0x0000000202e47824 */ /* 0x040fe200078e00ff */
[----:B------:R-:W-:Y:S01]  /*ad80*/  STL [R1+0x110], RZ ;  /* 0x000110ff01007387 */ /* 0x000fe20000100800 */
[----:B------:R-:W-:-:S03]  /*ad90*/  IMAD.SHL.U32 R16, R2, 0x80, RZ ;  /* 0x0000008002107824 */ /* 0x000fc600078e00ff */
[----:B------:R-:W-:Y:S04]  /*ada0*/  STL [R1+0x114], RZ ;  /* 0x000114ff01007387 */ /* 0x000fe80000100800 */
        /* <DEDUP_REMOVED lines=58> */
[----:B------:R0:W-:Y:S04]  /*b150*/  STL [R1+0xa0c], R20 ;  /* 0x000a0c1401007387 */ /* 0x0001e80000100800 */
[----:B------:R-:W-:Y:S04]  /*b160*/  STL [R1+0x9fc], R229 ;  /* 0x0009fce501007387 */ /* 0x000fe80000100800 */
[----:B------:R1:W-:Y:S01]  /*b170*/  STL [R1+0x5f0], R4 ;  /* 0x0005f00401007387 */ /* 0x0003e20000100800 */
[----:B0-----:R-:W-:-:S05]  /*b180*/  IADD3 R20, P4, R7, R12, RZ ;  /* 0x0000000c07147210 */ /* 0x001fca0007f9e0ff */
[----:B------:R0:W-:Y:S01]  /*b190*/  STL [R1+0x5f8], R20 ;  /* 0x0005f81401007387 */ /* 0x0001e20000100800 */
[----:B-1----:R-:W-:-:S03]  /*b1a0*/  IADD3 R4, P6, R9, R12, RZ ;  /* 0x0000000c09047210 */ /* 0x002fc60007fde0ff */
[----:B------:R1:W-:Y:S04]  /*b1b0*/  STL [R1+0x600], R230 ;  /* 0x000600e601007387 */ /* 0x0003e80000100800 */
[----:B------:R2:W-:Y:S01]  /*b1c0*/  STL [R1+0x608], R4 ;  /* 0x0006080401007387 */ /* 0x0005e20000100800 */
[-C--:B0-----:R-:W-:Y:S02]  /*b1d0*/  IADD3 R20, P0, R10, R12.reuse, RZ ;  /* 0x0000000c0a147210 */ /* 0x081fe40007f1e0ff */
[----:B-1----:R-:W-:-:S03]  /*b1e0*/  IADD3 R230, P1, R11, R12, RZ ;  /* 0x0000000c0be67210 */ /* 0x002fc60007f3e0ff */
[----:B------:R0:W-:Y:S01]  /*b1f0*/  STL [R1+0x610], R20 ;  /* 0x0006101401007387 */ /* 0x0001e20000100800 */
[----:B--2---:R-:W-:-:S03]  /*b200*/  IADD3 R4, P2, R13, R12, RZ ;  /* 0x0000000c0d047210 */ /* 0x004fc60007f5e0ff */
[----:B------:R-:W-:Y:S04]  /*b210*/  STL [R1+0x618], R230 ;  /* 0x000618e601007387 */ /* 0x000fe80000100800 */
[----:B------:R1:W-:Y:S01]  /*b220*/  STL [R1+0x620], R4 ;  /* 0x0006200401007387 */ /* 0x0003e20000100800 */
[----:B0-----:R-:W-:Y:S02]  /*b230*/  LEA.HI.X.SX32 R20, R6, R5, 0x1, P3 ;  /* 0x0000000506147211 */ /* 0x001fe400018f0eff */
[----:B------:R-:W-:-:S03]  /*b240*/  IADD3 R6, P3, R14, R12, RZ ;  /* 0x0000000c0e067210 */ /* 0x000fc60007f7e0ff */
[----:B------:R-:W-:Y:S01]  /*b250*/  STL [R1+0x5ec], R20 ;  /* 0x0005ec1401007387 */ /* 0x000fe20000100800 */
[----:B-1----:R-:W-:-:S03]  /*b260*/  LEA.HI.X.SX32 R4, R7, R5, 0x1, P4 ;  /* 0x0000000507047211 */ /* 0x002fc600020f0eff */
[----:B------:R0:W-:Y:S01]  /*b270*/  STL [R1+0x628], R6 ;  /* 0x0006280601007387 */ /* 0x0001e20000100800 */
[----:B------:R-:W-:-:S03]  /*b280*/  IADD3 R7, P4, R15, R12, RZ ;  /* 0x0000000c0f077210 */ /* 0x000fc60007f9e0ff */
        /* <DEDUP_REMOVED lines=59> */
[----:B------:R-:W-:Y:S02]  /*b640*/  CS2R R118, SRZ ;  /* 0x0000000000767805 */ /* 0x000fe4000001ff00 */
[-C--:B--2---:R-:W-:Y:S01]  /*b650*/  IADD3 R7, P5, R126, R12.reuse, RZ ;  /* 0x0000000c7e077210 */ /* 0x084fe20007fbe0ff */
[----:B------:R1:W-:Y:S04]  /*b660*/  STL [R1+0x66c], R4 ;  /* 0x00066c0401007387 */ /* 0x0003e80000100800 */
[----:B------:R2:W-:Y:S01]  /*b670*/  STL [R1+0x6a8], R7 ;  /* 0x0006a80701007387 */ /* 0x0005e20000100800 */
[----:B0-----:R-:W-:Y:S02]  /*b680*/  LEA.HI.X.SX32 R6, R120, R5, 0x1, P6 ;  /* 0x0000000578067211 */ /* 0x001fe400030f0eff */
[----:B-1----:R-:W-:-:S03]  /*b690*/  IADD3 R4, P6, R127, R12, RZ ;  /* 0x0000000c7f047210 */ /* 0x002fc60007fde0ff */
        /* <DEDUP_REMOVED lines=8> */
[----:B--2---:R-:W-:-:S03]  /*b720*/  IADD3 R7, P1, R129, R12, RZ ;  /* 0x0000000c81077210 */ /* 0x004fc60007f3e0ff */
[----:B------:R1:W-:Y:S04]  /*b730*/  STL [R1+0x684], R4 ;  /* 0x0006840401007387 */ /* 0x0003e80000100800 */
[----:B------:R2:W-:Y:S01]  /*b740*/  STL [R1+0x6c0], R7 ;  /* 0x0006c00701007387 */ /* 0x0005e20000100800 */
[-C--:B0-----:R-:W-:Y:S02]  /*b750*/  LEA.HI.X.SX32 R6, R123, R5.reuse, 0x1, P2 ;  /* 0x000000057b067211 */ /* 0x081fe400010f0eff */
[----:B------:R-:W-:Y:S02]  /*b760*/  CS2R R122, SRZ ;  /* 0x00000000007a7805 */ /* 0x000fe4000001ff00 */
[----:B-1----:R-:W-:Y:S01]  /*b770*/  IADD3 R4, P2, R130, R12, RZ ;  /* 0x0000000c82047210 */ /* 0x002fe20007f5e0ff */
        /* <DEDUP_REMOVED lines=412> */
[----:B------:R1:W-:Y:S01]  /*d140*/  STL [R1+0x9e0], R4 ;  /* 0x0009e00401007387 */ /* 0x0003e20000100800 */
[----:B------:R-:W-:-:S03]  /*d150*/  LEA.HI.X.SX32 R2, R2, R5, 0x1, P3 ;  /* 0x0000000502027211 */ /* 0x000fc600018f0eff */
[----:B------:R2:W-:Y:S01]  /*d160*/  STL [R1+0x9ac], R7 ;  /* 0x0009ac0701007387 */ /* 0x0005e20000100800 */
[-C--:B0-----:R-:W-:Y:S02]  /*d170*/  LEA.HI.X.SX32 R6, R224, R5.reuse, 0x1, P5 ;  /* 0x00000005e0067211 */ /* 0x081fe400028f0eff */
[----:B-1----:R-:W-:-:S03]  /*d180*/  LEA.HI.X.SX32 R4, R225, R5, 0x1, P6 ;  /* 0x00000005e1047211 */ /* 0x002fc600030f0eff */
[----:B------:R0:W-:Y:S01]  /*d190*/  STL [R1+0x9b4], R6 ;  /* 0x0009b40601007387 */ /* 0x0001e20000100800 */
[----:B--2---:R-:W-:-:S03]  /*d1a0*/  LEA.HI.X.SX32 R7, R226, R5, 0x1, P0 ;  /* 0x00000005e2077211 */ /* 0x004fc600000f0eff */
[----:B------:R1:W-:Y:S04]  /*d1b0*/  STL [R1+0x9bc], R4 ;  /* 0x0009bc0401007387 */ /* 0x0003e80000100800 */
[----:B------:R2:W-:Y:S01]  /*d1c0*/  STL [R1+0x9c4], R7 ;  /* 0x0009c40701007387 */ /* 0x0005e20000100800 */
[-C--:B0-----:R-:W-:Y:S02]  /*d1d0*/  LEA.HI.X.SX32 R6, R227, R5.reuse, 0x1, P1 ;  /* 0x00000005e3067211 */ /* 0x081fe400008f0eff */
[----:B-1----:R-:W-:-:S03]  /*d1e0*/  LEA.HI.X.SX32 R4, R228, R5, 0x1, P2 ;  /* 0x00000005e4047211 */ /* 0x002fc600010f0eff */
[----:B------:R0:W-:Y:S01]  /*d1f0*/  STL [R1+0x9cc], R6 ;  /* 0x0009cc0601007387 */ /* 0x0001e20000100800 */
[----:B--2---:R-:W-:-:S03]  /*d200*/  LOP3.LUT R7, R229, 0x20, RZ, 0x3c, !PT ;  /* 0x00000020e5077812 */ /* 0x004fc600078e3cff */
[----:B------:R1:W-:Y:S04]  /*d210*/  STL [R1+0x9d4], R4 ;  /* 0x0009d40401007387 */ /* 0x0003e80000100800 */
[----:B------:R2:W-:Y:S01]  /*d220*/  STL [R1+0x9dc], R2 ;  /* 0x0009dc0201007387 */ /* 0x0005e20000100800 */
[C---:B0-----:R-:W-:Y:S02]  /*d230*/  LOP3.LUT R6, R229.reuse, 0x30, RZ, 0x3c, !PT ;  /* 0x00000030e5067812 */ /* 0x041fe400078e3cff */
[----:B-1----:R-:W-:Y:S02]  /*d240*/  SHF.R.S32.HI R4, RZ, 0x1f, R16 ;  /* 0x0000001fff047819 */ /* 0x002fe40000011410 */
[----:B--2---:R-:W-:-:S05]  /*d250*/  LOP3.LUT R2, R229, 0x10, RZ, 0x3c, !PT ;  /* 0x00000010e5027812 */ /* 0x004fca00078e3cff */
[----:B------:R0:W-:Y:S04]  /*d260*/  STL [R1+0xa28], R2 ;  /* 0x000a280201007387 */ /* 0x0001e80000100800 */
[----:B------:R1:W-:Y:S04]  /*d270*/  STL [R1+0xa24], R7 ;  /* 0x000a240701007387 */ /* 0x0003e80000100800 */
[----:B------:R2:W-:Y:S01]  /*d280*/  STL [R1+0xa20], R6 ;  /* 0x000a200601007387 */ /* 0x0005e20000100800 */
[C---:B0-----:R-:W-:Y:S02]  /*d290*/  LOP3.LUT R2, R229.reuse, 0x40, RZ, 0x3c, !PT ;  /* 0x00000040e5027812 */ /* 0x041fe400078e3cff */
[----:B-1----:R-:W-:-:S03]  /*d2a0*/  LOP3.LUT R7, R229, 0x50, RZ, 0x3c, !PT ;  /* 0x00000050e5077812 */ /* 0x002fc600078e3cff */
[----:B------:R0:W-:Y:S01]  /*d2b0*/  STL [R1+0xa1c], R2 ;  /* 0x000a1c0201007387 */ /* 0x0001e20000100800 */
[----:B--2---:R-:W-:-:S03]  /*d2c0*/  LOP3.LUT R6, R229, 0x60, RZ, 0x3c, !PT ;  /* 0x00000060e5067812 */ /* 0x004fc600078e3cff */
[----:B------:R1:W-:Y:S04]  /*d2d0*/  STL [R1+0xa18], R7 ;  /* 0x000a180701007387 */ /* 0x0003e80000100800 */
[----:B------:R2:W-:Y:S01]  /*d2e0*/  STL [R1+0xa14], R6 ;  /* 0x000a140601007387 */ /* 0x0005e20000100800 */
[----:B0-----:R-:W-:Y:S02]  /*d2f0*/  LOP3.LUT R2, R229, 0x70, RZ, 0x3c, !PT ;  /* 0x00000070e5027812 */ /* 0x001fe400078e3cff */
[----:B-1----:R-:W-:-:S03]  /*d300*/  LOP3.LUT R7, R0, 0x20, RZ, 0x3c, !PT ;  /* 0x0000002000077812 */ /* 0x002fc600078e3cff */
[----:B------:R0:W-:Y:S01]  /*d310*/  STL [R1+0xa10], R2 ;  /* 0x000a100201007387 */ /* 0x0001e20000100800 */
[C---:B--2---:R-:W-:Y:S02]  /*d320*/  LOP3.LUT R6, R0.reuse, 0x40, RZ, 0x3c, !PT ;  /* 0x0000004000067812 */ /* 0x044fe400078e3cff */
[----:B0-----:R-:W-:-:S07]  /*d330*/  LOP3.LUT R2, R0, 0x60, RZ, 0x3c, !PT ;  /* 0x0000006000027812 */ /* 0x001fce00078e3cff */
.L_x_2:
[----:B------:R-:W2:Y:S01]  /*d340*/  LDL R4, [R1+0x9e0] ;  /* 0x0009e00001047983 */ /* 0x000ea20000100800 */
[----:B0-----:R-:W0:Y:S03]  /*d350*/  LDC R2, c[0x0][0x230] ;  /* 0x00008c00ff027b82 */ /* 0x001e260000000800 */
[----:B------:R1:W-:Y:S04]  /*d360*/  STL.64 [R1+0xc58], R150 ;  /* 0x000c589601007387 */ /* 0x0003e80000100a00 */
[----:B-1----:R-:W3:Y:S04]  /*d370*/  LDL R150, [R1+0x9c4] ;  /* 0x0009c40001967983 */ /* 0x002ee80000100800 */
[----:B------:R-:W4:Y:S04]  /*d380*/  LDL R151, [R1+0x9bc] ;  /* 0x0009bc0001977983 */ /* 0x000f280000100800 */
        /* <DEDUP_REMOVED lines=8> */
[----:B------:R-:W-:Y:S04]  /*d410*/  STL.64 [R1+0xc38], R142 ;  /* 0x000c388e01007387 */ /* 0x000fe80000100a00 */
        /* <DEDUP_REMOVED lines=59> */
[----:B------:R-:W0:Y:S01]  /*d7d0*/  LDL.LU R16, [R1+0x200] ;  /* 0x0002000001107983 */ /* 0x000e220000300800 */
[----:B------:R-:W-:-:S02]  /*d7e0*/  PRMT R217, RZ, 0x7610, R217 ;  /* 0x00007610ffd97816 */ /* 0x000fc400000000d9 */
[----:B------:R-:W-:Y:S01]  /*d7f0*/  PRMT R220, RZ, 0x7610, R220 ;  /* 0x00007610ffdc7816 */ /* 0x000fe200000000dc */
[----:B-----5:R-:W-:Y:S04]  /*d800*/  STL [R1+0xa34], R3 ;  /* 0x000a340301007387 */ /* 0x020fe80000100800 */
[----:B------:R1:W-:Y:S01]  /*d810*/  STL [R1+0xa5c], R5 ;  /* 0x000a5c0501007387 */ /* 0x0003e20000100800 */
[----:B0-----:R-:W-:-:S05]  /*d820*/  IMAD R2, R16, -0x80, R2 ;  /* 0xffffff8010027824 */ /* 0x001fca00078e0202 */
[C---:B------:R-:W-:Y:S02]  /*d830*/  ISETP.GT.AND P0, PT, R2.reuse, RZ, PT ;  /* 0x000000ff0200720c */ /* 0x040fe40003f04270 */
[C---:B------:R-:W-:Y:S02]  /*d840*/  ISETP.GT.AND P1, PT, R2.reuse, 0x1, PT ;  /* 0x000000010200780c */ /* 0x040fe40003f24270 */
[C---:B------:R-:W-:Y:S02]  /*d850*/  ISETP.GT.AND P2, PT, R2.reuse, 0x2, PT ;  /* 0x000000020200780c */ /* 0x040fe40003f44270 */
[C---:B------:R-:W-:Y:S02]  /*d860*/  ISETP.GT.AND P3, PT, R2.reuse, 0x3, PT ;  /* 0x000000030200780c */ /* 0x040fe40003f64270 */
[----:B------:R-:W-:-:S05]  /*d870*/  ISETP.GT.AND P4, PT, R2, 0x4, PT ;  /* 0x000000040200780c */ /* 0x000fca0003f84270 */
[----:B------:R-:W-:Y:S02]  /*d880*/  @P0 IMAD.MOV.U32 R6, RZ, RZ, R12 ;  /* 0x000000ffff060224 */ /* 0x000fe400078e000c */
[----:B------:R-:W-:Y:S02]  /*d890*/  @P0 IMAD.MOV.U32 R7, RZ, RZ, R5 ;  /* 0x000000ffff070224 */ /* 0x000fe400078e0005 */
[----:B-1----:R-:W4:Y:S04]  /*d8a0*/  LDL.LU R5, [R1+0x9c8] ;  /* 0x0009c80001057983 */ /* 0x002f280000300800 */
[----:B------:R2:W4:Y:S04]  /*d8b0*/  @P0 LDG.E.U8 R217, desc[UR14][R6.64] ;  /* 0x0000000e06d90981 */ /* 0x000528000c1e1100 */
[----:B------:R-:W4:Y:S04]  /*d8c0*/  LDL R48, [R1+0x9b4] ;  /* 0x0009b40001307983 */ /* 0x000f280000100800 */
[----:B------:R-:W4:Y:S01]  /*d8d0*/  LDL R44, [R1+0x9b8] ;  /* 0x0009b800012c7983 */ /* 0x000f220000100800 */
[----:B--2---:R-:W-:-:S03]  /*d8e0*/  @P1 IMAD.MOV.U32 R6, RZ, RZ, R4 ;  /* 0x000000ffff061224 */ /* 0x004fc600078e0004 */
[----:B------:R-:W2:Y:S01]  /*d8f0*/  LDL R42, [R1+0x9ac] ;  /* 0x0009ac00012a7983 */ /* 0x000ea20000100800 */
[----:B---3--:R-:W-:-:S03]  /*d900*/  @P1 IMAD.MOV.U32 R7, RZ, RZ, R145 ;  /* 0x000000ffff071224 */ /* 0x008fc600078e0091 */
[----:B------:R-:W3:Y:S04]  /*d910*/  LDL R38, [R1+0x9b0] ;  /* 0x0009b00001267983 */ /* 0x000ee80000100800 */
[----:B------:R-:W2:Y:S04]  /*d920*/  LDL.LU R4, [R1+0x9c0] ;  /* 0x0009c00001047983 */ /* 0x000ea80000300800 */
[----:B------:R-:W3:Y:S04]  /*d930*/  LDL R45, [R1+0x9a4] ;  /* 0x0009a400012d7983 */ /* 0x000ee80000100800 */
[----:B------:R-:W3:Y:S04]  /*d940*/  LDL R40, [R1+0x9a8] ;  /* 0x0009a80001287983 */ /* 0x000ee80000100800 */
[----:B------:R-:W3:Y:S04]  /*d950*/  LDL R34, [R1+0x9a0] ;  /* 0x0009a00001227983 */ /* 0x000ee80000100800 */
[----:B------:R-:W3:Y:S04]  /*d960*/  LDL R39, [R1+0x99c] ;  /* 0x00099c0001277983 */ /* 0x000ee80000100800 */
[----:B------:R-:W3:Y:S04]  /*d970*/  LDL R36, [R1+0x994] ;  /* 0x0009940001247983 */ /* 0x000ee80000100800 */
[----:B------:R-:W3:Y:S04]  /*d980*/  LDL R32, [R1+0x998] ;  /* 0x0009980001207983 */ /* 0x000ee80000100800 */
[----:B------:R-:W3:Y:S01]  /*d990*/  LDL R28, [R1+0x990] ;  /* 0x00099000011c7983 */ /* 0x000ee20000100800 */
[----:B------:R-:W-:-:S03]  /*d9a0*/  PRMT R216, RZ, 0x7610, R216 ;  /* 0x00007610ffd87816 */ /* 0x000fc600000000d8 */
[----:B------:R4:W3:Y:S01]  /*d9b0*/  @P1 LDG.E.U8 R220, desc[UR14][R6.64] ;  /* 0x0000000e06dc1981 */ /* 0x0008e2000c1e1100 */
[----:B------:R-:W-:Y:S02]  /*d9c0*/  PRMT R219, RZ, 0x7610, R219 ;  /* 0x00007610ffdb7816 */ /* 0x000fe400000000db */
[C---:B------:R-:W-:Y:S01]  /*d9d0*/  ISETP.GT.AND P1, PT, R2.reuse, 0x5, PT ;  /* 0x000000050200780c */ /* 0x040fe20003f24270 */
[----:B------:R-:W3:Y:S01]  /*d9e0*/  LDL R30, [R1+0x98c] ;  /* 0x00098c00011e7983 */ /* 0x000ee20000100800 */
[----:B------:R-:W-:Y:S02]  /*d9f0*/  PRMT R227, RZ, 0x7610, R227 ;  /* 0x00007610ffe37816 */ /* 0x000fe400000000e3 */
[----:B------:R-:W-:Y:S01]  /*da00*/  ISETP.GT.AND P0, PT, R2, 0x6, PT ;  /* 0x000000060200780c */ /* 0x000fe20003f04270 */
[----:B------:R-:W3:Y:S01]  /*da10*/  LDL R53, [R1+0x7f4] ;  /* 0x0007f40001357983 */ /* 0x000ee20000100800 */
[----:B----4-:R-:W-:Y:S02]  /*da20*/  @P2 IMAD.MOV.U32 R6, RZ, RZ, R147 ;  /* 0x000000ffff062224 */ /* 0x010fe400078e0093 */
[----:B------:R-:W-:Y:S01]  /*da30*/  @P2 IMAD.MOV.U32 R7, RZ, RZ, R146 ;  /* 0x000000ffff072224 */ /* 0x000fe200078e0092 */
[----:B------:R-:W-:Y:S01]  /*da40*/  PRMT R9, RZ, 0x7610, R9 ;  /* 0x00007610ff097816 */ /* 0x000fe20000000009 */
[----:B------:R-:W4:Y:S04]  /*da50*/  LDL R51, [R1+0x7f8] ;  /* 0x0007f80001337983 */ /* 0x000f280000100800 */
[----:B------:R0:W4:Y:S02]  /*da60*/  @P2 LDG.E.U8 R216, desc[UR14][R6.64] ;  /* 0x0000000e06d82981 */ /* 0x000124000c1e1100 */
[----:B0-----:R-:W-:-:S02]  /*da70*/  @P3 IMAD.MOV.U32 R6, RZ, RZ, R149 ;  /* 0x000000ffff063224 */ /* 0x001fc400078e0095 */
[----:B------:R-:W-:-:S05]  /*da80*/  @P3 IMAD.MOV.U32 R7, RZ, RZ, R148 ;  /* 0x000000ffff073224 */ /* 0x000fca00078e0094 */
[----:B------:R0:W4:Y:S01]  /*da90*/  @P3 LDG.E.U8 R219, desc[UR14][R6.64] ;  /* 0x0000000e06db3981 */ /* 0x000122000c1e1100 */
[C---:B------:R-:W-:Y:S01]  /*daa0*/  ISETP.GT.AND P2, PT, R2.reuse, 0x7, PT ;  /* 0x000000070200780c */ /* 0x040fe20003f44270 */
[----:B0-----:R-:W-:Y:S01]  /*dab0*/  @P4 IMAD.MOV.U32 R7, RZ, RZ, R150 ;  /* 0x000000ffff074224 */ /* 0x001fe200078e0096 */
[----:B------:R-:W-:Y:S02]  /*dac0*/  PRMT R223, RZ, 0x7610, R223 ;  /* 0x00007610ffdf7816 */ /* 0x000fe400000000df */
[----:B------:R-:W-:Y:S02]  /*dad0*/  ISETP.GT.AND P3, PT, R2, 0x8, PT ;  /* 0x000000080200780c */ /* 0x000fe40003f64270 */
[----:B------:R-:W-:Y:S02]  /*dae0*/  PRMT R8, RZ, 0x7610, R8 ;  /* 0x00007610ff087816 */ /* 0x000fe40000000008 */
[----:B------:R-:W-:Y:S02]  /*daf0*/  PRMT R222, RZ, 0x7610, R222 ;  /* 0x00007610ffde7816 */ /* 0x000fe400000000de */
[----:B------:R-:W-:-:S02]  /*db00*/  PRMT R225, RZ, 0x7610, R225 ;  /* 0x00007610ffe17816 */ /* 0x000fc400000000e1 */
[----:B------:R-:W-:Y:S01]  /*db10*/  PRMT R210, RZ, 0x7610, R210 ;  /* 0x00007610ffd27816 */ /* 0x000fe200000000d2 */
[----:B------:R-:W-:-:S05]  /*db20*/  @P4 IMAD.MOV.U32 R6, RZ, RZ, R5 ;  /* 0x000000ffff064224 */ /* 0x000fca00078e0005 */
[----:B------:R0:W4:Y:S02]  /*db30*/  @P4 LDG.E.U8 R227, desc[UR14][R6.64] ;  /* 0x0000000e06e34981 */ /* 0x000124000c1e1100 */
[----:B0-----:R-:W-:Y:S02]  /*db40*/  @P1 IMAD.MOV.U32 R7, RZ, RZ, R151 ;  /* 0x000000ffff071224 */ /* 0x001fe400078e0097 */
[----:B--2---:R-:W-:-:S05]  /*db50*/  @P1 IMAD.MOV.U32 R6, RZ, RZ, R4 ;  /* 0x000000ffff061224 */ /* 0x004fca00078e0004 */
[----:B------:R0:W2:Y:S01]  /*db60*/  @P1 LDG.E.U8 R9, desc[UR14][R6.64] ;  /* 0x0000000e06091981 */ /* 0x0000a2000c1e1100 */
[----:B------:R-:W-:Y:S01]  /*db70*/  ISETP.GT.AND P4, PT, R2, 0x9, PT ;  /* 0x000000090200780c */ /* 0x000fe20003f84270 */
[----:B0-----:R-:W-:Y:S02]  /*db80*/  @P0 IMAD.MOV.U32 R6, RZ, RZ, R44 ;  /* 0x000000ffff060224 */ /* 0x001fe400078e002c */
[----:B------:R-:W-:Y:S01]  /*db90*/  @P0 IMAD.MOV.U32 R7, RZ, RZ, R48 ;  /* 0x000000ffff070224 */ /* 0x000fe200078e0030 */
[----:B------:R-:W4:Y:S04]  /*dba0*/  LDL R44, [R1+0x988] ;  /* 0x00098800012c7983 */ /* 0x000f280000100800 */
[----:B------:R-:W2:Y:S04]  /*dbb0*/  LDL R48, [R1+0x984] ;  /* 0x0009840001307983 */ /* 0x000ea80000100800 */
[----:B------:R3:W2:Y:S02]  /*dbc0*/  @P0 LDG.E.U8 R223, desc[UR14][R6.64] ;  /* 0x0000000e06df0981 */ /* 0x0006a4000c1e1100 */
[----:B---3--:R-:W-:-:S02]  /*dbd0*/  @P2 IMAD.MOV.U32 R6, RZ, RZ, R38 ;  /* 0x000000ffff062224 */ /* 0x008fc400078e0026 */
[----:B------:R-:W-:Y:S01]  /*dbe0*/  @P2 IMAD.MOV.U32 R7, RZ, RZ, R42 ;  /* 0x000000ffff072224 */ /* 0x000fe200078e002a */
[----:B------:R-:W3:Y:S04]  /*dbf0*/  LDL R38, [R1+0x980] ;  /* 0x0009800001267983 */ /* 0x000ee80000100800 */
[----:B------:R-:W3:Y:S04]  /*dc00*/  LDL R42, [R1+0x97c] ;  /* 0x00097c00012a7983 */ /* 0x000ee80000100800 */
[----:B------:R0:W3:Y:S02]  /*dc10*/  @P2 LDG.E.U8 R8, desc[UR14][R6.64] ;  /* 0x0000000e06082981 */ /* 0x0000e4000c1e1100 */
[----:B0-----:R-:W-:-:S02]  /*dc20*/  @P3 IMAD.MOV.U32 R6, RZ, RZ, R40 ;  /* 0x000000ffff063224 */ /* 0x001fc400078e0028 */
[----:B------:R-:W-:Y:S01]  /*dc30*/  @P3 IMAD.MOV.U32 R7, RZ, RZ, R45 ;  /* 0x000000ffff073224 */ /* 0x000fe200078e002d */
[----:B------:R-:W3:Y:S04]  /*dc40*/  LDL R40, [R1+0x978] ;  /* 0x0009780001287983 */ /* 0x000ee80000100800 */
[----:B------:R-:W3:Y:S04]  /*dc50*/  LDL R45, [R1+0x974] ;  /* 0x00097400012d7983 */ /* 0x000ee80000100800 */
[----:B------:R0:W3:Y:S02]  /*dc60*/  @P3 LDG.E.U8 R222, desc[UR14][R6.64] ;  /* 0x0000000e06de3981 */ /* 0x0000e4000c1e1100 */
[----:B0-----:R-:W-:-:S02]  /*dc70*/  @P4 IMAD.MOV.U32 R6, RZ, RZ, R34 ;  /* 0x000000ffff064224 */ /* 0x001fc400078e0022 */
[----:B------:R-:W3:Y:S01]  /*dc80*/  LDL R34, [R1+0x970] ;  /* 0x0009700001227983 */ /* 0x000ee20000100800 */
[C---:B------:R-:W-:Y:S01]  /*dc90*/  ISETP.GT.AND P1, PT, R2.reuse, 0xa, PT ;  /* 0x0000000a0200780c */ /* 0x040fe20003f24270 */
[----:B------:R-:W-:Y:S01]  /*dca0*/  @P4 IMAD.MOV.U32 R7, RZ, RZ, R39 ;  /* 0x000000ffff074224 */ /* 0x000fe200078e0027 */
[----:B------:R-:W-:Y:S01]  /*dcb0*/  ISETP.GT.AND P0, PT, R2, 0xb, PT ;  /* 0x0000000b0200780c */ /* 0x000fe20003f04270 */
[----:B------:R-:W3:Y:S04]  /*dcc0*/  LDL R39, [R1+0x96c] ;  /* 0x00096c0001277983 */ /* 0x000ee80000100800 */
[----:B------:R0:W3:Y:S06]  /*dcd0*/  @P4 LDG.E.U8 R225, desc[UR14][R6.64] ;  /* 0x0000000e06e14981 */ /* 0x0000ec000c1e1100 */
        /* <DEDUP_REMOVED lines=9> */
[----:B------:R-:W-:Y:S01]  /*dd70*/  PRMT R213, RZ, 0x7610, R213 ;  /* 0x00007610ffd57816 */ /* 0x000fe200000000d5 */
[----:B------:R-:W3:Y:S01]  /*dd80*/  LDL R30, [R1+0x95c] ;  /* 0x00095c00011e7983 */ /* 0x000ee20000100800 */
[C---:B------:R-:W-:Y:S02]  /*dd90*/  ISETP.GT.AND P3, PT, R2.reuse, 0xd, PT ;  /* 0x0000000d0200780c */ /* 0x040fe40003f64270 */
[----:B------:R-:W-:Y:S02]  /*dda0*/  ISETP.GT.AND P4, PT, R2, 0xe, PT ;  /* 0x0000000e0200780c */ /* 0x000fe40003f84270 */
[----:B------:R4:W3:Y:S01]  /*ddb0*/  @P0 LDG.E.U8 R213, desc[UR14][R6.64] ;  /* 0x0000000e06d50981 */ /* 0x0008e2000c1e1100 */
[----:B------:R-:W-:-:S02]  /*ddc0*/  PRMT R11, RZ, 0x7610, R11 ;  /* 0x00007610ff0b7816 */ /* 0x000fc4000000000b */
[----:B------:R-:W-:Y:S02]  /*ddd0*/  PRMT R206, RZ, 0x7610, R206 ;  /* 0x00007610ffce7816 */ /* 0x000fe400000000ce */
[C---:B------:R-:W-:Y:S02]  /*dde0*/  ISETP.GT.AND P1, PT, R2.reuse, 0xf, PT ;  /* 0x0000000f0200780c */ /* 0x040fe40003f24270 */
[----:B------:R-:W-:Y:S02]  /*ddf0*/  PRMT R209, RZ, 0x7610, R209 ;  /* 0x00007610ffd17816 */ /* 0x000fe400000000d1 */
[----:B------:R-:W-:Y:S02]  /*de00*/  ISETP.GT.AND P0, PT, R2, 0x10, PT ;  /* 0x000000100200780c */ /* 0x000fe40003f04270 */
[----:B------:R-:W-:Y:S02]  /*de10*/  PRMT R10, RZ, 0x7610, R10 ;  /* 0x00007610ff0a7816 */ /* 0x000fe4000000000a */
[----:B------:R-:W-:Y:S01]  /*de20*/  PRMT R215, RZ, 0x7610, R215 ;  /* 0x00007610ffd77816 */ /* 0x000fe200000000d7 */
[----:B----4-:R-:W-:-:S02]  /*de30*/  @P2 IMAD.MOV.U32 R6, RZ, RZ, R44 ;  /* 0x000000ffff062224 */ /* 0x010fc400078e002c */
[----:B------:R-:W4:Y:S01]  /*de40*/  LDL R44, [R1+0x958] ;  /* 0x00095800012c7983 */ /* 0x000f220000100800 */
[----:B--2---:R-:W-:-:S03]  /*de50*/  @P2 IMAD.MOV.U32 R7, RZ, RZ, R48 ;  /* 0x000000ffff072224 */ /* 0x004fc600078e0030 */
[----:B------:R-:W2:Y:S04]  /*de60*/  LDL R48, [R1+0x954] ;  /* 0x0009540001307983 */ /* 0x000ea80000100800 */
[----:B------:R3:W2:Y:S02]  /*de70*/  @P2 LDG.E.U8 R11, desc[UR14][R6.64] ;  /* 0x0000000e060b2981 */ /* 0x0006a4000c1e1100 */
[----:B---3--:R-:W-:Y:S02]  /*de80*/  @P3 IMAD.MOV.U32 R6, RZ, RZ, R38 ;  /* 0x000000ffff063224 */ /* 0x008fe400078e0026 */
[----:B------:R-:W3:Y:S01]  /*de90*/  LDL R38, [R1+0x950] ;  /* 0x0009500001267983 */ /* 0x000ee20000100800 */
[----:B------:R-:W-:-:S03]  /*dea0*/  @P3 IMAD.MOV.U32 R7, RZ, RZ, R42 ;  /* 0x000000ffff073224 */ /* 0x000fc600078e002a */
[----:B------:R-:W3:Y:S04]  /*deb0*/  LDL R42, [R1+0x94c] ;  /* 0x00094c00012a7983 */ /* 0x000ee80000100800 */
[----:B------:R0:W3:Y:S02]  /*dec0*/  @P3 LDG.E.U8 R206, desc[UR14][R6.64] ;  /* 0x0000000e06ce3981 */ /* 0x0000e4000c1e1100 */
[----:B0-----:R-:W-:Y:S02]  /*ded0*/  @P4 IMAD.MOV.U32 R6, RZ, RZ, R40 ;  /* 0x000000ffff064224 */ /* 0x001fe400078e0028 */
[----:B------:R-:W3:Y:S01]  /*dee0*/  LDL R40, [R1+0x948] ;  /* 0x0009480001287983 */ /* 0x000ee20000100800 */
[----:B------:R-:W-:-:S03]  /*def0*/  @P4 IMAD.MOV.U32 R7, RZ, RZ, R45 ;  /* 0x000000ffff074224 */ /* 0x000fc600078e002d */
[----:B------:R-:W3:Y:S04]  /*df00*/  LDL R45, [R1+0x944] ;  /* 0x00094400012d7983 */ /* 0x000ee80000100800 */
[----:B------:R0:W3:Y:S02]  /*df10*/  @P4 LDG.E.U8 R209, desc[UR14][R6.64] ;  /* 0x0000000e06d14981 */ /* 0x0000e4000c1e1100 */
[----:B0-----:R-:W-:Y:S02]  /*df20*/  @P1 IMAD.MOV.U32 R6, RZ, RZ, R34 ;  /* 0x000000ffff061224 */ /* 0x001fe400078e0022 */
[----:B------:R-:W3:Y:S01]  /*df30*/  LDL R34, [R1+0x940] ;  /* 0x0009400001227983 */ /* 0x000ee20000100800 */
[----:B------:R-:W-:Y:S01]  /*df40*/  ISETP.GT.AND P2, PT, R2, 0x11, PT ;  /* 0x000000110200780c */ /* 0x000fe20003f44270 */
[----:B------:R-:W-:-:S02]  /*df50*/  @P1 IMAD.MOV.U32 R7, RZ, RZ, R39 ;  /* 0x000000ffff071224 */ /* 0x000fc400078e0027 */
        /* <DEDUP_REMOVED lines=9> */
[C---:B------:R-:W-:Y:S01]  /*dff0*/  ISETP.GT.AND P3, PT, R2.reuse, 0x12, PT ;  /* 0x000000120200780c */ /* 0x040fe20003f64270 */
[----:B------:R-:W-:Y:S01]  /*e000*/  @P2 IMAD.MOV.U32 R7, RZ, RZ, R30 ;  /* 0x000000ffff072224 */ /* 0x000fe200078e001e */
[----:B------:R-:W-:Y:S01]  /*e010*/  PRMT R205, RZ, 0x7610, R205 ;  /* 0x00007610ffcd7816 */ /* 0x000fe200000000cd */
[----:B------:R-:W3:Y:S01]  /*e020*/  LDL R30, [R1+0x92c] ;  /* 0x00092c00011e7983 */ /* 0x000ee20000100800 */
[----:B------:R-:W-:-:S02]  /*e030*/  ISETP.GT.AND P4, PT, R2, 0x13, PT ;  /* 0x000000130200780c */ /* 0x000fc40003f84270 */
[----:B------:R-:W-:Y:S02]  /*e040*/  PRMT R208, RZ, 0x7610, R208 ;  /* 0x00007610ffd07816 */ /* 0x000fe400000000d0 */
[----:B------:R4:W3:Y:S01]  /*e050*/  @P2 LDG.E.U8 R205, desc[UR14][R6.64] ;  /* 0x0000000e06cd2981 */ /* 0x0008e2000c1e1100 */
[C---:B------:R-:W-:Y:S02]  /*e060*/  ISETP.GT.AND P1, PT, R2.reuse, 0x14, PT ;  /* 0x000000140200780c */ /* 0x040fe40003f24270 */
[----:B------:R-:W-:Y:S02]  /*e070*/  PRMT R212, RZ, 0x7610, R212 ;  /* 0x00007610ffd47816 */ /* 0x000fe400000000d4 */
[C---:B------:R-:W-:Y:S02]  /*e080*/  ISETP.GT.AND P0, PT, R2.reuse, 0x15, PT ;  /* 0x000000150200780c */ /* 0x040fe40003f04270 */
[----:B------:R-:W-:Y:S02]  /*e090*/  PRMT R200, RZ, 0x7610, R200 ;  /* 0x00007610ffc87816 */ /* 0x000fe400000000c8 */
[----:B------:R-:W-:-:S02]  /*e0a0*/  ISETP.GT.AND P2, PT, R2, 0x16, PT ;  /* 0x000000160200780c */ /* 0x000fc40003f44270 */
[----:B------:R-:W-:Y:S02]  /*e0b0*/  PRMT R202, RZ, 0x7610, R202 ;  /* 0x00007610ffca7816 */ /* 0x000fe400000000ca */
[----:B------:R-:W-:Y:S01]  /*e0c0*/  PRMT R196, RZ, 0x7610, R196 ;  /* 0x00007610ffc47816 */ /* 0x000fe200000000c4 */
[----:B----4-:R-:W-:Y:S02]  /*e0d0*/  @P3 IMAD.MOV.U32 R6, RZ, RZ, R44 ;  /* 0x000000ffff063224 */ /* 0x010fe400078e002c */
        /* <DEDUP_REMOVED lines=119> */
[C---:B------:R-:W-:Y:S02]  /*e850*/  ISETP.GT.AND P4, PT, R2.reuse, 0x27, PT ;  /* 0x000000270200780c */ /* 0x040fe40003f84270 */
[----:B------:R-:W-:Y:S02]  /*e860*/  PRMT R173, RZ, 0x7610, R173 ;  /* 0x00007610ffad7816 */ /* 0x000fe400000000ad */
        /* <DEDUP_REMOVED lines=37> */
[C---:B------:R-:W-:Y:S02]  /*eac0*/  ISETP.GT.AND P4, PT, R2.reuse, 0x2c, PT ;  /* 0x0000002c0200780c */ /* 0x040fe40003f84270 */
[----:B------:R4:W3:Y:S01]  /*ead0*/  @P0 LDG.E.U8 R170, desc[UR14][R6.64] ;  /* 0x0000000e06aa0981 */ /* 0x0008e2000c1e1100 */
[----:B------:R-:W-:Y:S02]  /*eae0*/  PRMT R162, RZ, 0x7610, R162 ;  /* 0x00007610ffa27816 */ /* 0x000fe400000000a2 */
        /* <DEDUP_REMOVED lines=100> */
[----:B0-----:R-:W-:Y:S01]  /*f130*/  @P0 IMAD.MOV.U32 R6, RZ, RZ, R40 ;  /* 0x000000ffff060224 */ /* 0x001fe200078e0028 */
[----:B------:R-:W-:Y:S01]  /*f140*/  ISETP.GT.AND P4, PT, R2, 0x3b, PT ;  /* 0x0000003b0200780c */ /* 0x000fe20003f84270 */
[----:B------:R-:W3:Y:S01]  /*f150*/  LDL R40, [R1+0x7e4] ;  /* 0x0007e40001287983 */ /* 0x000ee20000100800 */
[----:B------:R-:W-:-:S03]  /*f160*/  @P0 IMAD.MOV.U32 R7, RZ, RZ, R45 ;  /* 0x000000ffff070224 */ /* 0x000fc600078e002d */
[----:B------:R-:W3:Y:S04]  /*f170*/  LDL R45, [R1+0x7ec] ;  /* 0x0007ec00012d7983 */ /* 0x000ee80000100800 */
[----:B------:R0:W3:Y:S02]  /*f180*/  @P0 LDG.E.U8 R22, desc[UR14][R6.64] ;  /* 0x0000000e06160981 */ /* 0x0000e4000c1e1100 */
[----:B0-----:R-:W-:Y:S02]  /*f190*/  @P2 IMAD.MOV.U32 R6, RZ, RZ, R34 ;  /* 0x000000ffff062224 */ /* 0x001fe400078e0022 */
[----:B------:R-:W3:Y:S01]  /*f1a0*/  LDL R34, [R1+0x7f0] ;  /* 0x0007f00001227983 */ /* 0x000ee20000100800 */
[----:B------:R-:W-:Y:S01]  /*f1b0*/  @P2 IMAD.MOV.U32 R7, RZ, RZ, R39 ;  /* 0x000000ffff072224 */ /* 0x000fe200078e0027 */
[----:B------:R-:W-:-:S02]  /*f1c0*/  ISETP.GT.AND P1, PT, R2, 0x3c, PT ;  /* 0x0000003c0200780c */ /* 0x000fc40003f24270 */
        /* <DEDUP_REMOVED lines=9> */
[----:B------:R-:W-:Y:S01]  /*f260*/  PRMT R20, RZ, 0x7610, R20 ;  /* 0x00007610ff147816 */ /* 0x000fe20000000014 */
[----:B------:R-:W-:Y:S01]  /*f270*/  @P4 IMAD.MOV.U32 R7, RZ, RZ, R30 ;  /* 0x000000ffff074224 */ /* 0x000fe200078e001e */
[----:B------:R-:W-:Y:S01]  /*f280*/  ISETP.GT.AND P0, PT, R2, 0x3d, PT ;  /* 0x0000003d0200780c */ /* 0x000fe20003f04270 */
[----:B------:R-:W3:Y:S01]  /*f290*/  LDL R30, [R1+0x7d8] ;  /* 0x0007d800011e7983 */ /* 0x000ee20000100800 */
[----:B------:R-:W-:-:S02]  /*f2a0*/  PRMT R15, RZ, 0x7610, R15 ;  /* 0x00007610ff0f7816 */ /* 0x000fc4000000000f */
[C---:B------:R-:W-:Y:S01]  /*f2b0*/  ISETP.GT.AND P2, PT, R2.reuse, 0x3e, PT ;  /* 0x0000003e0200780c */ /* 0x040fe20003f44270 */
[----:B------:R4:W3:Y:S01]  /*f2c0*/  @P4 LDG.E.U8 R20, desc[UR14][R6.64] ;  /* 0x0000000e06144981 */ /* 0x0008e2000c1e1100 */
[----:B------:R-:W-:Y:S02]  /*f2d0*/  PRMT R17, RZ, 0x7610, R17 ;  /* 0x00007610ff117816 */ /* 0x000fe40000000011 */
[C---:B------:R-:W-:Y:S02]  /*f2e0*/  ISETP.GT.AND P3, PT, R2.reuse, 0x3f, PT ;  /* 0x0000003f0200780c */ /* 0x040fe40003f64270 */
[----:B------:R-:W-:Y:S02]  /*f2f0*/  PRMT R13, RZ, 0x7610, R13 ;  /* 0x00007610ff0d7816 */ /* 0x000fe4000000000d */
[----:B------:R-:W-:Y:S02]  /*f300*/  ISETP.GT.AND P4, PT, R2, 0x40, PT ;  /* 0x000000400200780c */ /* 0x000fe40003f84270 */
[----:B------:R-:W-:-:S02]  /*f310*/  PRMT R14, RZ, 0x7610, R14 ;  /* 0x00007610ff0e7816 */ /* 0x000fc4000000000e */
        /* <DEDUP_REMOVED lines=12> */
[----:B------:R-:W-:-:S05]  /*f3e0*/  @P2 IMAD.MOV.U32 R7, RZ, RZ, R53 ;  /* 0x000000ffff072224 */ /* 0x000fca00078e0035 */
[----:B------:R0:W3:Y:S02]  /*f3f0*/  @P2 LDG.E.U8 R13, desc[UR14][R6.64] ;  /* 0x0000000e060d2981 */ /* 0x0000e4000c1e1100 */
[----:B0-----:R-:W-:Y:S02]  /*f400*/  @P3 IMAD.MOV.U32 R6, RZ, RZ, R34 ;  /* 0x000000ffff063224 */ /* 0x001fe400078e0022 */
[----:B------:R-:W3:Y:S01]  /*f410*/  LDL R34, [R1+0x7c0] ;  /* 0x0007c00001227983 */ /* 0x000ee20000100800 */
[----:B------:R-:W-:-:S03]  /*f420*/  @P3 IMAD.MOV.U32 R7, RZ, RZ, R45 ;  /* 0x000000ffff073224 */ /* 0x000fc600078e002d */
[----:B------:R-:W3:Y:S01]  /*f430*/  LDL R45, [R1+0x7bc] ;  /* 0x0007bc00012d7983 */ /* 0x000ee20000100800 */
[----:B------:R-:W-:-:S03]  /*f440*/  ISETP.GT.AND P0, PT, R2, 0x41, PT ;  /* 0x000000410200780c */ /* 0x000fc60003f04270 */
[----:B------:R0:W3:Y:S02]  /*f450*/  @P3 LDG.E.U8 R14, desc[UR14][R6.64] ;  /* 0x0000000e060e3981 */ /* 0x0000e4000c1e1100 */
[----:B0-----:R-:W-:Y:S02]  /*f460*/  @P4 IMAD.MOV.U32 R7, RZ, RZ, R40 ;  /* 0x000000ffff074224 */ /* 0x001fe400078e0028 */
[----:B------:R-:W3:Y:S01]  /*f470*/  LDL R40, [R1+0x7b4] ;  /* 0x0007b40001287983 */ /* 0x000ee20000100800 */
[----:B------:R-:W-:-:S03]  /*f480*/  @P4 IMAD.MOV.U32 R6, RZ, RZ, R36 ;  /* 0x000000ffff064224 */ /* 0x000fc600078e0024 */
[----:B------:R-:W3:Y:S04]  /*f490*/  LDL R36, [R1+0x7b8] ;  /* 0x0007b80001247983 */ /* 0x000ee80000100800 */
[----:B------:R0:W3:Y:S02]  /*f4a0*/  @P4 LDG.E.U8 R198, desc[UR14][R6.64] ;  /* 0x0000000e06c64981 */ /* 0x0000e4000c1e1100 */
[----:B0-----:R-:W-:Y:S02]  /*f4b0*/  @P0 IMAD.MOV.U32 R6, RZ, RZ, R28 ;  /* 0x000000ffff060224 */ /* 0x001fe400078e001c */
[----:B------:R-:W-:Y:S01]  /*f4c0*/  @P0 IMAD.MOV.U32 R7, RZ, RZ, R32 ;  /* 0x000000ffff070224 */ /* 0x000fe200078e0020 */
[----:B------:R-:W3:Y:S04]  /*f4d0*/  LDL R28, [R1+0x7b0] ;  /* 0x0007b000011c7983 */ /* 0x000ee80000100800 */
[----:B------:R-:W3:Y:S01]  /*f4e0*/  LDL R32, [R1+0x7ac] ;  /* 0x0007ac0001207983 */ /* 0x000ee20000100800 */
[----:B------:R-:W-:-:S02]  /*f4f0*/  ISETP.GT.AND P1, PT, R2, 0x42, PT ;  /* 0x000000420200780c */ /* 0x000fc40003f24270 */
[----:B------:R-:W-:Y:S02]  /*f500*/  PRMT R191, RZ, 0x7610, R191 ;  /* 0x00007610ffbf7816 */ /* 0x000fe400000000bf */
[C---:B------:R-:W-:Y:S02]  /*f510*/  ISETP.GT.AND P2, PT, R2.reuse, 0x43, PT ;  /* 0x000000430200780c */ /* 0x040fe40003f44270 */
[----:B------:R-:W-:Y:S02]  /*f520*/  PRMT R194, RZ, 0x7610, R194 ;  /* 0x00007610ffc27816 */ /* 0x000fe400000000c2 */
[----:B------:R0:W3:Y:S01]  /*f530*/  @P0 LDG.E.U8 R191, desc[UR14][R6.64] ;  /* 0x0000000e06bf0981 */ /* 0x0000e2000c1e1100 */
[----:B------:R-:W-:-:S04]  /*f540*/  ISETP.GT.AND P0, PT, R2, 0x44, PT ;  /* 0x000000440200780c */ /* 0x000fc80003f04270 */
[----:B0-----:R-:W-:Y:S02]  /*f550*/  @P1 IMAD.MOV.U32 R6, RZ, RZ, R30 ;  /* 0x000000ffff061224 */ /* 0x001fe400078e001e */
[----:B------:R-:W-:Y:S01]  /*f560*/  @P1 IMAD.MOV.U32 R7, RZ, RZ, R39 ;  /* 0x000000ffff071224 */ /* 0x000fe200078e0027 */
[----:B------:R-:W3:Y:S04]  /*f570*/  LDL R30, [R1+0x7a8] ;  /* 0x0007a800011e7983 */ /* 0x000ee80000100800 */
[----:B------:R-:W3:Y:S04]  /*f580*/  LDL R39, [R1+0x7a4] ;  /* 0x0007a40001277983 */ /* 0x000ee80000100800 */
[----:B------:R4:W3:Y:S01]  /*f590*/  @P1 LDG.E.U8 R194, desc[UR14][R6.64] ;  /* 0x0000000e06c21981 */ /* 0x0008e2000c1e1100 */
[----:B------:R-:W-:-:S02]  /*f5a0*/  PRMT R186, RZ, 0x7610, R186 ;  /* 0x00007610ffba7816 */ /* 0x000fc400000000ba */
[----:B------:R-:W-:Y:S02]  /*f5b0*/  ISETP.GT.AND P1, PT, R2, 0x45, PT ;  /* 0x000000450200780c */ /* 0x000fe40003f24270 */
[----:B------:R-:W-:Y:S02]  /*f5c0*/  PRMT R184, RZ, 0x7610, R184 ;  /* 0x00007610ffb87816 */ /* 0x000fe400000000b8 */
        /* <DEDUP_REMOVED lines=11> */
[----:B------:R0:W3:Y:S01]  /*f680*/  @P0 LDG.E.U8 R184, desc[UR14][R6.64] ;  /* 0x0000000e06b80981 */ /* 0x0000e2000c1e1100 */
[----:B------:R-:W-:Y:S01]  /*f690*/  ISETP.GT.AND P0, PT, R2, 0x46, PT ;  /* 0x000000460200780c */ /* 0x000fe20003f04270 */
[----:B0-----:R-:W-:Y:S02]  /*f6a0*/  @P1 IMAD.MOV.U32 R6, RZ, RZ, R34 ;  /* 0x000000ffff061224 */ /* 0x001fe400078e0022 */
        /* <DEDUP_REMOVED lines=9> */
[----:B------:R0:W3:Y:S02]  /*f740*/  @P0 LDG.E.U8 R179, desc[UR14][R6.64] ;  /* 0x0000000e06b30981 */ /* 0x0000e4000c1e1100 */
[----:B0-----:R-:W-:Y:S02]  /*f750*/  @P1 IMAD.MOV.U32 R6, RZ, RZ, R28 ;  /* 0x000000ffff061224 */ /* 0x001fe400078e001c */
[----:B------:R-:W3:Y:S01]  /*f760*/  LDL R28, [R1+0x780] ;  /* 0x00078000011c7983 */ /* 0x000ee20000100800 */
[----:B------:R-:W-:-:S03]  /*f770*/  @P1 IMAD.MOV.U32 R7, RZ, RZ, R32 ;  /* 0x000000ffff071224 */ /* 0x000fc600078e0020 */
[----:B------:R-:W3:Y:S01]  /*f780*/  LDL R32, [R1+0x77c] ;  /* 0x00077c0001207983 */ /* 0x000ee20000100800 */
[----:B------:R-:W-:Y:S02]  /*f790*/  PRMT R176, RZ, 0x7610, R176 ;  /* 0x00007610ffb07816 */ /* 0x000fe400000000b0 */
[----:B------:R-:W-:-:S04]  /*f7a0*/  ISETP.GT.AND P0, PT, R2, 0x48, PT ;  /* 0x000000480200780c */ /* 0x000fc80003f04270 */
[----:B------:R0:W3:Y:S01]  /*f7b0*/  @P1 LDG.E.U8 R176, desc[UR14][R6.64] ;  /* 0x0000000e06b01981 */ /* 0x0000e2000c1e1100 */
[----:B------:R-:W-:Y:S02]  /*f7c0*/  ISETP.GT.AND P1, PT, R2, 0x49, PT ;  /* 0x000000490200780c */ /* 0x000fe40003f24270 */
[----:B------:R-:W-:Y:S02]  /*f7d0*/  PRMT R174, RZ, 0x7610, R174 ;  /* 0x00007610ffae7816 */ /* 0x000fe400000000ae */
[----:B------:R-:W-:-:S04]  /*f7e0*/  PRMT R172, RZ, 0x7610, R172 ;  /* 0x00007610ffac7816 */ /* 0x000fc800000000ac */
[----:B0-----:R-:W-:Y:S02]  /*f7f0*/  @P0 IMAD.MOV.U32 R6, RZ, RZ, R30 ;  /* 0x000000ffff060224 */ /* 0x001fe400078e001e */
[----:B------:R-:W3:Y:S01]  /*f800*/  LDL R30, [R1+0x778] ;  /* 0x00077800011e7983 */ /* 0x000ee20000100800 */
[----:B------:R-:W-:-:S03]  /*f810*/  @P0 IMAD.MOV.U32 R7, RZ, RZ, R39 ;  /* 0x000000ffff070224 */ /* 0x000fc600078e0027 */
[----:B------:R-:W3:Y:S04]  /*f820*/  LDL R39, [R1+0x774] ;  /* 0x0007740001277983 */ /* 0x000ee80000100800 */
[----:B------:R4:W3:Y:S01]  /*f830*/  @P0 LDG.E.U8 R174, desc[UR14][R6.64] ;  /* 0x0000000e06ae0981 */ /* 0x0008e2000c1e1100 */
[----:B------:R-:W-:Y:S02]  /*f840*/  ISETP.GT.AND P0, PT, R2, 0x4a, PT ;  /* 0x0000004a0200780c */ /* 0x000fe40003f04270 */
[----:B------:R-:W-:Y:S02]  /*f850*/  PRMT R171, RZ, 0x7610, R171 ;  /* 0x00007610ffab7816 */ /* 0x000fe400000000ab */
[----:B------:R-:W-:Y:S02]  /*f860*/  PRMT R169, RZ, 0x7610, R169 ;  /* 0x00007610ffa97816 */ /* 0x000fe400000000a9 */
[----:B------:R-:W-:Y:S01]  /*f870*/  PRMT R166, RZ, 0x7610, R166 ;  /* 0x00007610ffa67816 */ /* 0x000fe200000000a6 */
[----:B----4-:R-:W-:-:S02]  /*f880*/  @P1 IMAD.MOV.U32 R6, RZ, RZ, R44 ;  /* 0x000000ffff061224 */ /* 0x010fc400078e002c */
[----:B------:R-:W4:Y:S01]  /*f890*/  LDL R44, [R1+0x770] ;  /* 0x00077000012c7983 */ /* 0x000f220000100800 */
[----:B--2---:R-:W-:-:S03]  /*f8a0*/  @P1 IMAD.MOV.U32 R7, RZ, RZ, R48 ;  /* 0x000000ffff071224 */ /* 0x004fc600078e0030 */
[----:B------:R-:W2:Y:S04]  /*f8b0*/  LDL R48, [R1+0x76c] ;  /* 0x00076c0001307983 */ /* 0x000ea80000100800 */
[----:B------:R3:W2:Y:S01]  /*f8c0*/  @P1 LDG.E.U8 R172, desc[UR14][R6.64] ;  /* 0x0000000e06ac1981 */ /* 0x0006a2000c1e1100 */
[----:B------:R-:W-:Y:S01]  /*f8d0*/  ISETP.GT.AND P1, PT, R2, 0x4b, PT ;  /* 0x0000004b0200780c */ /* 0x000fe20003f24270 */
        /* <DEDUP_REMOVED lines=62> */
[----:B------:R-:W3:Y:S01]  /*fcc0*/  LDL.LU R32, [R1+0x730] ;  /* 0x0007300001207983 */ /* 0x000ee20000300800 */
[----:B------:R-:W-:Y:S02]  /*fcd0*/  PRMT R230, RZ, 0x7610, R230 ;  /* 0x00007610ffe67816 */ /* 0x000fe400000000e6 */
[C---:B------:R-:W-:Y:S01]  /*fce0*/  ISETP.GT.AND P0, PT, R2.reuse, 0x54, PT ;  /* 0x000000540200780c */ /* 0x040fe20003f04270 */
[----:B------:R-:W3:Y:S04]  /*fcf0*/  LDL R53, [R1+0x704] ;  /* 0x0007040001357983 */ /* 0x000ee80000100800 */
[----:B------:R0:W3:Y:S01]  /*fd00*/  @P1 LDG.E.U8 R230, desc[UR14][R6.64] ;  /* 0x0000000e06e61981 */ /* 0x0000e2000c1e1100 */
[----:B------:R-:W-:Y:S02]  /*fd10*/  ISETP.GT.AND P1, PT, R2, 0x55, PT ;  /* 0x000000550200780c */ /* 0x000fe40003f24270 */
[----:B------:R-:W-:Y:S01]  /*fd20*/  PRMT R229, RZ, 0x7610, R229 ;  /* 0x00007610ffe57816 */ /* 0x000fe200000000e5 */
[----:B------:R-:W3:Y:S01]  /*fd30*/  LDL R51, [R1+0x708] ;  /* 0x0007080001337983 */ /* 0x000ee20000100800 */
[----:B------:R-:W-:-:S03]  /*fd40*/  PRMT R228, RZ, 0x7610, R228 ;  /* 0x00007610ffe47816 */ /* 0x000fc600000000e4 */
[----:B0-----:R-:W-:Y:S02]  /*fd50*/  @P0 IMAD.MOV.U32 R6, RZ, RZ, R30 ;  /* 0x000000ffff060224 */ /* 0x001fe400078e001e */
[----:B------:R-:W3:Y:S01]  /*fd60*/  LDL R30, [R1+0x718] ;  /* 0x00071800011e7983 */ /* 0x000ee20000100800 */
[----:B------:R-:W-:Y:S01]  /*fd70*/  @P0 IMAD.MOV.U32 R7, RZ, RZ, R39 ;  /* 0x000000ffff070224 */ /* 0x000fe200078e0027 */
[----:B------:R-:W-:Y:S02]  /*fd80*/  PRMT R226, RZ, 0x7610, R226 ;  /* 0x00007610ffe27816 */ /* 0x000fe400000000e2 */
[----:B------:R-:W3:Y:S04]  /*fd90*/  LDL R39, [R1+0x714] ;  /* 0x0007140001277983 */ /* 0x000ee80000100800 */
[----:B------:R4:W3:Y:S01]  /*fda0*/  @P0 LDG.E.U8 R229, desc[UR14][R6.64] ;  /* 0x0000000e06e50981 */ /* 0x0008e2000c1e1100 */
[----:B------:R-:W-:-:S02]  /*fdb0*/  ISETP.GT.AND P0, PT, R2, 0x56, PT ;  /* 0x000000560200780c */ /* 0x000fc40003f04270 */
[----:B------:R-:W-:Y:S01]  /*fdc0*/  PRMT R224, RZ, 0x7610, R224 ;  /* 0x00007610ffe07816 */ /* 0x000fe200000000e0 */
[----:B----4-:R-:W-:Y:S02]  /*fdd0*/  @P1 IMAD.MOV.U32 R6, RZ, RZ, R44 ;  /* 0x000000ffff061224 */ /* 0x010fe400078e002c */
[----:B------:R-:W4:Y:S01]  /*fde0*/  LDL R44, [R1+0x6fc] ;  /* 0x0006fc00012c7983 */ /* 0x000f220000100800 */
[----:B--2---:R-:W-:-:S05]  /*fdf0*/  @P1 IMAD.MOV.U32 R7, RZ, RZ, R48 ;  /* 0x000000ffff071224 */ /* 0x004fca00078e0030 */
[----:B------:R3:W2:Y:S01]  /*fe00*/  @P1 LDG.E.U8 R228, desc[UR14][R6.64] ;  /* 0x0000000e06e41981 */ /* 0x0006a2000c1e1100 */
[----:B------:R-:W-:Y:S01]  /*fe10*/  ISETP.GT.AND P1, PT, R2, 0x57, PT ;  /* 0x000000570200780c */ /* 0x000fe20003f24270 */
[----:B---3--:R-:W-:Y:S02]  /*fe20*/  @P0 IMAD.MOV.U32 R6, RZ, RZ, R38 ;  /* 0x000000ffff060224 */ /* 0x008fe400078e0026 */
[----:B------:R-:W3:Y:S01]  /*fe30*/  LDL R38, [R1+0x70c] ;  /* 0x00070c0001267983 */ /* 0x000ee20000100800 */
[----:B------:R-:W-:-:S03]  /*fe40*/  @P0 IMAD.MOV.U32 R7, RZ, RZ, R42 ;  /* 0x000000ffff070224 */ /* 0x000fc600078e002a */
[----:B------:R-:W4:Y:S04]  /*fe50*/  LDL R42, [R1+0x700] ;  /* 0x00070000012a7983 */ /* 0x000f280000100800 */
[----:B------:R0:W2:Y:S01]  /*fe60*/  @P0 LDG.E.U8 R226, desc[UR14][R6.64] ;  /* 0x0000000e06e20981 */ /* 0x0000a2000c1e1100 */
[----:B------:R-:W-:Y:S01]  /*fe70*/  ISETP.GT.AND P0, PT, R2, 0x58, PT ;  /* 0x000000580200780c */ /* 0x000fe20003f04270 */
[----:B0-----:R-:W-:Y:S02]  /*fe80*/  @P1 IMAD.MOV.U32 R7, RZ, RZ, R34 ;  /* 0x000000ffff071224 */ /* 0x001fe400078e0022 */
[----:B------:R-:W4:Y:S01]  /*fe90*/  LDL.LU R34, [R1+0x710] ;  /* 0x0007100001227983 */ /* 0x000f220000300800 */
[----:B------:R-:W-:Y:S02]  /*fea0*/  PRMT R221, RZ, 0x7610, R221 ;  /* 0x00007610ffdd7816 */ /* 0x000fe400000000dd */
[----:B------:R-:W-:Y:S01]  /*feb0*/  PRMT R218, RZ, 0x7610, R218 ;  /* 0x00007610ffda7816 */ /* 0x000fe200000000da */
[----:B------:R-:W2:Y:S01]  /*fec0*/  LDL R48, [R1+0x6ec] ;  /* 0x0006ec0001307983 */ /* 0x000ea20000100800 */
[----:B------:R-:W-:-:S02]  /*fed0*/  PRMT R214, RZ, 0x7610, R214 ;  /* 0x00007610ffd67816 */ /* 0x000fc400000000d6 */
[----:B------:R-:W-:Y:S01]  /*fee0*/  PRMT R211, RZ, 0x7610, R211 ;  /* 0x00007610ffd37816 */ /* 0x000fe200000000d3 */
[----:B------:R-:W2:Y:S01]  /*fef0*/  LDL R82, [R1+0x644] ;  /* 0x0006440001527983 */ /* 0x000ea20000100800 */
[----:B------:R-:W-:Y:S02]  /*ff00*/  PRMT R207, RZ, 0x7610, R207 ;  /* 0x00007610ffcf7816 */ /* 0x000fe400000000cf */
[----:B------:R-:W-:Y:S01]  /*ff10*/  PRMT R204, RZ, 0x7610, R204 ;  /* 0x00007610ffcc7816 */ /* 0x000fe200000000cc */
[----:B------:R-:W2:Y:S01]  /*ff20*/  LDL R81, [R1+0x648] ;  /* 0x0006480001517983 */ /* 0x000ea20000100800 */
[----:B------:R-:W-:Y:S02]  /*ff30*/  PRMT R203, RZ, 0x7610, R203 ;  /* 0x00007610ffcb7816 */ /* 0x000fe400000000cb */
[----:B------:R-:W-:Y:S02]  /*ff40*/  PRMT R201, RZ, 0x7610, R201 ;  /* 0x00007610ffc97816 */ /* 0x000fe400000000c9 */
[----:B------:R-:W-:-:S02]  /*ff50*/  PRMT R80, RZ, 0x7610, R80 ;  /* 0x00007610ff507816 */ /* 0x000fc40000000050 */
[----:B------:R-:W-:Y:S02]  /*ff60*/  PRMT R79, RZ, 0x7610, R79 ;  /* 0x00007610ff4f7816 */ /* 0x000fe4000000004f */
[----:B------:R-:W-:Y:S02]  /*ff70*/  PRMT R78, RZ, 0x7610, R78 ;  /* 0x00007610ff4e7816 */ /* 0x000fe4000000004e */
[----:B------:R-:W-:Y:S02]  /*ff80*/  PRMT R47, RZ, 0x7610, R47 ;  /* 0x00007610ff2f7816 */ /* 0x000fe4000000002f */
        /* <DEDUP_REMOVED lines=9> */
[----:B------:R-:W-:Y:S01]  /*10020*/  PRMT R240, RZ, 0x7610, R240 ;  /* 0x00007610fff07816 */ /* 0x000fe200000000f0 */
[----:B------:R-:W-:Y:S01]  /*10030*/  @P1 IMAD.MOV.U32 R6, RZ, RZ, R32 ;  /* 0x000000ffff061224 */ /* 0x000fe200078e0020 */
[----:B------:R-:W-:Y:S02]  /*10040*/  PRMT R238, RZ, 0x7610, R238 ;  /* 0x00007610ffee7816 */ /* 0x000fe400000000ee */
[----:B------:R-:W-:Y:S02]  /*10050*/  PRMT R237, RZ, 0x7610, R237 ;  /* 0x00007610ffed7816 */ /* 0x000fe400000000ed */
[----:B------:R-:W-:Y:S01]  /*10060*/  PRMT R77, RZ, 0x7610, R77 ;  /* 0x00007610ff4d7816 */ /* 0x000fe2000000004d */
[----:B------:R0:W2:Y:S01]  /*10070*/  @P1 LDG.E.U8 R224, desc[UR14][R6.64] ;  /* 0x0000000e06e01981 */ /* 0x0000a2000c1e1100 */
[----:B------:R-:W-:Y:S02]  /*10080*/  PRMT R52, RZ, 0x7610, R52 ;  /* 0x00007610ff347816 */ /* 0x000fe40000000034 */
[----:B------:R-:W-:-:S02]  /*10090*/  PRMT R50, RZ, 0x7610, R50 ;  /* 0x00007610ff327816 */ /* 0x000fc40000000032 */
[----:B------:R-:W-:Y:S02]  /*100a0*/  PRMT R49, RZ, 0x7610, R49 ;  /* 0x00007610ff317816 */ /* 0x000fe40000000031 */
[----:B------:R-:W-:Y:S02]  /*100b0*/  PRMT R46, RZ, 0x7610, R46 ;  /* 0x00007610ff2e7816 */ /* 0x000fe4000000002e */
[----:B------:R-:W-:Y:S01]  /*100c0*/  PRMT R3, RZ, 0x7610, R3 ;  /* 0x00007610ff037816 */ /* 0x000fe20000000003 */
[----:B0-----:R-:W-:Y:S01]  /*100d0*/  @P0 IMAD.MOV.U32 R6, RZ, RZ, R28 ;  /* 0x000000ffff060224 */ /* 0x001fe200078e001c */
[----:B------:R-:W-:Y:S01]  /*100e0*/  PRMT R41, RZ, 0x7610, R41 ;  /* 0x00007610ff297816 */ /* 0x000fe20000000029 */
[----:B------:R-:W2:Y:S01]  /*100f0*/  LDL R28, [R1+0x6f8] ;  /* 0x0006f800011c7983 */ /* 0x000ea20000100800 */
[C---:B------:R-:W-:Y:S01]  /*10100*/  ISETP.GT.AND P1, PT, R2.reuse, 0x59, PT ;  /* 0x000000590200780c */ /* 0x040fe20003f24270 */
[----:B------:R-:W-:Y:S02]  /*10110*/  @P0 IMAD.MOV.U32 R7, RZ, RZ, R36 ;  /* 0x000000ffff070224 */ /* 0x000fe400078e0024 */
[----:B------:R-:W2:Y:S04]  /*10120*/  LDL R36, [R1+0x6f4] ;  /* 0x0006f40001247983 */ /* 0x000ea80000100800 */
[----:B------:R0:W2:Y:S01]  /*10130*/  @P0 LDG.E.U8 R221, desc[UR14][R6.64] ;  /* 0x0000000e06dd0981 */ /* 0x0000a2000c1e1100 */
[----:B------:R-:W-:-:S02]  /*10140*/  ISETP.GT.AND P0, PT, R2, 0x5a, PT ;  /* 0x0000005a0200780c */ /* 0x000fc40003f04270 */
[----:B------:R-:W-:Y:S02]  /*10150*/  PRMT R37, RZ, 0x7610, R37 ;  /* 0x00007610ff257816 */ /* 0x000fe40000000025 */
[----:B------:R-:W-:Y:S02]  /*10160*/  PRMT R35, RZ, 0x7610, R35 ;  /* 0x00007610ff237816 */ /* 0x000fe40000000023 */
[----:B------:R-:W-:Y:S02]  /*10170*/  PRMT R33, RZ, 0x7610, R33 ;  /* 0x00007610ff217816 */ /* 0x000fe40000000021 */
[----:B------:R-:W-:Y:S01]  /*10180*/  PRMT R31, RZ, 0x7610, R31 ;  /* 0x00007610ff1f7816 */ /* 0x000fe2000000001f */
[----:B0-----:R-:W-:Y:S01]  /*10190*/  @P1 IMAD.MOV.U32 R6, RZ, RZ, R40 ;  /* 0x000000ffff061224 */ /* 0x001fe200078e0028 */
[----:B------:R-:W-:Y:S01]  /*101a0*/  PRMT R27, RZ, 0x7610, R27 ;  /* 0x00007610ff1b7816 */ /* 0x000fe2000000001b */
[----:B------:R-:W-:Y:S01]  /*101b0*/  @P1 IMAD.MOV.U32 R7, RZ, RZ, R45 ;  /* 0x000000ffff071224 */ /* 0x000fe200078e002d */
[----:B------:R-:W2:Y:S04]  /*101c0*/  LDL R40, [R1+0x6e4] ;  /* 0x0006e40001287983 */ /* 0x000ea80000100800 */
        /* <DEDUP_REMOVED lines=8> */
[----:B------:R-:W0:Y:S01]  /*10250*/  S2R R151, SR_TID.X ;  /* 0x0000000000977919 */ /* 0x000e220000002100 */
[----:B------:R-:W2:Y:S01]  /*10260*/  LDL R30, [R1+0x6e8] ;  /* 0x0006e800011e7983 */ /* 0x000ea20000100800 */
[----:B------:R-:W-:-:S03]  /*10270*/  @P0 IMAD.MOV.U32 R7, RZ, RZ, R39 ;  /* 0x000000ffff070224 */ /* 0x000fc600078e0027 */
[----:B------:R-:W2:Y:S04]  /*10280*/  LDL R39, [R1+0x6dc] ;  /* 0x0006dc0001277983 */ /* 0x000ea80000100800 */
[----:B------:R3:W2:Y:S01]  /*10290*/  @P0 LDG.E.U8 R214, desc[UR14][R6.64] ;  /* 0x0000000e06d60981 */ /* 0x0006a2000c1e1100 */
[----:B------:R-:W-:-:S03]  /*102a0*/  ISETP.GT.AND P0, PT, R2, 0x5c, PT ;  /* 0x0000005c0200780c */ /* 0x000fc60003f04270 */
[----:B------:R-:W2:Y:S04]  /*102b0*/  LDL R86, [R1+0x9f4] ;  /* 0x0009f40001567983 */ /* 0x000ea80000100800 */
[----:B------:R-:W2:Y:S04]  /*102c0*/  LDL R85, [R1+0x9f8] ;  /* 0x0009f80001557983 */ /* 0x000ea80000100800 */
[----:B------:R-:W2:Y:S04]  /*102d0*/  LDL R84, [R1+0x5dc] ;  /* 0x0005dc0001547983 */ /* 0x000ea80000100800 */
[----:B------:R-:W2:Y:S01]  /*102e0*/  LDL R83, [R1+0x5e0] ;  /* 0x0005e00001537983 */ /* 0x000ea20000100800 */
[----:B---3--:R-:W-:-:S03]  /*102f0*/  @P1 IMAD.MOV.U32 R7, RZ, RZ, R38 ;  /* 0x000000ffff071224 */ /* 0x008fc600078e0026 */
[----:B------:R-:W3:Y:S01]  /*10300*/  LDL R38, [R1+0x6e0] ;  /* 0x0006e00001267983 */ /* 0x000ee20000100800 */
[----:B----4-:R-:W-:-:S05]  /*10310*/  @P1 IMAD.MOV.U32 R6, RZ, RZ, R34 ;  /* 0x000000ffff061224 */ /* 0x010fca00078e0022 */
[----:B------:R1:W4:Y:S01]  /*10320*/  @P1 LDG.E.U8 R211, desc[UR14][R6.64] ;  /* 0x0000000e06d31981 */ /* 0x000322000c1e1100 */
[C---:B------:R-:W-:Y:S01]  /*10330*/  ISETP.GT.AND P1, PT, R2.reuse, 0x5d, PT ;  /* 0x0000005d0200780c */ /* 0x040fe20003f24270 */
[----:B-1----:R-:W-:Y:S02]  /*10340*/  @P0 IMAD.MOV.U32 R6, RZ, RZ, R51 ;  /* 0x000000ffff060224 */ /* 0x002fe400078e0033 */
[----:B------:R-:W-:Y:S01]  /*10350*/  @P0 IMAD.MOV.U32 R7, RZ, RZ, R53 ;  /* 0x000000ffff070224 */ /* 0x000fe200078e0035 */
[----:B------:R-:W4:Y:S04]  /*10360*/  LDL R51, [R1+0x6d8] ;  /* 0x0006d80001337983 */ /* 0x000f280000100800 */
[----:B------:R-:W4:Y:S04]  /*10370*/  LDL R53, [R1+0x6d4] ;  /* 0x0006d40001357983 */ /* 0x000f280000100800 */
[----:B------:R1:W4:Y:S01]  /*10380*/  @P0 LDG.E.U8 R207, desc[UR14][R6.64] ;  /* 0x0000000e06cf0981 */ /* 0x000322000c1e1100 */
[----:B------:R-:W-:Y:S01]  /*10390*/  ISETP.GT.AND P0, PT, R2, 0x5e, PT ;  /* 0x0000005e0200780c */ /* 0x000fe20003f04270 */
[----:B-1----:R-:W-:-:S02]  /*103a0*/  @P1 IMAD.MOV.U32 R6, RZ, RZ, R42 ;  /* 0x000000ffff061224 */ /* 0x002fc400078e002a */
[----:B------:R-:W-:Y:S01]  /*103b0*/  @P1 IMAD.MOV.U32 R7, RZ, RZ, R44 ;  /* 0x000000ffff071224 */ /* 0x000fe200078e002c */
[----:B------:R-:W4:Y:S04]  /*103c0*/  LDL R42, [R1+0x6d0] ;  /* 0x0006d000012a7983 */ /* 0x000f280000100800 */
[----:B------:R-:W4:Y:S04]  /*103d0*/  LDL R44, [R1+0x6cc] ;  /* 0x0006cc00012c7983 */ /* 0x000f280000100800 */
[----:B------:R2:W4:Y:S02]  /*103e0*/  @P1 LDG.E.U8 R204, desc[UR14][R6.64] ;  /* 0x0000000e06cc1981 */ /* 0x000524000c1e1100 */
[----:B--2---:R-:W-:-:S02]  /*103f0*/  @P0 IMAD.MOV.U32 R6, RZ, RZ, R28 ;  /* 0x000000ffff060224 */ /* 0x004fc400078e001c */
[----:B------:R-:W2:Y:S01]  /*10400*/  LDL R28, [R1+0x6c8] ;  /* 0x0006c800011c7983 */ /* 0x000ea20000100800 */
[C---:B------:R-:W-:Y:S01]  /*10410*/  ISETP.GT.AND P1, PT, R2.reuse, 0x5f, PT ;  /* 0x0000005f0200780c */ /* 0x040fe20003f24270 */
[----:B------:R-:W-:Y:S02]  /*10420*/  @P0 IMAD.MOV.U32 R7, RZ, RZ, R36 ;  /* 0x000000ffff070224 */ /* 0x000fe400078e0024 */
[----:B------:R-:W2:Y:S04]  /*10430*/  LDL R36, [R1+0x6c4] ;  /* 0x0006c40001247983 */ /* 0x000ea80000100800 */
[----:B------:R1:W2:Y:S01]  /*10440*/  @P0 LDG.E.U8 R203, desc[UR14][R6.64] ;  /* 0x0000000e06cb0981 */ /* 0x0002a2000c1e1100 */
[----:B------:R-:W-:-:S05]  /*10450*/  ISETP.GT.AND P0, PT, R2, 0x60, PT ;  /* 0x000000600200780c */ /* 0x000fca0003f04270 */
[----:B-1----:R-:W-:Y:S02]  /*10460*/  @P1 IMAD.MOV.U32 R7, RZ, RZ, R48 ;  /* 0x000000ffff071224 */ /* 0x002fe400078e0030 */
[----:B------:R-:W2:Y:S01]  /*10470*/  LDL R48, [R1+0x6bc] ;  /* 0x0006bc0001307983 */ /* 0x000ea20000100800 */
[----:B------:R-:W-:-:S03]  /*10480*/  @P1 IMAD.MOV.U32 R6, RZ, RZ, R45 ;  /* 0x000000ffff061224 */ /* 0x000fc600078e002d */
[----:B------:R-:W2:Y:S04]  /*10490*/  LDL R45, [R1+0x6c0] ;  /* 0x0006c000012d7983 */ /* 0x000ea80000100800 */
[----:B------:R1:W2:Y:S01]  /*104a0*/  @P1 LDG.E.U8 R201, desc[UR14][R6.64] ;  /* 0x0000000e06c91981 */ /* 0x0002a2000c1e1100 */
[----:B------:R-:W-:Y:S01]  /*104b0*/  ISETP.GT.AND P1, PT, R2, 0x61, PT ;  /* 0x000000610200780c */ /* 0x000fe20003f24270 */
        /* <DEDUP_REMOVED lines=8> */
[----:B---3--:R-:W-:-:S03]  /*10540*/  @P1 IMAD.MOV.U32 R6, RZ, RZ, R38 ;  /* 0x000000ffff061224 */ /* 0x008fc600078e0026 */
[----:B------:R-:W3:Y:S04]  /*10550*/  LDL R38, [R1+0x6b0] ;  /* 0x0006b00001267983 */ /* 0x000ee80000100800 */
[----:B------:R4:W3:Y:S01]  /*10560*/  @P1 LDG.E.U8 R79, desc[UR14][R6.64] ;  /* 0x0000000e064f1981 */ /* 0x0008e2000c1e1100 */
[----:B------:R-:W-:Y:S01]  /*10570*/  ISETP.GT.AND P1, PT, R2, 0x63, PT ;  /* 0x000000630200780c */ /* 0x000fe20003f24270 */
[----:B----4-:R-:W-:Y:S02]  /*10580*/  @P0 IMAD.MOV.U32 R6, RZ, RZ, R51 ;  /* 0x000000ffff060224 */ /* 0x010fe400078e0033 */
[----:B------:R-:W4:Y:S01]  /*10590*/  LDL R51, [R1+0x6a8] ;  /* 0x0006a80001337983 */ /* 0x000f220000100800 */
[----:B------:R-:W-:-:S03]  /*105a0*/  @P0 IMAD.MOV.U32 R7, RZ, RZ, R53 ;  /* 0x000000ffff070224 */ /* 0x000fc600078e0035 */
[----:B------:R-:W4:Y:S04]  /*105b0*/  LDL R53, [R1+0x6a4] ;  /* 0x0006a40001357983 */ /* 0x000f280000100800 */
[----:B------:R1:W4:Y:S01]  /*105c0*/  @P0 LDG.E.U8 R78, desc[UR14][R6.64] ;  /* 0x0000000e064e0981 */ /* 0x000322000c1e1100 */
[----:B------:R-:W-:Y:S01]  /*105d0*/  ISETP.GT.AND P0, PT, R2, 0x64, PT ;  /* 0x000000640200780c */ /* 0x000fe20003f04270 */
[----:B-1----:R-:W-:Y:S02]  /*105e0*/  @P1 IMAD.MOV.U32 R6, RZ, RZ, R42 ;  /* 0x000000ffff061224 */ /* 0x002fe400078e002a */
[----:B------:R-:W4:Y:S01]  /*105f0*/  LDL R42, [R1+0x6a0] ;  /* 0x0006a000012a7983 */ /* 0x000f220000100800 */
[----:B------:R-:W-:-:S03]  /*10600*/  @P1 IMAD.MOV.U32 R7, RZ, RZ, R44 ;  /* 0x000000ffff071224 */ /* 0x000fc600078e002c */
[----:B------:R-:W4:Y:S04]  /*10610*/  LDL R44, [R1+0x69c] ;  /* 0x00069c00012c7983 */ /* 0x000f280000100800 */
[----:B------:R2:W4:Y:S02]  /*10620*/  @P1 LDG.E.U8 R47, desc[UR14][R6.64] ;  /* 0x0000000e062f1981 */ /* 0x000524000c1e1100 */
[----:B--2---:R-:W-:Y:S02]  /*10630*/  @P0 IMAD.MOV.U32 R6, RZ, RZ, R28 ;  /* 0x000000ffff060224 */ /* 0x004fe400078e001c */
[----:B------:R-:W2:Y:S01]  /*10640*/  LDL R28, [R1+0x698] ;  /* 0x00069800011c7983 */ /* 0x000ea20000100800 */
[----:B------:R-:W-:Y:S01]  /*10650*/  ISETP.GT.AND P1, PT, R2, 0x65, PT ;  /* 0x000000650200780c */ /* 0x000fe20003f24270 */
[----:B------:R-:W-:-:S02]  /*10660*/  @P0 IMAD.MOV.U32 R7, RZ, RZ, R36 ;  /* 0x000000ffff070224 */ /* 0x000fc400078e0024 */
        /* <DEDUP_REMOVED lines=92> */
[C---:B------:R-:W-:Y:S01]  /*10c30*/  ISETP.GT.AND P1, PT, R2.reuse, 0x75, PT ;  /* 0x000000750200780c */ /* 0x040fe20003f24270 */
[----:B-1----:R-:W-:Y:S02]  /*10c40*/  @P0 IMAD.MOV.U32 R6, RZ, RZ, R81 ;  /* 0x000000ffff060224 */ /* 0x002fe400078e0051 */
[----:B------:R-:W-:Y:S01]  /*10c50*/  @P0 IMAD.MOV.U32 R7, RZ, RZ, R82 ;  /* 0x000000ffff070224 */ /* 0x000fe200078e0052 */
[----:B------:R-:W3:Y:S04]  /*10c60*/  LDL R81, [R1+0x5c0] ;  /* 0x0005c00001517983 */ /* 0x000ee80000100800 */
[----:B------:R4:W3:Y:S01]  /*10c70*/  @P0 LDG.E.U8 R46, desc[UR14][R6.64] ;  /* 0x0000000e062e0981 */ /* 0x0008e2000c1e1100 */
[----:B------:R-:W-:-:S03]  /*10c80*/  ISETP.GT.AND P0, PT, R2, 0x76, PT ;  /* 0x000000760200780c */ /* 0x000fc60003f04270 */
[----:B------:R-:W3:Y:S01]  /*10c90*/  LDL R82, [R1+0x5bc] ;  /* 0x0005bc0001527983 */ /* 0x000ee20000100800 */
[----:B----4-:R-:W-:-:S03]  /*10ca0*/  @P1 IMAD.MOV.U32 R6, RZ, RZ, R42 ;  /* 0x000000ffff061224 */ /* 0x010fc600078e002a */
        /* <DEDUP_REMOVED lines=12> */
[----:B------:R-:W-:Y:S01]  /*10d70*/  @P1 IMAD.MOV.U32 R7, RZ, RZ, R53 ;  /* 0x000000ffff071224 */ /* 0x000fe200078e0035 */
[----:B------:R-:W2:Y:S04]  /*10d80*/  LDL R51, [R1+0x5a0] ;  /* 0x0005a00001337983 */ /* 0x000ea80000100800 */
[----:B------:R1:W2:Y:S01]  /*10d90*/  @P1 LDG.E.U8 R37, desc[UR14][R6.64] ;  /* 0x0000000e06251981 */ /* 0x0002a2000c1e1100 */
[----:B------:R-:W-:-:S03]  /*10da0*/  ISETP.GT.AND P1, PT, R2, 0x79, PT ;  /* 0x000000790200780c */ /* 0x000fc60003f24270 */
[----:B------:R-:W2:Y:S01]  /*10db0*/  LDL R53, [R1+0x59c] ;  /* 0x00059c0001357983 */ /* 0x000ea20000100800 */
[----:B-1----:R-:W-:-:S03]  /*10dc0*/  @P0 IMAD.MOV.U32 R7, RZ, RZ, R40 ;  /* 0x000000ffff070224 */ /* 0x002fc600078e0028 */
[----:B------:R-:W2:Y:S01]  /*10dd0*/  LDL R40, [R1+0x5fc] ;  /* 0x0005fc0001287983 */ /* 0x000ea20000100800 */
[----:B------:R-:W-:-:S03]  /*10de0*/  @P0 IMAD.MOV.U32 R6, RZ, RZ, R30 ;  /* 0x000000ffff060224 */ /* 0x000fc600078e001e */
[----:B------:R-:W2:Y:S04]  /*10df0*/  LDL R30, [R1+0x600] ;  /* 0x00060000011e7983 */ /* 0x000ea80000100800 */
[----:B------:R1:W2:Y:S01]  /*10e00*/  @P0 LDG.E.U8 R35, desc[UR14][R6.64] ;  /* 0x0000000e06230981 */ /* 0x0002a2000c1e1100 */
[----:B------:R-:W-:Y:S01]  /*10e10*/  ISETP.GT.AND P0, PT, R2, 0x7a, PT ;  /* 0x0000007a0200780c */ /* 0x000fe20003f04270 */
[----:B-1----:R-:W-:Y:S02]  /*10e20*/  @P1 IMAD.MOV.U32 R6, RZ, RZ, R45 ;  /* 0x000000ffff061224 */ /* 0x002fe400078e002d */
[----:B------:R-:W-:Y:S01]  /*10e30*/  @P1 IMAD.MOV.U32 R7, RZ, RZ, R48 ;  /* 0x000000ffff071224 */ /* 0x000fe200078e0030 */
[----:B------:R-:W2:Y:S04]  /*10e40*/  LDL R45, [R1+0x57c] ;  /* 0x00057c00012d7983 */ /* 0x000ea80000100800 */
[----:B------:R1:W2:Y:S05]  /*10e50*/  @P1 LDG.E.U8 R33, desc[UR14][R6.64] ;  /* 0x0000000e06211981 */ /* 0x0002aa000c1e1100 */
[----:B-1----:R-:W-:-:S02]  /*10e60*/  @P0 IMAD.MOV.U32 R7, RZ, RZ, R39 ;  /* 0x000000ffff070224 */ /* 0x002fc400078e0027 */
[----:B------:R-:W2:Y:S01]  /*10e70*/  LDL R39, [R1+0x5f4] ;  /* 0x0005f40001277983 */ /* 0x000ea20000100800 */
[----:B---3--:R-:W-:-:S03]  /*10e80*/  @P0 IMAD.MOV.U32 R6, RZ, RZ, R38 ;  /* 0x000000ffff060224 */ /* 0x008fc600078e0026 */
[----:B------:R-:W3:Y:S04]  /*10e90*/  LDL R38, [R1+0x5f8] ;  /* 0x0005f80001267983 */ /* 0x000ee80000100800 */
[----:B------:R1:W3:Y:S01]  /*10ea0*/  @P0 LDG.E.U8 R31, desc[UR14][R6.64] ;  /* 0x0000000e061f0981 */ /* 0x0002e2000c1e1100 */
[----:B------:R-:W-:Y:S02]  /*10eb0*/  ISETP.GT.AND P0, PT, R2, 0x7b, PT ;  /* 0x0000007b0200780c */ /* 0x000fe40003f04270 */
[----:B-1----:R-:W-:Y:S02]  /*10ec0*/  LOP3.LUT R7, R217, 0xffff, RZ, 0xc0, !PT ;  /* 0x0000ffffd9077812 */ /* 0x002fe400078ec0ff */
[----:B------:R-:W-:-:S04]  /*10ed0*/  LOP3.LUT R6, R220, 0xffff, RZ, 0xc0, !PT ;  /* 0x0000ffffdc067812 */ /* 0x000fc800078ec0ff */
[----:B------:R-:W-:-:S05]  /*10ee0*/  PRMT R220, R7, 0x3340, R6 ;  /* 0x0000334007dc7816 */ /* 0x000fca0000000006 */
[----:B----4-:R-:W-:Y:S02]  /*10ef0*/  @P0 IMAD.MOV.U32 R6, RZ, RZ, R42 ;  /* 0x000000ffff060224 */ /* 0x010fe400078e002a */
[----:B------:R-:W-:Y:S02]  /*10f00*/  @P0 IMAD.MOV.U32 R7, RZ, RZ, R44 ;  /* 0x000000ffff070224 */ /* 0x000fe400078e002c */
[----:B------:R-:W4:Y:S04]  /*10f10*/  LDL R44, [R1+0x580] ;  /* 0x00058000012c7983 */ /* 0x000f280000100800 */
[----:B------:R1:W4:Y:S01]  /*10f20*/  @P0 LDG.E.U8 R27, desc[UR14][R6.64] ;  /* 0x0000000e061b0981 */ /* 0x000322000c1e1100 */
[----:B------:R-:W-:Y:S02]  /*10f30*/  ISETP.GT.AND P0, PT, R2, 0x7c, PT ;  /* 0x0000007c0200780c */ /* 0x000fe40003f04270 */
[----:B-1----:R-:W-:-:S02]  /*10f40*/  LOP3.LUT R7, R216, 0xffff, RZ, 0xc0, !PT ;  /* 0x0000ffffd8077812 */ /* 0x002fc400078ec0ff */
[----:B------:R-:W-:-:S04]  /*10f50*/  LOP3.LUT R6, R219, 0xffff, RZ, 0xc0, !PT ;  /* 0x0000ffffdb067812 */ /* 0x000fc800078ec0ff */
[----:B------:R-:W-:-:S05]  /*10f60*/  PRMT R219, R7, 0x3340, R6 ;  /* 0x0000334007db7816 */ /* 0x000fca0000000006 */
[----:B--2---:R-:W-:Y:S02]  /*10f70*/  @P0 IMAD.MOV.U32 R6, RZ, RZ, R28 ;  /* 0x000000ffff060224 */ /* 0x004fe400078e001c */
[----:B------:R-:W2:Y:S01]  /*10f80*/  LDL R28, [R1+0x5f0] ;  /* 0x0005f000011c7983 */ /* 0x000ea20000100800 */
[----:B------:R-:W-:-:S03]  /*10f90*/  @P0 IMAD.MOV.U32 R7, RZ, RZ, R36 ;  /* 0x000000ffff070224 */ /* 0x000fc600078e0024 */
[----:B------:R-:W4:Y:S04]  /*10fa0*/  LDL R36, [R1+0x5ec] ;  /* 0x0005ec0001247983 */ /* 0x000f280000100800 */
[----:B------:R1:W4:Y:S01]  /*10fb0*/  @P0 LDG.E.U8 R29, desc[UR14][R6.64] ;  /* 0x0000000e061d0981 */ /* 0x000322000c1e1100 */
[----:B------:R-:W-:Y:S02]  /*10fc0*/  ISETP.GT.AND P0, PT, R2, 0x7d, PT ;  /* 0x0000007d0200780c */ /* 0x000fe40003f04270 */
[----:B-1----:R-:W-:Y:S02]  /*10fd0*/  LOP3.LUT R7, R227, 0xffff, RZ, 0xc0, !PT ;  /* 0x0000ffffe3077812 */ /* 0x002fe400078ec0ff */
[----:B------:R-:W-:-:S04]  /*10fe0*/  LOP3.LUT R6, R9, 0xffff, RZ, 0xc0, !PT ;  /* 0x0000ffff09067812 */ /* 0x000fc800078ec0ff */
[----:B------:R-:W-:-:S05]  /*10ff0*/  PRMT R217, R7, 0x3340, R6 ;  /* 0x0000334007d97816 */ /* 0x000fca0000000006 */
[----:B------:R-:W-:Y:S02]  /*11000*/  @P0 IMAD.MOV.U32 R7, RZ, RZ, R40 ;  /* 0x000000ffff070224 */ /* 0x000fe400078e0028 */
[----:B------:R-:W-:Y:S02]  /*11010*/  @P0 IMAD.MOV.U32 R6, RZ, RZ, R30 ;  /* 0x000000ffff060224 */ /* 0x000fe400078e001e */
[----:B------:R-:W4:Y:S04]  /*11020*/  LDL R30, [R1+0x9fc] ;  /* 0x0009fc00011e7983 */ /* 0x000f280000100800 */
[----:B------:R1:W4:Y:S01]  /*11030*/  @P0 LDG.E.U8 R26, desc[UR14][R6.64] ;  /* 0x0000000e061a0981 */ /* 0x000322000c1e1100 */
[----:B------:R-:W-:Y:S02]  /*11040*/  ISETP.GT.AND P0, PT, R2, 0x7e, PT ;  /* 0x0000007e0200780c */ /* 0x000fe40003f04270 */
[----:B-1----:R-:W-:-:S02]  /*11050*/  LOP3.LUT R7, R223, 0xffff, RZ, 0xc0, !PT ;  /* 0x0000ffffdf077812 */ /* 0x002fc400078ec0ff */
[----:B------:R-:W-:-:S04]  /*11060*/  LOP3.LUT R6, R8, 0xffff, RZ, 0xc0, !PT ;  /* 0x0000ffff08067812 */ /* 0x000fc800078ec0ff */
[----:B------:R-:W-:Y:S02]  /*11070*/  PRMT R216, R7, 0x3340, R6 ;  /* 0x0000334007d87816 */ /* 0x000fe40000000006 */
[----:B------:R-:W-:Y:S02]  /*11080*/  LOP3.LUT R9, R222, 0xffff, RZ, 0xc0, !PT ;  /* 0x0000ffffde097812 */ /* 0x000fe400078ec0ff */
[----:B------:R-:W-:Y:S01]  /*11090*/  LOP3.LUT R8, R225, 0xffff, RZ, 0xc0, !PT ;  /* 0x0000ffffe1087812 */ /* 0x000fe200078ec0ff */
[----:B------:R-:W-:Y:S02]  /*110a0*/  @P0 IMAD.MOV.U32 R7, RZ, RZ, R39 ;  /* 0x000000ffff070224 */ /* 0x000fe400078e0027 */
[----:B---3--:R-:W-:-:S05]  /*110b0*/  @P0 IMAD.MOV.U32 R6, RZ, RZ, R38 ;  /* 0x000000ffff060224 */ /* 0x008fca00078e0026 */
[----:B------:R1:W3:Y:S01]  /*110c0*/  @P0 LDG.E.U8 R25, desc[UR14][R6.64] ;  /* 0x0000000e06190981 */ /* 0x0002e2000c1e1100 */
[----:B------:R-:W-:Y:S02]  /*110d0*/  ISETP.GT.AND P0, PT, R2, 0x7f, PT ;  /* 0x0000007f0200780c */ /* 0x000fe40003f04270 */
[----:B-1----:R-:W-:Y:S02]  /*110e0*/  LOP3.LUT R7, R210, 0xffff, RZ, 0xc0, !PT ;  /* 0x0000ffffd2077812 */ /* 0x002fe400078ec0ff */
[----:B------:R-:W-:Y:S02]  /*110f0*/  LOP3.LUT R6, R213, 0xffff, RZ, 0xc0, !PT ;  /* 0x0000ffffd5067812 */ /* 0x000fe400078ec0ff */
[----:B------:R-:W-:Y:S02]  /*11100*/  PRMT R213, R9, 0x3340, R8 ;  /* 0x0000334009d57816 */ /* 0x000fe40000000008 */
[----:B------:R-:W-:Y:S02]  /*11110*/  PRMT R210, R7, 0x3340, R6 ;  /* 0x0000334007d27816 */ /* 0x000fe40000000006 */
[----:B------:R-:W-:-:S02]  /*11120*/  LOP3.LUT R9, R11, 0xffff, RZ, 0xc0, !PT ;  /* 0x0000ffff0b097812 */ /* 0x000fc400078ec0ff */
[----:B------:R-:W-:Y:S02]  /*11130*/  LOP3.LUT R8, R206, 0xffff, RZ, 0xc0, !PT ;  /* 0x0000ffffce087812 */ /* 0x000fe400078ec0ff */
[----:B------:R-:W-:Y:S02]  /*11140*/  LOP3.LUT R7, R209, 0xffff, RZ, 0xc0, !PT ;  /* 0x0000ffffd1077812 */ /* 0x000fe400078ec0ff */
[----:B------:R-:W-:Y:S02]  /*11150*/  LOP3.LUT R6, R10, 0xffff, RZ, 0xc0, !PT ;  /* 0x0000ffff0a067812 */ /* 0x000fe400078ec0ff */
[----:B------:R-:W-:Y:S02]  /*11160*/  PRMT R11, R9, 0x3340, R8 ;  /* 0x00003340090b7816 */ /* 0x000fe40000000008 */
[----:B------:R-:W-:-:S04]  /*11170*/  PRMT R6, R7, 0x3340, R6 ;  /* 0x0000334007067816 */ /* 0x000fc80000000006 */
[----:B------:R-:W-:Y:S01]  /*11180*/  PRMT R11, R11, 0x5410, R6 ;  /* 0x000054100b0b7816 */ /* 0x000fe20000000006 */
[----:B--2---:R-:W-:Y:S02]  /*11190*/  @P0 IMAD.MOV.U32 R6, RZ, RZ, R28 ;  /* 0x000000ffff060224 */ /* 0x004fe400078e001c */
[----:B------:R-:W2:Y:S01]  /*111a0*/  LDL R28, [R1+0xa28] ;  /* 0x000a2800011c7983 */ /* 0x000ea20000100800 */
[----:B----4-:R-:W-:-:S05]  /*111b0*/  @P0 IMAD.MOV.U32 R7, RZ, RZ, R36 ;  /* 0x000000ffff070224 */ /* 0x010fca00078e0024 */
[----:B------:R1:W4:Y:S01]  /*111c0*/  @P0 LDG.E.U8 R243, desc[UR14][R6.64] ;  /* 0x0000000e06f30981 */ /* 0x000322000c1e1100 */
[----:B------:R-:W-:Y:S02]  /*111d0*/  PRMT R8, R220, 0x5410, R219 ;  /* 0x00005410dc087816 */ /* 0x000fe400000000db */
[----:B------:R-:W-:Y:S02]  /*111e0*/  PRMT R9, R217, 0x5410, R216 ;  /* 0x00005410d9097816 */ /* 0x000fe400000000d8 */
[----:B------:R-:W-:Y:S01]  /*111f0*/  PRMT R10, R213, 0x5410, R210 ;  /* 0x00005410d50a7816 */ /* 0x000fe200000000d2 */
[----:B------:R-:W-:Y:S01]  /*11200*/  BAR.SYNC.DEFER_BLOCKING 0x0 ;  /* 0x0000000000007b1d */ /* 0x000fe20000010000 */
[----:B-1----:R-:W-:Y:S02]  /*11210*/  LOP3.LUT R7, R208, 0xffff, RZ, 0xc0, !PT ;  /* 0x0000ffffd0077812 */ /* 0x002fe400078ec0ff */
[----:B------:R-:W-:-:S03]  /*11220*/  LOP3.LUT R6, R212, 0xffff, RZ, 0xc0, !PT ;  /* 0x0000ffffd4067812 */ /* 0x000fc600078ec0ff */
[----:B------:R1:W-:Y:S02]  /*11230*/  STS.128 [R30+UR12], R8 ;  /* 0x000000081e007988 */ /* 0x0003e40008000c0c */
[----:B-1----:R-:W-:Y:S02]  /*11240*/  LOP3.LUT R9, R215, 0xffff, RZ, 0xc0, !PT ;  /* 0x0000ffffd7097812 */ /* 0x002fe400078ec0ff */
[----:B------:R-:W3:Y:S01]  /*11250*/  LDL R30, [R1+0xa24] ;  /* 0x000a2400011e7983 */ /* 0x000ee20000100800 */
        /* <DEDUP_REMOVED lines=21> */
[----:B------:R-:W-:-:S02]  /*113b0*/  PRMT R8, R206, 0x5410, R205 ;  /* 0x00005410ce087816 */ /* 0x000fc400000000cd */
[----:B------:R-:W-:Y:S02]  /*113c0*/  PRMT R9, R197, 0x5410, R196 ;  /* 0x00005410c5097816 */ /* 0x000fe400000000c4 */
[----:B------:R-:W-:Y:S02]  /*113d0*/  PRMT R10, R188, 0x5410, R10 ;  /* 0x00005410bc0a7816 */ /* 0x000fe4000000000a */
[----:B------:R-:W-:-:S05]  /*113e0*/  PRMT R11, R11, 0x5410, R6 ;  /* 0x000054100b0b7816 */ /* 0x000fca0000000006 */
[----:B--2---:R0:W-:Y:S02]  /*113f0*/  STS.128 [R28+UR12], R8 ;  /* 0x000000081c007988 */ /* 0x0041e40008000c0c */
[----:B0-----:R-:W-:-:S04]  /*11400*/  LOP3.LUT R28, R151, 0x7f, RZ, 0xc0, !PT ;  /* 0x0000007f971c7812 */ /* 0x001fc800078ec0ff */
[----:B------:R-:W-:Y:S02]  /*11410*/  ISETP.GE.AND P0, PT, R28, R2, PT ;  /* 0x000000021c00720c */ /* 0x000fe40003f06270 */
[----:B------:R-:W2:Y:S04]  /*11420*/  LDL R28, [R1+0xa20] ;  /* 0x000a2000011c7983 */ /* 0x000ea80000100800 */
[----:B------:R-:W4:Y:S04]  /*11430*/  LDL.LU R48, [R1+0x204] ;  /* 0x0002040001307983 */ /* 0x000f280000300800 */
[----:B------:R-:W4:Y:S04]  /*11440*/  LDL.LU R42, [R1+0x208] ;  /* 0x00020800012a7983 */ /* 0x000f280000300800 */
[----:B------:R-:W4:Y:S04]  /*11450*/  LDL R40, [R1+0x55c] ;  /* 0x00055c0001287983 */ /* 0x000f280000100800 */
[----:B------:R-:W4:Y:S04]  /*11460*/  LDL R36, [R1+0x560] ;  /* 0x0005600001247983 */ /* 0x000f280000100800 */
[----:B------:R-:W4:Y:S01]  /*11470*/  LDL R38, [R1+0x540] ;  /* 0x0005400001267983 */ /* 0x000f220000100800 */
[----:B------:R-:W-:-:S02]  /*11480*/  LOP3.LUT R9, R185, 0xffff, RZ, 0xc0, !PT ;  /* 0x0000ffffb9097812 */ /* 0x000fc400078ec0ff */
[----:B------:R-:W-:Y:S01]  /*11490*/  LOP3.LUT R8, R187, 0xffff, RZ, 0xc0, !PT ;  /* 0x0000ffffbb087812 */ /* 0x000fe200078ec0ff */
[----:B------:R-:W4:Y:S01]  /*114a0*/  LDL R39, [R1+0x53c] ;  /* 0x00053c0001277983 */ /* 0x000f220000100800 */
        /* <DEDUP_REMOVED lines=25> */
[----:B------:R-:W-:Y:S02]  /*11640*/  PRMT R11, R11, 0x5410, R6 ;  /* 0x000054100b0b7816 */ /* 0x000fe40000000006 */
[----:B------:R-:W-:Y:S02]  /*11650*/  LOP3.LUT R7, R164, 0xffff, RZ, 0xc0, !PT ;  /* 0x0000ffffa4077812 */ /* 0x000fe400078ec0ff */
[----:B------:R-:W-:Y:S01]  /*11660*/  LOP3.LUT R6, R155, 0xffff, RZ, 0xc0, !PT ;  /* 0x0000ffff9b067812 */ /* 0x000fe200078ec0ff */
[----:B---3--:R0:W-:Y:S01]  /*11670*/  STS.128 [R30+UR12], R8 ;  /* 0x000000081e007988 */ /* 0x0081e20008000c0c */
[----:B------:R-:W-:-:S04]  /*11680*/  LOP3.LUT R2, R156, 0xffff, RZ, 0xc0, !PT ;  /* 0x0000ffff9c027812 */ /* 0x000fc800078ec0ff */
[----:B------:R-:W-:Y:S02]  /*11690*/  PRMT R153, R6, 0x3340, R2 ;  /* 0x0000334006997816 */ /* 0x000fe40000000002 */
[----:B------:R-:W-:Y:S02]  /*116a0*/  LOP3.LUT R6, R154, 0xffff, RZ, 0xc0, !PT ;  /* 0x0000ffff9a067812 */ /* 0x000fe400078ec0ff */
[----:B------:R-:W-:Y:S02]  /*116b0*/  LOP3.LUT R2, R21, 0xffff, RZ, 0xc0, !PT ;  /* 0x0000ffff15027812 */ /* 0x000fe400078ec0ff */
[----:B0-----:R-:W-:Y:S01]  /*116c0*/  LOP3.LUT R8, R161, 0xffff, RZ, 0xc0, !PT ;  /* 0x0000ffffa1087812 */ /* 0x001fe200078ec0ff */
[----:B------:R-:W3:Y:S03]  /*116d0*/  LDL R30, [R1+0x51c] ;  /* 0x00051c00011e7983 */ /* 0x000ee60000100800 */
[----:B------:R-:W-:-:S02]  /*116e0*/  PRMT R155, R8, 0x3340, R7 ;  /* 0x00003340089b7816 */ /* 0x000fc40000000007 */
[----:B------:R-:W-:Y:S02]  /*116f0*/  LOP3.LUT R8, R23, 0xffff, RZ, 0xc0, !PT ;  /* 0x0000ffff17087812 */ /* 0x000fe400078ec0ff */
[----:B------:R-:W-:Y:S02]  /*11700*/  LOP3.LUT R7, R152, 0xffff, RZ, 0xc0, !PT ;  /* 0x0000ffff98077812 */ /* 0x000fe400078ec0ff */
[----:B------:R-:W-:Y:S02]  /*11710*/  PRMT R9, R6, 0x3340, R2 ;  /* 0x0000334006097816 */ /* 0x000fe40000000002 */
[----:B------:R-:W-:Y:S02]  /*11720*/  PRMT R21, R8, 0x3340, R7 ;  /* 0x0000334008157816 */ /* 0x000fe40000000007 */
[----:B------:R-:W-:Y:S02]  /*11730*/  LOP3.LUT R8, R22, 0xffff, RZ, 0xc0, !PT ;  /* 0x0000ffff16087812 */ /* 0x000fe400078ec0ff */
[----:B------:R-:W-:-:S02]  /*11740*/  LOP3.LUT R7, R18, 0xffff, RZ, 0xc0, !PT ;  /* 0x0000ffff12077812 */ /* 0x000fc400078ec0ff */
[----:B------:R-:W-:Y:S02]  /*11750*/  LOP3.LUT R6, R19, 0xffff, RZ, 0xc0, !PT ;  /* 0x0000ffff13067812 */ /* 0x000fe400078ec0ff */
[----:B------:R-:W-:Y:S02]  /*11760*/  LOP3.LUT R2, R20, 0xffff, RZ, 0xc0, !PT ;  /* 0x0000ffff14027812 */ /* 0x000fe400078ec0ff */
[----:B------:R-:W-:Y:S02]  /*11770*/  PRMT R11, R8, 0x3340, R7 ;  /* 0x00003340080b7816 */ /* 0x000fe40000000007 */
[----:B------:R-:W-:Y:S02]  /*11780*/  PRMT R10, R6, 0x3340, R2 ;  /* 0x00003340060a7816 */ /* 0x000fe40000000002 */
[----:B------:R-:W-:Y:S02]  /*11790*/  LOP3.LUT R8, R15, 0xffff, RZ, 0xc0, !PT ;  /* 0x0000ffff0f087812 */ /* 0x000fe400078ec0ff */
[----:B------:R-:W-:Y:S01]  /*117a0*/  LOP3.LUT R7, R17, 0xffff, RZ, 0xc0, !PT ;  /* 0x0000ffff11077812 */ /* 0x000fe200078ec0ff */
[----:B------:R-:W3:Y:S01]  /*117b0*/  LDL R15, [R1+0x4fc] ;  /* 0x0004fc00010f7983 */ /* 0x000ee20000100800 */
[----:B------:R-:W-:-:S02]  /*117c0*/  LOP3.LUT R6, R13, 0xffff, RZ, 0xc0, !PT ;  /* 0x0000ffff0d067812 */ /* 0x000fc400078ec0ff */
[----:B------:R-:W-:Y:S01]  /*117d0*/  LOP3.LUT R2, R14, 0xffff, RZ, 0xc0, !PT ;  /* 0x0000ffff0e027812 */ /* 0x000fe200078ec0ff */
[----:B------:R-:W3:Y:S01]  /*117e0*/  LDL R13, [R1+0x4dc] ;  /* 0x0004dc00010d7983 */ /* 0x000ee20000100800 */
[----:B------:R-:W-:Y:S02]  /*117f0*/  PRMT R7, R8, 0x3340, R7 ;  /* 0x0000334008077816 */ /* 0x000fe40000000007 */
[----:B------:R-:W-:Y:S01]  /*11800*/  PRMT R2, R6, 0x3340, R2 ;  /* 0x0000334006027816 */ /* 0x000fe20000000002 */
[----:B------:R-:W3:Y:S01]  /*11810*/  LDL R14, [R1+0x500] ;  /* 0x00050000010e7983 */ /* 0x000ee20000100800 */
[----:B------:R-:W-:Y:S02]  /*11820*/  PRMT R10, R11, 0x5410, R10 ;  /* 0x000054100b0a7816 */ /* 0x000fe4000000000a */
[----:B------:R-:W-:Y:S02]  /*11830*/  PRMT R8, R155, 0x5410, R153 ;  /* 0x000054109b087816 */ /* 0x000fe40000000099 */
[----:B------:R-:W-:-:S02]  /*11840*/  PRMT R9, R21, 0x5410, R9 ;  /* 0x0000541015097816 */ /* 0x000fc40000000009 */
[----:B------:R-:W-:Y:S02]  /*11850*/  PRMT R11, R7, 0x5410, R2 ;  /* 0x00005410070b7816 */ /* 0x000fe40000000002 */
[----:B------:R-:W-:Y:S01]  /*11860*/  PRMT R54, RZ, 0x7610, R54 ;  /* 0x00007610ff367816 */ /* 0x000fe20000000036 */
[----:B------:R-:W3:Y:S04]  /*11870*/  LDL R2, [R1+0x47c] ;  /* 0x00047c0001027983 */ /* 0x000ee80000100800 */
[----:B--2---:R0:W-:Y:S04]  /*11880*/  STS.128 [R28+UR12], R8 ;  /* 0x000000081c007988 */ /* 0x0041e80008000c0c */
[----:B0-----:R-:W2:Y:S01]  /*11890*/  LDL R28, [R1+0x520] ;  /* 0x00052000011c7983 */ /* 0x001ea20000100800 */
[----:B----4-:R-:W-:-:S02]  /*118a0*/  @!P0 IMAD.MOV.U32 R6, RZ, RZ, R42 ;  /* 0x000000ffff068224 */ /* 0x010fc400078e002a */
[----:B------:R-:W-:Y:S01]  /*118b0*/  @!P0 IMAD.MOV.U32 R7, RZ, RZ, R48 ;  /* 0x000000ffff078224 */ /* 0x000fe200078e0030 */
[----:B------:R-:W-:Y:S01]  /*118c0*/  PRMT R76, RZ, 0x7610, R76 ;  /* 0x00007610ff4c7816 */ /* 0x000fe2000000004c */
[----:B------:R-:W4:Y:S04]  /*118d0*/  LDL R11, [R1+0x4e0] ;  /* 0x0004e000010b7983 */ /* 0x000f280000100800 */
[----:B------:R0:W4:Y:S01]  /*118e0*/  @!P0 LDG.E.U8 R54, desc[UR14][R6.64] ;  /* 0x0000000e06368981 */ /* 0x000122000c1e1100 */
[----:B------:R-:W-:Y:S02]  /*118f0*/  PRMT R75, RZ, 0x7610, R75 ;  /* 0x00007610ff4b7816 */ /* 0x000fe4000000004b */
[----:B------:R-:W-:Y:S01]  /*11900*/  PRMT R74, RZ, 0x7610, R74 ;  /* 0x00007610ff4a7816 */ /* 0x000fe2000000004a */
[----:B------:R-:W4:Y:S01]  /*11910*/  LDL R10, [R1+0x4bc] ;  /* 0x0004bc00010a7983 */ /* 0x000f220000100800 */
[----:B------:R-:W-:-:S02]  /*11920*/  PRMT R73, RZ, 0x7610, R73 ;  /* 0x00007610ff497816 */ /* 0x000fc40000000049 */
[----:B------:R-:W-:Y:S01]  /*11930*/  PRMT R72, RZ, 0x7610, R72 ;  /* 0x00007610ff487816 */ /* 0x000fe20000000048 */
[----:B------:R-:W4:Y:S01]  /*11940*/  LDL R9, [R1+0x4c0] ;  /* 0x0004c00001097983 */ /* 0x000f220000100800 */
[----:B0-----:R-:W-:Y:S02]  /*11950*/  @!P0 IMAD.MOV.U32 R6, RZ, RZ, R85 ;  /* 0x000000ffff068224 */ /* 0x001fe400078e0055 */
[----:B------:R-:W-:Y:S01]  /*11960*/  @!P0 IMAD.MOV.U32 R7, RZ, RZ, R86 ;  /* 0x000000ffff078224 */ /* 0x000fe200078e0056 */
[----:B------:R-:W-:Y:S01]  /*11970*/  PRMT R71, RZ, 0x7610, R71 ;  /* 0x00007610ff477816 */ /* 0x000fe20000000047 */
[----:B------:R-:W4:Y:S04]  /*11980*/  LDL R8, [R1+0x49c] ;  /* 0x00049c0001087983 */ /* 0x000f280000100800 */
[----:B------:R0:W4:Y:S02]  /*11990*/  @!P0 LDG.E.U8 R76, desc[UR14][R6.64] ;  /* 0x0000000e064c8981 */ /* 0x000124000c1e1100 */
[----:B0-----:R-:W-:-:S02]  /*119a0*/  @!P0 IMAD.MOV.U32 R6, RZ, RZ, R83 ;  /* 0x000000ffff068224 */ /* 0x001fc400078e0053 */
[----:B------:R-:W-:-:S05]  /*119b0*/  @!P0 IMAD.MOV.U32 R7, RZ, RZ, R84 ;  /* 0x000000ffff078224 */ /* 0x000fca00078e0054 */
[----:B------:R0:W4:Y:S02]  /*119c0*/  @!P0 LDG.E.U8 R75, desc[UR14][R6.64] ;  /* 0x0000000e064b8981 */ /* 0x000124000c1e1100 */
[----:B0-----:R-:W-:Y:S02]  /*119d0*/  @!P0 IMAD.MOV.U32 R6, RZ, RZ, R81 ;  /* 0x000000ffff068224 */ /* 0x001fe400078e0051 */
        /* <DEDUP_REMOVED lines=9> */
[----:B------:R-:W-:Y:S01]  /*11a70*/  @!P0 IMAD.MOV.U32 R7, RZ, RZ, R40 ;  /* 0x000000ffff078224 */ /* 0x000fe200078e0028 */
[----:B------:R-:W4:Y:S04]  /*11a80*/  LDL.LU R36, [R1+0x4a0] ;  /* 0x0004a00001247983 */ /* 0x000f280000300800 */
[----:B------:R0:W4:Y:S02]  /*11a90*/  @!P0 LDG.E.U8 R71, desc[UR14][R6.64] ;  /* 0x0000000e06478981 */ /* 0x000124000c1e1100 */
[----:B0-----:R-:W-:-:S02]  /*11aa0*/  @!P0 IMAD.MOV.U32 R6, RZ, RZ, R38 ;  /* 0x000000ffff068224 */ /* 0x001fc400078e0026 */
[----:B------:R-:W4:Y:S04]  /*11ab0*/  LDL.LU R38, [R1+0x480] ;  /* 0x0004800001267983 */ /* 0x000f280000300800 */
[----:B------:R-:W4:Y:S04]  /*11ac0*/  LDL R45, [R1+0x45c] ;  /* 0x00045c00012d7983 */ /* 0x000f280000100800 */
[----:B------:R-:W4:Y:S04]  /*11ad0*/  LDL R44, [R1+0x460] ;  /* 0x00046000012c7983 */ /* 0x000f280000100800 */
[----:B------:R-:W4:Y:S01]  /*11ae0*/  LDL R40, [R1+0xa1c] ;  /* 0x000a1c0001287983 */ /* 0x000f220000100800 */
[----:B------:R-:W-:Y:S01]  /*11af0*/  PRMT R70, RZ, 0x7610, R70 ;  /* 0x00007610ff467816 */ /* 0x000fe20000000046 */
[----:B------:R-:W-:-:S02]  /*11b00*/  @!P0 IMAD.MOV.U32 R7, RZ, RZ, R39 ;  /* 0x000000ffff078224 */ /* 0x000fc400078e0027 */
[----:B------:R-:W4:Y:S04]  /*11b10*/  LDL R39, [R1+0x43c] ;  /* 0x00043c0001277983 */ /* 0x000f280000100800 */
[----:B------:R3:W4:Y:S01]  /*11b20*/  @!P0 LDG.E.U8 R70, desc[UR14][R6.64] ;  /* 0x0000000e06468981 */ /* 0x000722000c1e1100 */
[----:B------:R-:W-:Y:S02]  /*11b30*/  PRMT R69, RZ, 0x7610, R69 ;  /* 0x00007610ff457816 */ /* 0x000fe40000000045 */
[----:B------:R-:W-:Y:S01]  /*11b40*/  PRMT R68, RZ, 0x7610, R68 ;  /* 0x00007610ff447816 */ /* 0x000fe20000000044 */
[----:B------:R-:W4:Y:S01]  /*11b50*/  LDL R87, [R1+0x41c] ;  /* 0x00041c0001577983 */ /* 0x000f220000100800 */
[----:B------:R-:W-:Y:S02]  /*11b60*/  PRMT R67, RZ, 0x7610, R67 ;  /* 0x00007610ff437816 */ /* 0x000fe40000000043 */
[----:B------:R-:W-:Y:S01]  /*11b70*/  PRMT R66, RZ, 0x7610, R66 ;  /* 0x00007610ff427816 */ /* 0x000fe20000000042 */
[----:B------:R-:W4:Y:S01]  /*11b80*/  LDL R86, [R1+0x3fc] ;  /* 0x0003fc0001567983 */ /* 0x000f220000100800 */
[----:B---3--:R-:W-:-:S03]  /*11b90*/  @!P0 IMAD.MOV.U32 R7, RZ, RZ, R30 ;  /* 0x000000ffff078224 */ /* 0x008fc600078e001e */
[----:B------:R-:W3:Y:S01]  /*11ba0*/  LDL R30, [R1+0x440] ;  /* 0x00044000011e7983 */ /* 0x000ee20000100800 */
[----:B------:R-:W-:Y:S02]  /*11bb0*/  PRMT R65, RZ, 0x7610, R65 ;  /* 0x00007610ff417816 */ /* 0x000fe40000000041 */
[----:B------:R-:W-:Y:S01]  /*11bc0*/  PRMT R64, RZ, 0x7610, R64 ;  /* 0x00007610ff407816 */ /* 0x000fe20000000040 */
[----:B------:R-:W3:Y:S04]  /*11bd0*/  LDL R85, [R1+0x400] ;  /* 0x0004000001557983 */ /* 0x000ee80000100800 */
[----:B------:R-:W3:Y:S04]  /*11be0*/  LDL R84, [R1+0x3dc] ;  /* 0x0003dc0001547983 */ /* 0x000ee80000100800 */
[----:B------:R-:W3:Y:S04]  /*11bf0*/  LDL R83, [R1+0x3bc] ;  /* 0x0003bc0001537983 */ /* 0x000ee80000100800 */
[----:B------:R-:W3:Y:S04]  /*11c00*/  LDL R82, [R1+0x3c0] ;  /* 0x0003c00001527983 */ /* 0x000ee80000100800 */
[----:B------:R-:W3:Y:S04]  /*11c10*/  LDL R81, [R1+0x39c] ;  /* 0x00039c0001517983 */ /* 0x000ee80000100800 */
[----:B------:R-:W3:Y:S04]  /*11c20*/  LDL R53, [R1+0x3a0] ;  /* 0x0003a00001357983 */ /* 0x000ee80000100800 */
[----:B------:R-:W3:Y:S01]  /*11c30*/  LDL R51, [R1+0x37c] ;  /* 0x00037c0001337983 */ /* 0x000ee20000100800 */
[----:B--2---:R-:W-:-:S03]  /*11c40*/  @!P0 IMAD.MOV.U32 R6, RZ, RZ, R28 ;  /* 0x000000ffff068224 */ /* 0x004fc600078e001c */
[----:B------:R-:W2:Y:S04]  /*11c50*/  LDL R28, [R1+0x420] ;  /* 0x00042000011c7983 */ /* 0x000ea80000100800 */
[----:B------:R0:W2:Y:S02]  /*11c60*/  @!P0 LDG.E.U8 R69, desc[UR14][R6.64] ;  /* 0x0000000e06458981 */ /* 0x0000a4000c1e1100 */
[----:B0-----:R-:W-:Y:S02]  /*11c70*/  @!P0 IMAD.MOV.U32 R6, RZ, RZ, R14 ;  /* 0x000000ffff068224 */ /* 0x001fe400078e000e */
[----:B------:R-:W-:-:S05]  /*11c80*/  @!P0 IMAD.MOV.U32 R7, RZ, RZ, R15 ;  /* 0x000000ffff078224 */ /* 0x000fca00078e000f */
[----:B------:R4:W2:Y:S02]  /*11c90*/  @!P0 LDG.E.U8 R68, desc[UR14][R6.64] ;  /* 0x0000000e06448981 */ /* 0x0008a4000c1e1100 */
[----:B----4-:R-:W-:Y:S02]  /*11ca0*/  @!P0 IMAD.MOV.U32 R6, RZ, RZ, R11 ;  /* 0x000000ffff068224 */ /* 0x010fe400078e000b */
[----:B------:R-:W-:-:S05]  /*11cb0*/  @!P0 IMAD.MOV.U32 R7, RZ, RZ, R13 ;  /* 0x000000ffff078224 */ /* 0x000fca00078e000d */
[----:B------:R0:W4:Y:S02]  /*11cc0*/  @!P0 LDG.E.U8 R67, desc[UR14][R6.64] ;  /* 0x0000000e06438981 */ /* 0x000124000c1e1100 */
[----:B0-----:R-:W-:Y:S02]  /*11cd0*/  @!P0 IMAD.MOV.U32 R6, RZ, RZ, R9 ;  /* 0x000000ffff068224 */ /* 0x001fe400078e0009 */
[----:B------:R-:W-:-:S05]  /*11ce0*/  @!P0 IMAD.MOV.U32 R7, RZ, RZ, R10 ;  /* 0x000000ffff078224 */ /* 0x000fca00078e000a */
[----:B------:R0:W4:Y:S02]  /*11cf0*/  @!P0 LDG.E.U8 R66, desc[UR14][R6.64] ;  /* 0x0000000e06428981 */ /* 0x000124000c1e1100 */
[----:B0-----:R-:W-:Y:S01]  /*11d00*/  @!P0 IMAD.MOV.U32 R7, RZ, RZ, R8 ;  /* 0x000000ffff078224 */ /* 0x001fe200078e0008 */
[----:B------:R-:W-:Y:S01]  /*11d10*/  LOP3.LUT R8, R198, 0xffff, RZ, 0xc0, !PT ;  /* 0x0000ffffc6087812 */ /* 0x000fe200078ec0ff */
[----:B------:R-:W-:-:S05]  /*11d20*/  @!P0 IMAD.MOV.U32 R6, RZ, RZ, R36 ;  /* 0x000000ffff068224 */ /* 0x000fca00078e0024 */
[----:B------:R0:W4:Y:S02]  /*11d30*/  @!P0 LDG.E.U8 R65, desc[UR14][R6.64] ;  /* 0x0000000e06418981 */ /* 0x000124000c1e1100 */
[----:B0-----:R-:W-:Y:S02]  /*11d40*/  @!P0 IMAD.MOV.U32 R7, RZ, RZ, R2 ;  /* 0x000000ffff078224 */ /* 0x001fe400078e0002 */
[----:B------:R-:W-:Y:S01]  /*11d50*/  @!P0 IMAD.MOV.U32 R6, RZ, RZ, R38 ;  /* 0x000000ffff068224 */ /* 0x000fe200078e0026 */
[----:B------:R-:W-:-:S04]  /*11d60*/  LOP3.LUT R2, R186, 0xffff, RZ, 0xc0, !PT ;  /* 0x0000ffffba027812 */ /* 0x000fc800078ec0ff */
[----:B------:R0:W4:Y:S02]  /*11d70*/  @!P0 LDG.E.U8 R64, desc[UR14][R6.64] ;  /* 0x0000000e06408981 */ /* 0x000124000c1e1100 */
[----:B0-----:R-:W-:Y:S02]  /*11d80*/  LOP3.LUT R6, R194, 0xffff, RZ, 0xc0, !PT ;  /* 0x0000ffffc2067812 */ /* 0x001fe400078ec0ff */
        /* <DEDUP_REMOVED lines=23> */
[----:B------:R-:W4:Y:S01]  /*11f00*/  LDL R2, [R1+0x3e0] ;  /* 0x0003e00001027983 */ /* 0x000f220000100800 */
[----:B------:R-:W-:-:S03]  /*11f10*/  @!P0 IMAD.MOV.U32 R7, RZ, RZ, R45 ;  /* 0x000000ffff078224 */ /* 0x000fc600078e002d */
[----:B------:R-:W4:Y:S01]  /*11f20*/  LDL R45, [R1+0x380] ;  /* 0x00038000012d7983 */ /* 0x000f220000100800 */
[----:B------:R-:W-:Y:S01]  /*11f30*/  PRMT R8, R15, 0x5410, R14 ;  /* 0x000054100f087816 */ /* 0x000fe2000000000e */
[----:B------:R-:W-:Y:S01]  /*11f40*/  @!P0 IMAD.MOV.U32 R6, RZ, RZ, R44 ;  /* 0x000000ffff068224 */ /* 0x000fe200078e002c */
[----:B------:R-:W-:Y:S01]  /*11f50*/  PRMT R9, R13, 0x5410, R9 ;  /* 0x000054100d097816 */ /* 0x000fe20000000009 */
[----:B------:R-:W4:Y:S04]  /*11f60*/  LDL R44, [R1+0x35c] ;  /* 0x00035c00012c7983 */ /* 0x000f280000100800 */
[----:B------:R0:W-:Y:S01]  /*11f70*/  STS.128 [R40+UR12], R8 ;  /* 0x0000000828007988 */ /* 0x0001e20008000c0c */
[----:B------:R-:W-:Y:S02]  /*11f80*/  PRMT R63, RZ, 0x7610, R63 ;  /* 0x00007610ff3f7816 */ /* 0x000fe4000000003f */
[----:B------:R-:W-:Y:S01]  /*11f90*/  PRMT R62, RZ, 0x7610, R62 ;  /* 0x00007610ff3e7816 */ /* 0x000fe2000000003e */
[----:B------:R-:W4:Y:S04]  /*11fa0*/  LDL R15, [R1+0x320] ;  /* 0x00032000010f7983 */ /* 0x000f280000100800 */
[----:B------:R1:W4:Y:S01]  /*11fb0*/  @!P0 LDG.E.U8 R63, desc[UR14][R6.64] ;  /* 0x0000000e063f8981 */ /* 0x000322000c1e1100 */
[----:B------:R-:W-:-:S02]  /*11fc0*/  PRMT R61, RZ, 0x7610, R61 ;  /* 0x00007610ff3d7816 */ /* 0x000fc4000000003d */
[----:B------:R-:W-:Y:S01]  /*11fd0*/  PRMT R60, RZ, 0x7610, R60 ;  /* 0x00007610ff3c7816 */ /* 0x000fe2000000003c */
[----:B------:R-:W4:Y:S04]  /*11fe0*/  LDL R14, [R1+0x2fc] ;  /* 0x0002fc00010e7983 */ /* 0x000f280000100800 */
[----:B0-----:R-:W4:Y:S01]  /*11ff0*/  LDL R40, [R1+0x360] ;  /* 0x0003600001287983 */ /* 0x001f220000100800 */
[----:B-1----:R-:W-:Y:S02]  /*12000*/  @!P0 IMAD.MOV.U32 R7, RZ, RZ, R39 ;  /* 0x000000ffff078224 */ /* 0x002fe400078e0027 */
[----:B---3--:R-:W-:Y:S01]  /*12010*/  @!P0 IMAD.MOV.U32 R6, RZ, RZ, R30 ;  /* 0x000000ffff068224 */ /* 0x008fe200078e001e */
[----:B------:R-:W3:Y:S04]  /*12020*/  LDL R39, [R1+0x33c] ;  /* 0x00033c0001277983 */ /* 0x000ee80000100800 */
[----:B------:R-:W3:Y:S04]  /*12030*/  LDL R30, [R1+0x340] ;  /* 0x00034000011e7983 */ /* 0x000ee80000100800 */
[----:B------:R2:W3:Y:S01]  /*12040*/  @!P0 LDG.E.U8 R62, desc[UR14][R6.64] ;  /* 0x0000000e063e8981 */ /* 0x0004e2000c1e1100 */
[----:B------:R-:W-:-:S02]  /*12050*/  PRMT R59, RZ, 0x7610, R59 ;  /* 0x00007610ff3b7816 */ /* 0x000fc4000000003b */
[----:B------:R-:W-:Y:S01]  /*12060*/  PRMT R58, RZ, 0x7610, R58 ;  /* 0x00007610ff3a7816 */ /* 0x000fe2000000003a */
[----:B------:R-:W3:Y:S01]  /*12070*/  LDL R13, [R1+0x300] ;  /* 0x00030000010d7983 */ /* 0x000ee20000100800 */
[----:B------:R-:W-:-:S03]  /*12080*/  PRMT R57, RZ, 0x7610, R57 ;  /* 0x00007610ff397816 */ /* 0x000fc60000000039 */
[----:B------:R-:W3:Y:S04]  /*12090*/  LDL R11, [R1+0x2dc] ;  /* 0x0002dc00010b7983 */ /* 0x000ee80000100800 */
[----:B------:R-:W3:Y:S01]  /*120a0*/  LDL R10, [R1+0x2e0] ;  /* 0x0002e000010a7983 */ /* 0x000ee20000100800 */
[----:B------:R-:W-:-:S03]  /*120b0*/  PRMT R56, RZ, 0x7610, R56 ;  /* 0x00007610ff387816 */ /* 0x000fc60000000038 */
[----:B------:R-:W3:Y:S04]  /*120c0*/  LDL R9, [R1+0x2bc] ;  /* 0x0002bc0001097983 */ /* 0x000ee80000100800 */
[----:B------:R-:W3:Y:S01]  /*120d0*/  LDL R8, [R1+0x2c0] ;  /* 0x0002c00001087983 */ /* 0x000ee20000100800 */
[----:B--2---:R-:W-:-:S03]  /*120e0*/  @!P0 IMAD.MOV.U32 R6, RZ, RZ, R28 ;  /* 0x000000ffff068224 */ /* 0x004fc600078e001c */
[----:B------:R-:W2:Y:S01]  /*120f0*/  LDL R28, [R1+0x31c] ;  /* 0x00031c00011c7983 */ /* 0x000ea20000100800 */
[----:B------:R-:W-:-:S05]  /*12100*/  @!P0 IMAD.MOV.U32 R7, RZ, RZ, R87 ;  /* 0x000000ffff078224 */ /* 0x000fca00078e0057 */
[----:B------:R0:W2:Y:S02]  /*12110*/  @!P0 LDG.E.U8 R61, desc[UR14][R6.64] ;  /* 0x0000000e063d8981 */ /* 0x0000a4000c1e1100 */
[----:B0-----:R-:W-:Y:S02]  /*12120*/  @!P0 IMAD.MOV.U32 R6, RZ, RZ, R85 ;  /* 0x000000ffff068224 */ /* 0x001fe400078e0055 */
[----:B------:R-:W-:-:S05]  /*12130*/  @!P0 IMAD.MOV.U32 R7, RZ, RZ, R86 ;  /* 0x000000ffff078224 */ /* 0x000fca00078e0056 */
[----:B------:R0:W2:Y:S02]  /*12140*/  @!P0 LDG.E.U8 R60, desc[UR14][R6.64] ;  /* 0x0000000e063c8981 */ /* 0x0000a4000c1e1100 */
[----:B0-----:R-:W-:Y:S01]  /*12150*/  @!P0 IMAD.MOV.U32 R7, RZ, RZ, R84 ;  /* 0x000000ffff078224 */ /* 0x001fe200078e0054 */
[----:B------:R-:W-:Y:S02]  /*12160*/  PRMT R55, RZ, 0x7610, R55 ;  /* 0x00007610ff377816 */ /* 0x000fe40000000037 */
[----:B------:R-:W-:Y:S01]  /*12170*/  PRMT R252, RZ, 0x7610, R252 ;  /* 0x00007610fffc7816 */ /* 0x000fe200000000fc */
[----:B----4-:R-:W-:Y:S02]  /*12180*/  @!P0 IMAD.MOV.U32 R6, RZ, RZ, R2 ;  /* 0x000000ffff068224 */ /* 0x010fe400078e0002 */
        /* <DEDUP_REMOVED lines=12> */
[----:B------:R-:W4:Y:S01]  /*12250*/  LDL.LU R44, [R1+0x29c] ;  /* 0x00029c00012c7983 */ /* 0x000f220000300800 */
[----:B------:R-:W-:-:S03]  /*12260*/  @!P0 IMAD.MOV.U32 R6, RZ, RZ, R40 ;  /* 0x000000ffff068224 */ /* 0x000fc600078e0028 */
[----:B------:R-:W4:Y:S04]  /*12270*/  LDL.LU R40, [R1+0x280] ;  /* 0x0002800001287983 */ /* 0x000f280000300800 */
[----:B------:R-:W4:Y:S04]  /*12280*/  LDL.LU R51, [R1+0x27c] ;  /* 0x00027c0001337983 */ /* 0x000f280000300800 */
[----:B------:R-:W4:Y:S04]  /*12290*/  LDL R84, [R1+0xa18] ;  /* 0x000a180001547983 */ /* 0x000f280000100800 */
[----:B------:R-:W4:Y:S04]  /*122a0*/  LDL R83, [R1+0x220] ;  /* 0x0002200001537983 */ /* 0x000f280000100800 */
[----:B------:R-:W4:Y:S04]  /*122b0*/  LDL R82, [R1+0x5e8] ;  /* 0x0005e80001527983 */ /* 0x000f280000100800 */
[----:B------:R-:W4:Y:S04]  /*122c0*/  LDL R81, [R1+0x9f0] ;  /* 0x0009f00001517983 */ /* 0x000f280000100800 */
[----:B------:R-:W4:Y:S04]  /*122d0*/  LDL R96, [R1+0x5d4] ;  /* 0x0005d40001607983 */ /* 0x000f280000100800 */
[----:B------:R-:W4:Y:S04]  /*122e0*/  LDL R95, [R1+0x5d8] ;  /* 0x0005d800015f7983 */ /* 0x000f280000100800 */
[----:B------:R3:W4:Y:S04]  /*122f0*/  @!P0 LDG.E.U8 R55, desc[UR14][R6.64] ;  /* 0x0000000e06378981 */ /* 0x000728000c1e1100 */
[----:B------:R-:W4:Y:S04]  /*12300*/  LDL.LU R53, [R1+0x25c] ;  /* 0x00025c0001357983 */ /* 0x000f280000300800 */
[----:B------:R-:W4:Y:S01]  /*12310*/  LDL.LU R45, [R1+0x21c] ;  /* 0x00021c00012d7983 */ /* 0x000f220000300800 */
[----:B---3--:R-:W-:-:S02]  /*12320*/  @!P0 IMAD.MOV.U32 R7, RZ, RZ, R39 ;  /* 0x000000ffff078224 */ /* 0x008fc400078e0027 */
[----:B------:R-:W-:Y:S01]  /*12330*/  @!P0 IMAD.MOV.U32 R6, RZ, RZ, R30 ;  /* 0x000000ffff068224 */ /* 0x000fe200078e001e */
[----:B------:R-:W3:Y:S04]  /*12340*/  LDL.LU R39, [R1+0x23c] ;  /* 0x00023c0001277983 */ /* 0x000ee80000300800 */
[----:B------:R-:W3:Y:S04]  /*12350*/  LDL.LU R30, [R1+0x260] ;  /* 0x00026000011e7983 */ /* 0x000ee80000300800 */
[----:B------:R2:W3:Y:S02]  /*12360*/  @!P0 LDG.E.U8 R252, desc[UR14][R6.64] ;  /* 0x0000000e06fc8981 */ /* 0x0004e4000c1e1100 */
[----:B--2---:R-:W-:-:S02]  /*12370*/  @!P0 IMAD.MOV.U32 R7, RZ, RZ, R28 ;  /* 0x000000ffff078224 */ /* 0x004fc400078e001c */
[----:B------:R-:W2:Y:S01]  /*12380*/  LDL.LU R28, [R1+0x240] ;  /* 0x00024000011c7983 */ /* 0x000ea20000300800 */
[----:B------:R-:W-:Y:S01]  /*12390*/  PRMT R249, RZ, 0x7610, R249 ;  /* 0x00007610fff97816 */ /* 0x000fe200000000f9 */
[----:B------:R-:W-:Y:S01]  /*123a0*/  @!P0 IMAD.MOV.U32 R6, RZ, RZ, R15 ;  /* 0x000000ffff068224 */ /* 0x000fe200078e000f */
[----:B------:R-:W-:Y:S01]  /*123b0*/  PRMT R246, RZ, 0x7610, R246 ;  /* 0x00007610fff67816 */ /* 0x000fe200000000f6 */
[----:B------:R-:W2:Y:S04]  /*123c0*/  LDL R94, [R1+0x5b4] ;  /* 0x0005b400015e7983 */ /* 0x000ea80000100800 */
[----:B------:R0:W2:Y:S01]  /*123d0*/  @!P0 LDG.E.U8 R249, desc[UR14][R6.64] ;  /* 0x0000000e06f98981 */ /* 0x0000a2000c1e1100 */
[----:B------:R-:W-:Y:S02]  /*123e0*/  PRMT R242, RZ, 0x7610, R242 ;  /* 0x00007610fff27816 */ /* 0x000fe400000000f2 */
[----:B------:R-:W-:Y:S01]  /*123f0*/  PRMT R239, RZ, 0x7610, R239 ;  /* 0x00007610ffef7816 */ /* 0x000fe200000000ef */
[----:B------:R-:W2:Y:S01]  /*12400*/  LDL R93, [R1+0x5b8] ;  /* 0x0005b800015d7983 */ /* 0x000ea20000100800 */
[----:B------:R-:W-:-:S02]  /*12410*/  PRMT R236, RZ, 0x7610, R236 ;  /* 0x00007610ffec7816 */ /* 0x000fc400000000ec */
[----:B------:R-:W-:Y:S01]  /*12420*/  PRMT R235, RZ, 0x7610, R235 ;  /* 0x00007610ffeb7816 */ /* 0x000fe200000000eb */
[----:B------:R-:W2:Y:S01]  /*12430*/  LDL R92, [R1+0x594] ;  /* 0x00059400015c7983 */ /* 0x000ea20000100800 */
[----:B0-----:R-:W-:Y:S02]  /*12440*/  @!P0 IMAD.MOV.U32 R6, RZ, RZ, R13 ;  /* 0x000000ffff068224 */ /* 0x001fe400078e000d */
[----:B------:R-:W-:Y:S01]  /*12450*/  @!P0 IMAD.MOV.U32 R7, RZ, RZ, R14 ;  /* 0x000000ffff078224 */ /* 0x000fe200078e000e */
[----:B------:R-:W2:Y:S04]  /*12460*/  LDL R91, [R1+0x598] ;  /* 0x00059800015b7983 */ /* 0x000ea80000100800 */
[----:B------:R0:W2:Y:S04]  /*12470*/  @!P0 LDG.E.U8 R246, desc[UR14][R6.64] ;  /* 0x0000000e06f68981 */ /* 0x0000a8000c1e1100 */
[----:B------:R-:W2:Y:S04]  /*12480*/  LDL R90, [R1+0x574] ;  /* 0x00057400015a7983 */ /* 0x000ea80000100800 */
[----:B------:R-:W2:Y:S01]  /*12490*/  LDL R89, [R1+0x578] ;  /* 0x0005780001597983 */ /* 0x000ea20000100800 */
[----:B0-----:R-:W-:-:S02]  /*124a0*/  @!P0 IMAD.MOV.U32 R6, RZ, RZ, R10 ;  /* 0x000000ffff068224 */ /* 0x001fc400078e000a */
[----:B------:R-:W-:Y:S01]  /*124b0*/  @!P0 IMAD.MOV.U32 R7, RZ, RZ, R11 ;  /* 0x000000ffff078224 */ /* 0x000fe200078e000b */
[----:B------:R-:W-:Y:S01]  /*124c0*/  PRMT R234, RZ, 0x7610, R234 ;  /* 0x00007610ffea7816 */ /* 0x000fe200000000ea */
[----:B------:R-:W2:Y:S04]  /*124d0*/  LDL R88, [R1+0x554] ;  /* 0x0005540001587983 */ /* 0x000ea80000100800 */
[----:B------:R0:W2:Y:S04]  /*124e0*/  @!P0 LDG.E.U8 R242, desc[UR14][R6.64] ;  /* 0x0000000e06f28981 */ /* 0x0000a8000c1e1100 */
[----:B------:R-:W2:Y:S04]  /*124f0*/  LDL R87, [R1+0x558] ;  /* 0x0005580001577983 */ /* 0x000ea80000100800 */
[----:B------:R-:W2:Y:S01]  /*12500*/  LDL R86, [R1+0x534] ;  /* 0x0005340001567983 */ /* 0x000ea20000100800 */
[----:B0-----:R-:W-:-:S02]  /*12510*/  @!P0 IMAD.MOV.U32 R6, RZ, RZ, R8 ;  /* 0x000000ffff068224 */ /* 0x001fc400078e0008 */
[----:B------:R-:W-:Y:S01]  /*12520*/  @!P0 IMAD.MOV.U32 R7, RZ, RZ, R9 ;  /* 0x000000ffff078224 */ /* 0x000fe200078e0009 */
[----:B------:R-:W2:Y:S04]  /*12530*/  LDL R85, [R1+0x538] ;  /* 0x0005380001557983 */ /* 0x000ea80000100800 */
[----:B------:R4:W2:Y:S01]  /*12540*/  @!P0 LDG.E.U8 R239, desc[UR14][R6.64] ;  /* 0x0000000e06ef8981 */ /* 0x0008a2000c1e1100 */
[----:B------:R-:W-:Y:S02]  /*12550*/  LOP3.LUT R8, R233, 0xffff, RZ, 0xc0, !PT ;  /* 0x0000ffffe9087812 */ /* 0x000fe400078ec0ff */
[----:B------:R-:W-:Y:S01]  /*12560*/  PRMT R233, RZ, 0x7610, R233 ;  /* 0x00007610ffe97816 */ /* 0x000fe200000000e9 */
[----:B----4-:R-:W-:Y:S01]  /*12570*/  @!P0 IMAD.MOV.U32 R6, RZ, RZ, R2 ;  /* 0x000000ffff068224 */ /* 0x010fe200078e0002 */
[----:B------:R-:W-:Y:S01]  /*12580*/  LOP3.LUT R2, R230, 0xffff, RZ, 0xc0, !PT ;  /* 0x0000ffffe6027812 */ /* 0x000fe200078ec0ff */
[----:B------:R-:W-:-:S05]  /*12590*/  @!P0 IMAD.MOV.U32 R7, RZ, RZ, R44 ;  /* 0x000000ffff078224 */ /* 0x000fca00078e002c */
[----:B------:R0:W4:Y:S02]  /*125a0*/  @!P0 LDG.E.U8 R236, desc[UR14][R6.64] ;  /* 0x0000000e06ec8981 */ /* 0x000124000c1e1100 */
[----:B0-----:R-:W-:Y:S02]  /*125b0*/  @!P0 IMAD.MOV.U32 R6, RZ, RZ, R40 ;  /* 0x000000ffff068224 */ /* 0x001fe400078e0028 */
[----:B------:R-:W-:-:S05]  /*125c0*/  @!P0 IMAD.MOV.U32 R7, RZ, RZ, R51 ;  /* 0x000000ffff078224 */ /* 0x000fca00078e0033 */
        /* <DEDUP_REMOVED lines=23> */
[----:B------:R-:W-:Y:S01]  /*12740*/  PRMT R10, R11, 0x5410, R10 ;  /* 0x000054100b0a7816 */ /* 0x000fe2000000000a */
[----:B---3--:R-:W-:Y:S01]  /*12750*/  @!P0 IMAD.MOV.U32 R6, RZ, RZ, R30 ;  /* 0x000000ffff068224 */ /* 0x008fe200078e001e */
[----:B------:R-:W-:Y:S01]  /*12760*/  PRMT R11, R7, 0x5410, R2 ;  /* 0x00005410070b7816 */ /* 0x000fe20000000002 */
[----:B------:R-:W-:Y:S01]  /*12770*/  @!P0 IMAD.MOV.U32 R7, RZ, RZ, R53 ;  /* 0x000000ffff078224 */ /* 0x000fe200078e0035 */
[----:B------:R-:W-:Y:S01]  /*12780*/  PRMT R8, R15, 0x5410, R14 ;  /* 0x000054100f087816 */ /* 0x000fe2000000000e */
[----:B------:R-:W3:Y:S01]  /*12790*/  LDL R2, [R1+0x478] ;  /* 0x0004780001027983 */ /* 0x000ee20000100800 */
[----:B------:R-:W-:-:S03]  /*127a0*/  PRMT R9, R13, 0x5410, R9 ;  /* 0x000054100d097816 */ /* 0x000fc60000000009 */
[----:B------:R2:W4:Y:S01]  /*127b0*/  @!P0 LDG.E.U8 R234, desc[UR14][R6.64] ;  /* 0x0000000e06ea8981 */ /* 0x000522000c1e1100 */
[----:B------:R-:W-:-:S03]  /*127c0*/  PRMT R232, RZ, 0x7610, R232 ;  /* 0x00007610ffe87816 */ /* 0x000fc600000000e8 */
[----:B------:R0:W-:Y:S04]  /*127d0*/  STS.128 [R84+UR12], R8 ;  /* 0x0000000854007988 */ /* 0x0001e80008000c0c */
[----:B------:R-:W3:Y:S01]  /*127e0*/  LDL R15, [R1+0x4d4] ;  /* 0x0004d400010f7983 */ /* 0x000ee20000100800 */
[----:B--2---:R-:W-:Y:S02]  /*127f0*/  @!P0 IMAD.MOV.U32 R6, RZ, RZ, R28 ;  /* 0x000000ffff068224 */ /* 0x004fe400078e001c */
[----:B------:R-:W-:Y:S01]  /*12800*/  @!P0 IMAD.MOV.U32 R7, RZ, RZ, R39 ;  /* 0x000000ffff078224 */ /* 0x000fe200078e0027 */
[----:B------:R-:W2:Y:S04]  /*12810*/  LDL R14, [R1+0x4d8] ;  /* 0x0004d800010e7983 */ /* 0x000ea80000100800 */
[----:B------:R1:W4:Y:S04]  /*12820*/  @!P0 LDG.E.U8 R233, desc[UR14][R6.64] ;  /* 0x0000000e06e98981 */ /* 0x000328000c1e1100 */
[----:B0-----:R-:W3:Y:S04]  /*12830*/  LDL R84, [R1+0x514] ;  /* 0x0005140001547983 */ /* 0x001ee80000100800 */
[----:B------:R-:W4:Y:S01]  /*12840*/  LDL R13, [R1+0x4b4] ;  /* 0x0004b400010d7983 */ /* 0x000f220000100800 */
[----:B-1----:R-:W-:-:S02]  /*12850*/  @!P0 IMAD.MOV.U32 R6, RZ, RZ, R83 ;  /* 0x000000ffff068224 */ /* 0x002fc400078e0053 */
[----:B------:R-:W-:Y:S01]  /*12860*/  @!P0 IMAD.MOV.U32 R7, RZ, RZ, R45 ;  /* 0x000000ffff078224 */ /* 0x000fe200078e002d */
[----:B------:R-:W2:Y:S04]  /*12870*/  LDL R83, [R1+0x518] ;  /* 0x0005180001537983 */ /* 0x000ea80000100800 */
[----:B------:R0:W4:Y:S04]  /*12880*/  @!P0 LDG.E.U8 R232, desc[UR14][R6.64] ;  /* 0x0000000e06e88981 */ /* 0x000128000c1e1100 */
[----:B------:R-:W4:Y:S04]  /*12890*/  LDL R11, [R1+0x4b8] ;  /* 0x0004b800010b7983 */ /* 0x000f280000100800 */
[----:B------:R-:W4:Y:S01]  /*128a0*/  LDL R10, [R1+0x494] ;  /* 0x00049400010a7983 */ /* 0x000f220000100800 */
[----:B0-----:R-:W-:-:S02]  /*128b0*/  @!P0 IMAD.MOV.U32 R6, RZ, RZ, R81 ;  /* 0x000000ffff068224 */ /* 0x001fc400078e0051 */
[----:B------:R-:W-:Y:S01]  /*128c0*/  @!P0 IMAD.MOV.U32 R7, RZ, RZ, R82 ;  /* 0x000000ffff078224 */ /* 0x000fe200078e0052 */
[----:B------:R-:W4:Y:S04]  /*128d0*/  LDL R81, [R1+0x4f8] ;  /* 0x0004f80001517983 */ /* 0x000f280000100800 */
[----:B------:R-:W4:Y:S04]  /*128e0*/  LDL R82, [R1+0x4f4] ;  /* 0x0004f40001527983 */ /* 0x000f280000100800 */
[----:B------:R-:W4:Y:S04]  /*128f0*/  LDL R9, [R1+0x498] ;  /* 0x0004980001097983 */ /* 0x000f280000100800 */
[----:B------:R-:W4:Y:S01]  /*12900*/  LDL R8, [R1+0x474] ;  /* 0x0004740001087983 */ /* 0x000f220000100800 */
[----:B------:R-:W-:-:S02]  /*12910*/  PRMT R231, RZ, 0x7610, R231 ;  /* 0x00007610ffe77816 */ /* 0x000fc400000000e7 */
[----:B------:R-:W-:-:S04]  /*12920*/  PRMT R230, RZ, 0x7610, R230 ;  /* 0x00007610ffe67816 */ /* 0x000fc800000000e6 */
[----:B------:R0:W4:Y:S01]  /*12930*/  @!P0 LDG.E.U8 R231, desc[UR14][R6.64] ;  /* 0x0000000e06e78981 */ /* 0x000122000c1e1100 */
[----:B------:R-:W-:Y:S01]  /*12940*/  PRMT R229, RZ, 0x7610, R229 ;  /* 0x00007610ffe57816 */ /* 0x000fe200000000e5 */
[----:B0-----:R-:W-:Y:S02]  /*12950*/  @!P0 IMAD.MOV.U32 R6, RZ, RZ, R95 ;  /* 0x000000ffff068224 */ /* 0x001fe400078e005f */
[----:B------:R-:W-:-:S05]  /*12960*/  @!P0 IMAD.MOV.U32 R7, RZ, RZ, R96 ;  /* 0x000000ffff078224 */ /* 0x000fca00078e0060 */
        /* <DEDUP_REMOVED lines=11> */
[----:B------:R-:W-:Y:S01]  /*12a20*/  @!P0 IMAD.MOV.U32 R7, RZ, RZ, R90 ;  /* 0x000000ffff078224 */ /* 0x000fe200078e005a */
[----:B------:R-:W-:Y:S01]  /*12a30*/  PRMT R225, RZ, 0x7610, R225 ;  /* 0x00007610ffe17816 */ /* 0x000fe200000000e1 */
[----:B------:R-:W4:Y:S04]  /*12a40*/  LDL R89, [R1+0x414] ;  /* 0x0004140001597983 */ /* 0x000f280000100800 */
[----:B------:R0:W4:Y:S02]  /*12a50*/  @!P0 LDG.E.U8 R227, desc[UR14][R6.64] ;  /* 0x0000000e06e38981 */ /* 0x000124000c1e1100 */
[----:B0-----:R-:W-:-:S02]  /*12a60*/  @!P0 IMAD.MOV.U32 R6, RZ, RZ, R87 ;  /* 0x000000ffff068224 */ /* 0x001fc400078e0057 */
[----:B------:R-:W-:Y:S01]  /*12a70*/  @!P0 IMAD.MOV.U32 R7, RZ, RZ, R88 ;  /* 0x000000ffff078224 */ /* 0x000fe200078e0058 */
[----:B------:R-:W-:Y:S01]  /*12a80*/  PRMT R224, RZ, 0x7610, R224 ;  /* 0x00007610ffe07816 */ /* 0x000fe200000000e0 */
[----:B------:R-:W4:Y:S04]  /*12a90*/  LDL R88, [R1+0x3f4] ;  /* 0x0003f40001587983 */ /* 0x000f280000100800 */
[----:B------:R0:W4:Y:S01]  /*12aa0*/  @!P0 LDG.E.U8 R226, desc[UR14][R6.64] ;  /* 0x0000000e06e28981 */ /* 0x000122000c1e1100 */
[----:B------:R-:W-:Y:S02]  /*12ab0*/  PRMT R223, RZ, 0x7610, R223 ;  /* 0x00007610ffdf7816 */ /* 0x000fe400000000df */
[----:B------:R-:W-:Y:S01]  /*12ac0*/  PRMT R222, RZ, 0x7610, R222 ;  /* 0x00007610ffde7816 */ /* 0x000fe200000000de */
[----:B------:R-:W4:Y:S01]  /*12ad0*/  LDL R87, [R1+0x3f8] ;  /* 0x0003f80001577983 */ /* 0x000f220000100800 */
        /* <DEDUP_REMOVED lines=8> */
[----:B---3--:R-:W-:-:S03]  /*12b60*/  @!P0 IMAD.MOV.U32 R7, RZ, RZ, R84 ;  /* 0x000000ffff078224 */ /* 0x008fc600078e0054 */
[----:B------:R-:W3:Y:S01]  /*12b70*/  LDL R84, [R1+0x3b8] ;  /* 0x0003b80001547983 */ /* 0x000ee20000100800 */
[----:B--2---:R-:W-:-:S03]  /*12b80*/  @!P0 IMAD.MOV.U32 R6, RZ, RZ, R83 ;  /* 0x000000ffff068224 */ /* 0x004fc600078e0053 */
[----:B------:R-:W2:Y:S04]  /*12b90*/  LDL R83, [R1+0x394] ;  /* 0x0003940001537983 */ /* 0x000ea80000100800 */
[----:B------:R4:W2:Y:S02]  /*12ba0*/  @!P0 LDG.E.U8 R224, desc[UR14][R6.64] ;  /* 0x0000000e06e08981 */ /* 0x0008a4000c1e1100 */
[----:B----4-:R-:W-:Y:S02]  /*12bb0*/  @!P0 IMAD.MOV.U32 R6, RZ, RZ, R81 ;  /* 0x000000ffff068224 */ /* 0x010fe400078e0051 */
[----:B------:R-:W4:Y:S01]  /*12bc0*/  LDL R81, [R1+0x374] ;  /* 0x0003740001517983 */ /* 0x000f220000100800 */
[----:B------:R-:W-:-:S03]  /*12bd0*/  @!P0 IMAD.MOV.U32 R7, RZ, RZ, R82 ;  /* 0x000000ffff078224 */ /* 0x000fc600078e0052 */
[----:B------:R-:W2:Y:S04]  /*12be0*/  LDL R82, [R1+0x398] ;  /* 0x0003980001527983 */ /* 0x000ea80000100800 */
        /* <DEDUP_REMOVED lines=10> */
[----:B0-----:R-:W-:Y:S01]  /*12c90*/  @!P0 IMAD.MOV.U32 R7, RZ, RZ, R8 ;  /* 0x000000ffff078224 */ /* 0x001fe200078e0008 */
[----:B------:R-:W-:Y:S01]  /*12ca0*/  LOP3.LUT R8, R80, 0xffff, RZ, 0xc0, !PT ;  /* 0x0000ffff50087812 */ /* 0x000fe200078ec0ff */
[----:B------:R-:W-:Y:S01]  /*12cb0*/  @!P0 IMAD.MOV.U32 R6, RZ, RZ, R2 ;  /* 0x000000ffff068224 */ /* 0x000fe200078e0002 */
[----:B------:R-:W3:Y:S01]  /*12cc0*/  LDL R80, [R1+0x454] ;  /* 0x0004540001507983 */ /* 0x000ee20000100800 */
[----:B------:R-:W-:-:S03]  /*12cd0*/  LOP3.LUT R2, R47, 0xffff, RZ, 0xc0, !PT ;  /* 0x0000ffff2f027812 */ /* 0x000fc600078ec0ff */
[----:B------:R0:W4:Y:S04]  /*12ce0*/  @!P0 LDG.E.U8 R219, desc[UR14][R6.64] ;  /* 0x0000000e06db8981 */ /* 0x000128000c1e1100 */
[----:B------:R-:W2:Y:S01]  /*12cf0*/  LDL R47, [R1+0xa14] ;  /* 0x000a1400012f7983 */ /* 0x000ea20000100800 */
[----:B0-----:R-:W-:-:S03]  /*12d00*/  LOP3.LUT R7, R79, 0xffff, RZ, 0xc0, !PT ;  /* 0x0000ffff4f077812 */ /* 0x001fc600078ec0ff */
[----:B------:R-:W4:Y:S01]  /*12d10*/  LDL R79, [R1+0x458] ;  /* 0x00045800014f7983 */ /* 0x000f220000100800 */
[----:B------:R-:W-:Y:S02]  /*12d20*/  PRMT R15, R8, 0x3340, R7 ;  /* 0x00003340080f7816 */ /* 0x000fe40000000007 */
[----:B------:R-:W-:Y:S02]  /*12d30*/  LOP3.LUT R8, R43, 0xffff, RZ, 0xc0, !PT ;  /* 0x0000ffff2b087812 */ /* 0x000fe400078ec0ff */
[----:B------:R-:W-:Y:S01]  /*12d40*/  LOP3.LUT R7, R24, 0xffff, RZ, 0xc0, !PT ;  /* 0x0000ffff18077812 */ /* 0x000fe200078ec0ff */
[----:B------:R-:W4:Y:S04]  /*12d50*/  LDL R43, [R1+0x434] ;  /* 0x00043400012b7983 */ /* 0x000f280000100800 */
[----:B------:R-:W4:Y:S01]  /*12d60*/  LDL R24, [R1+0x438] ;  /* 0x0004380001187983 */ /* 0x000f220000100800 */
[----:B------:R-:W-:-:S02]  /*12d70*/  LOP3.LUT R6, R78, 0xffff, RZ, 0xc0, !PT ;  /* 0x0000ffff4e067812 */ /* 0x000fc400078ec0ff */
[----:B------:R-:W-:Y:S01]  /*12d80*/  PRMT R13, R8, 0x3340, R7 ;  /* 0x00003340080d7816 */ /* 0x000fe20000000007 */
[----:B------:R-:W4:Y:S01]  /*12d90*/  LDL R78, [R1+0x418] ;  /* 0x00041800014e7983 */ /* 0x000f220000100800 */
[----:B------:R-:W-:Y:S02]  /*12da0*/  PRMT R14, R6, 0x3340, R2 ;  /* 0x00003340060e7816 */ /* 0x000fe40000000002 */
[----:B------:R-:W-:Y:S02]  /*12db0*/  LOP3.LUT R6, R251, 0xffff, RZ, 0xc0, !PT ;  /* 0x0000fffffb067812 */ /* 0x000fe400078ec0ff */
[----:B------:R-:W-:Y:S02]  /*12dc0*/  LOP3.LUT R2, R250, 0xffff, RZ, 0xc0, !PT ;  /* 0x0000fffffa027812 */ /* 0x000fe400078ec0ff */
[----:B------:R-:W-:Y:S02]  /*12dd0*/  LOP3.LUT R8, R248, 0xffff, RZ, 0xc0, !PT ;  /* 0x0000fffff8087812 */ /* 0x000fe400078ec0ff */
[----:B------:R-:W-:-:S02]  /*12de0*/  PRMT R9, R6, 0x3340, R2 ;  /* 0x0000334006097816 */ /* 0x000fc40000000002 */
        /* <DEDUP_REMOVED lines=14> */
[----:B------:R-:W-:Y:S02]  /*12ed0*/  PRMT R8, R15, 0x5410, R14 ;  /* 0x000054100f087816 */ /* 0x000fe4000000000e */
[----:B------:R-:W-:Y:S01]  /*12ee0*/  PRMT R9, R13, 0x5410, R9 ;  /* 0x000054100d097816 */ /* 0x000fe20000000009 */
[----:B------:R-:W4:Y:S01]  /*12ef0*/  LDL R15, [R1+0x318] ;  /* 0x00031800010f7983 */ /* 0x000f220000100800 */
[----:B------:R-:W-:Y:S02]  /*12f00*/  PRMT R218, RZ, 0x7610, R218 ;  /* 0x00007610ffda7816 */ /* 0x000fe400000000da */
[----:B------:R-:W-:Y:S01]  /*12f10*/  PRMT R217, RZ, 0x7610, R217 ;  /* 0x00007610ffd97816 */ /* 0x000fe200000000d9 */
[----:B------:R-:W4:Y:S01]  /*12f20*/  LDL R14, [R1+0x2f4] ;  /* 0x0002f400010e7983 */ /* 0x000f220000100800 */
[----:B------:R-:W-:-:S02]  /*12f30*/  PRMT R216, RZ, 0x7610, R216 ;  /* 0x00007610ffd87816 */ /* 0x000fc400000000d8 */
[----:B------:R-:W-:Y:S01]  /*12f40*/  PRMT R215, RZ, 0x7610, R215 ;  /* 0x00007610ffd77816 */ /* 0x000fe200000000d7 */
[----:B------:R-:W4:Y:S01]  /*12f50*/  LDL R13, [R1+0x2f8] ;  /* 0x0002f800010d7983 */ /* 0x000f220000100800 */
[----:B---3--:R-:W-:-:S03]  /*12f60*/  @!P0 IMAD.MOV.U32 R7, RZ, RZ, R80 ;  /* 0x000000ffff078224 */ /* 0x008fc600078e0050 */
[----:B------:R-:W3:Y:S04]  /*12f70*/  LDL R80, [R1+0x378] ;  /* 0x0003780001507983 */ /* 0x000ee80000100800 */
[----:B--2---:R0:W-:Y:S01]  /*12f80*/  STS.128 [R47+UR12], R8 ;  /* 0x000000082f007988 */ /* 0x0041e20008000c0c */
[----:B----4-:R-:W-:-:S03]  /*12f90*/  @!P0 IMAD.MOV.U32 R6, RZ, RZ, R79 ;  /* 0x000000ffff068224 */ /* 0x010fc600078e004f */
[----:B------:R-:W2:Y:S04]  /*12fa0*/  LDL R79, [R1+0x354] ;  /* 0x00035400014f7983 */ /* 0x000ea80000100800 */
[----:B------:R1:W4:Y:S04]  /*12fb0*/  @!P0 LDG.E.U8 R218, desc[UR14][R6.64] ;  /* 0x0000000e06da8981 */ /* 0x000328000c1e1100 */
[----:B0-----:R-:W4:Y:S01]  /*12fc0*/  LDL R47, [R1+0x358] ;  /* 0x00035800012f7983 */ /* 0x001f220000100800 */
[----:B------:R-:W-:Y:S02]  /*12fd0*/  PRMT R214, RZ, 0x7610, R214 ;  /* 0x00007610ffd67816 */ /* 0x000fe400000000d6 */
[----:B------:R-:W-:Y:S01]  /*12fe0*/  PRMT R213, RZ, 0x7610, R213 ;  /* 0x00007610ffd57816 */ /* 0x000fe200000000d5 */
[----:B------:R-:W4:Y:S01]  /*12ff0*/  LDL R11, [R1+0x2d4] ;  /* 0x0002d400010b7983 */ /* 0x000f220000100800 */
[----:B-1----:R-:W-:-:S02]  /*13000*/  @!P0 IMAD.MOV.U32 R7, RZ, RZ, R43 ;  /* 0x000000ffff078224 */ /* 0x002fc400078e002b */
[----:B------:R-:W-:Y:S01]  /*13010*/  @!P0 IMAD.MOV.U32 R6, RZ, RZ, R24 ;  /* 0x000000ffff068224 */ /* 0x000fe200078e0018 */
[----:B------:R-:W4:Y:S04]  /*13020*/  LDL R43, [R1+0x334] ;  /* 0x00033400012b7983 */ /* 0x000f280000100800 */
[----:B------:R-:W4:Y:S04]  /*13030*/  LDL R24, [R1+0x338] ;  /* 0x0003380001187983 */ /* 0x000f280000100800 */
[----:B------:R0:W4:Y:S01]  /*13040*/  @!P0 LDG.E.U8 R217, desc[UR14][R6.64] ;  /* 0x0000000e06d98981 */ /* 0x000122000c1e1100 */
[----:B------:R-:W-:-:S03]  /*13050*/  PRMT R212, RZ, 0x7610, R212 ;  /* 0x00007610ffd47816 */ /* 0x000fc600000000d4 */
[----:B------:R-:W4:Y:S01]  /*13060*/  LDL R10, [R1+0x2d8] ;  /* 0x0002d800010a7983 */ /* 0x000f220000100800 */
[----:B------:R-:W-:-:S03]  /*13070*/  PRMT R211, RZ, 0x7610, R211 ;  /* 0x00007610ffd37816 */ /* 0x000fc600000000d3 */
[----:B------:R-:W4:Y:S01]  /*13080*/  LDL R9, [R1+0x2b4] ;  /* 0x0002b40001097983 */ /* 0x000f220000100800 */
[----:B0-----:R-:W-:Y:S02]  /*13090*/  @!P0 IMAD.MOV.U32 R6, RZ, RZ, R78 ;  /* 0x000000ffff068224 */ /* 0x001fe400078e004e */
[----:B------:R-:W-:Y:S01]  /*130a0*/  @!P0 IMAD.MOV.U32 R7, RZ, RZ, R89 ;  /* 0x000000ffff078224 */ /* 0x000fe200078e0059 */
[----:B------:R-:W4:Y:S04]  /*130b0*/  LDL R78, [R1+0x314] ;  /* 0x00031400014e7983 */ /* 0x000f280000100800 */
[----:B------:R0:W4:Y:S01]  /*130c0*/  @!P0 LDG.E.U8 R216, desc[UR14][R6.64] ;  /* 0x0000000e06d88981 */ /* 0x000122000c1e1100 */
[----:B------:R-:W-:-:S03]  /*130d0*/  PRMT R210, RZ, 0x7610, R210 ;  /* 0x00007610ffd27816 */ /* 0x000fc600000000d2 */
[----:B------:R-:W4:Y:S01]  /*130e0*/  LDL R8, [R1+0x2b8] ;  /* 0x0002b80001087983 */ /* 0x000f220000100800 */
[----:B0-----:R-:W-:Y:S02]  /*130f0*/  @!P0 IMAD.MOV.U32 R6, RZ, RZ, R87 ;  /* 0x000000ffff068224 */ /* 0x001fe400078e0057 */
[----:B------:R-:W-:-:S05]  /*13100*/  @!P0 IMAD.MOV.U32 R7, RZ, RZ, R88 ;  /* 0x000000ffff078224 */ /* 0x000fca00078e0058 */
[----:B------:R0:W4:Y:S02]  /*13110*/  @!P0 LDG.E.U8 R215, desc[UR14][R6.64] ;  /* 0x0000000e06d78981 */ /* 0x000124000c1e1100 */
[----:B0-----:R-:W-:Y:S02]  /*13120*/  @!P0 IMAD.MOV.U32 R6, RZ, RZ, R2 ;  /* 0x000000ffff068224 */ /* 0x001fe400078e0002 */
[----:B------:R-:W-:Y:S01]  /*13130*/  @!P0 IMAD.MOV.U32 R7, RZ, RZ, R86 ;  /* 0x000000ffff078224 */ /* 0x000fe200078e0056 */
        /* <DEDUP_REMOVED lines=9> */
[----:B---3--:R-:W-:-:S05]  /*131d0*/  @!P0 IMAD.MOV.U32 R6, RZ, RZ, R80 ;  /* 0x000000ffff068224 */ /* 0x008fca00078e0050 */
[----:B------:R2:W3:Y:S02]  /*131e0*/  @!P0 LDG.E.U8 R211, desc[UR14][R6.64] ;  /* 0x0000000e06d38981 */ /* 0x0004e4000c1e1100 */
[----:B--2---:R-:W-:Y:S02]  /*131f0*/  @!P0 IMAD.MOV.U32 R7, RZ, RZ, R79 ;  /* 0x000000ffff078224 */ /* 0x004fe400078e004f */
[----:B----4-:R-:W-:Y:S02]  /*13200*/  @!P0 IMAD.MOV.U32 R6, RZ, RZ, R47 ;  /* 0x000000ffff068224 */ /* 0x010fe400078e002f */
[----:B------:R-:W2:Y:S04]  /*13210*/  LDL.LU R47, [R1+0x294] ;  /* 0x00029400012f7983 */ /* 0x000ea80000300800 */
[----:B------:R0:W4:Y:S02]  /*13220*/  @!P0 LDG.E.U8 R210, desc[UR14][R6.64] ;  /* 0x0000000e06d28981 */ /* 0x000124000c1e1100 */
[----:B0-----:R-:W-:-:S02]  /*13230*/  @!P0 IMAD.MOV.U32 R7, RZ, RZ, R43 ;  /* 0x000000ffff078224 */ /* 0x001fc400078e002b */
[----:B------:R-:W-:Y:S01]  /*13240*/  @!P0 IMAD.MOV.U32 R6, RZ, RZ, R24 ;  /* 0x000000ffff068224 */ /* 0x000fe200078e0018 */
[----:B------:R-:W3:Y:S04]  /*13250*/  LDL.LU R43, [R1+0x278] ;  /* 0x00027800012b7983 */ /* 0x000ee80000300800 */
[----:B------:R-:W4:Y:S01]  /*13260*/  LDL.LU R24, [R1+0x274] ;  /* 0x0002740001187983 */ /* 0x000f220000300800 */
[----:B------:R-:W-:Y:S02]  /*13270*/  PRMT R209, RZ, 0x7610, R209 ;  /* 0x00007610ffd17816 */ /* 0x000fe400000000d1 */
        /* <DEDUP_REMOVED lines=19> */
[----:B0-----:R-:W-:Y:S01]  /*133b0*/  @!P0 IMAD.MOV.U32 R6, RZ, RZ, R2 ;  /* 0x000000ffff068224 */ /* 0x001fe200078e0002 */
[----:B------:R-:W-:Y:S01]  /*133c0*/  LOP3.LUT R8, R77, 0xffff, RZ, 0xc0, !PT ;  /* 0x0000ffff4d087812 */ /* 0x000fe200078ec0ff */
[----:B--2---:R-:W-:-:S05]  /*133d0*/  @!P0 IMAD.MOV.U32 R7, RZ, RZ, R47 ;  /* 0x000000ffff078224 */ /* 0x004fca00078e002f */
[----:B------:R3:W2:Y:S02]  /*133e0*/  @!P0 LDG.E.U8 R204, desc[UR14][R6.64] ;  /* 0x0000000e06cc8981 */ /* 0x0006a4000c1e1100 */
[----:B---3--:R-:W-:Y:S02]  /*133f0*/  @!P0 IMAD.MOV.U32 R6, RZ, RZ, R43 ;  /* 0x000000ffff068224 */ /* 0x008fe400078e002b */
[----:B----4-:R-:W-:-:S05]  /*13400*/  @!P0 IMAD.MOV.U32 R7, RZ, RZ, R24 ;  /* 0x000000ffff078224 */ /* 0x010fca00078e0018 */
[----:B------:R0:W3:Y:S02]  /*13410*/  @!P0 LDG.E.U8 R203, desc[UR14][R6.64] ;  /* 0x0000000e06cb8981 */ /* 0x0000e4000c1e1100 */
[----:B0-----:R-:W-:-:S04]  /*13420*/  LOP3.LUT R7, R52, 0xffff, RZ, 0xc0, !PT ;  /* 0x0000ffff34077812 */ /* 0x001fc800078ec0ff */
[----:B------:R-:W-:Y:S02]  /*13430*/  PRMT R15, R8, 0x3340, R7 ;  /* 0x00003340080f7816 */ /* 0x000fe40000000007 */
[----:B------:R-:W-:Y:S02]  /*13440*/  LOP3.LUT R7, R3, 0xffff, RZ, 0xc0, !PT ;  /* 0x0000ffff03077812 */ /* 0x000fe400078ec0ff */
[----:B------:R-:W4:Y:S01]  /*13450*/  LDL R3, [R1+0xa10] ;  /* 0x000a100001037983 */ /* 0x000f220000100800 */
[----:B------:R-:W-:Y:S02]  /*13460*/  LOP3.LUT R6, R50, 0xffff, RZ, 0xc0, !PT ;  /* 0x0000ffff32067812 */ /* 0x000fe400078ec0ff */
[----:B------:R-:W-:-:S04]  /*13470*/  LOP3.LUT R2, R49, 0xffff, RZ, 0xc0, !PT ;  /* 0x0000ffff31027812 */ /* 0x000fc800078ec0ff */
[----:B------:R-:W-:Y:S02]  /*13480*/  PRMT R14, R6, 0x3340, R2 ;  /* 0x00003340060e7816 */ /* 0x000fe40000000002 */
[----:B------:R-:W-:Y:S02]  /*13490*/  LOP3.LUT R6, R41, 0xffff, RZ, 0xc0, !PT ;  /* 0x0000ffff29067812 */ /* 0x000fe400078ec0ff */
[----:B------:R-:W-:Y:S02]  /*134a0*/  LOP3.LUT R2, R37, 0xffff, RZ, 0xc0, !PT ;  /* 0x0000ffff25027812 */ /* 0x000fe400078ec0ff */
[----:B------:R-:W-:Y:S02]  /*134b0*/  LOP3.LUT R8, R46, 0xffff, RZ, 0xc0, !PT ;  /* 0x0000ffff2e087812 */ /* 0x000fe400078ec0ff */
[----:B------:R-:W-:Y:S02]  /*134c0*/  PRMT R9, R6, 0x3340, R2 ;  /* 0x0000334006097816 */ /* 0x000fe40000000002 */
[----:B------:R-:W-:-:S02]  /*134d0*/  LOP3.LUT R2, R27, 0xffff, RZ, 0xc0, !PT ;  /* 0x0000ffff1b027812 */ /* 0x000fc400078ec0ff */
[----:B------:R-:W-:Y:S01]  /*134e0*/  PRMT R13, R8, 0x3340, R7 ;  /* 0x00003340080d7816 */ /* 0x000fe20000000007 */
[----:B------:R-:W2:Y:S01]  /*134f0*/  LDL R27, [R1+0x238] ;  /* 0x00023800011b7983 */ /* 0x000ea20000100800 */
[----:B------:R-:W-:-:S03]  /*13500*/  LOP3.LUT R7, R33, 0xffff, RZ, 0xc0, !PT ;  /* 0x0000ffff21077812 */ /* 0x000fc600078ec0ff */
[----:B------:R-:W3:Y:S04]  /*13510*/  LDL.LU R52, [R1+0x258] ;  /* 0x0002580001347983 */ /* 0x000ee80000300800 */
[----:B------:R-:W2:Y:S04]  /*13520*/  LDL.LU R33, [R1+0x254] ;  /* 0x0002540001217983 */ /* 0x000ea80000300800 */
[----:B------:R-:W2:Y:S04]  /*13530*/  LDL.LU R245, [R1+0x218] ;  /* 0x0002180001f57983 */ /* 0x000ea80000300800 */
[----:B------:R-:W2:Y:S01]  /*13540*/  LDL.LU R244, [R1+0x234] ;  /* 0x0002340001f47983 */ /* 0x000ea20000300800 */
[----:B------:R-:W-:-:S03]  /*13550*/  LOP3.LUT R8, R35, 0xffff, RZ, 0xc0, !PT ;  /* 0x0000ffff23087812 */ /* 0x000fc600078ec0ff */
[----:B------:R-:W2:Y:S01]  /*13560*/  LDL.LU R238, [R1+0x214] ;  /* 0x0002140001ee7983 */ /* 0x000ea20000300800 */
[----:B------:R-:W-:Y:S02]  /*13570*/  LOP3.LUT R6, R31, 0xffff, RZ, 0xc0, !PT ;  /* 0x0000ffff1f067812 */ /* 0x000fe400078ec0ff */
[----:B------:R-:W-:Y:S01]  /*13580*/  PRMT R11, R8, 0x3340, R7 ;  /* 0x00003340080b7816 */ /* 0x000fe20000000007 */
[----:B------:R-:W2:Y:S01]  /*13590*/  LDL R37, [R1+0x9e8] ;  /* 0x0009e80001257983 */ /* 0x000ea20000100800 */
[----:B------:R-:W-:Y:S02]  /*135a0*/  PRMT R10, R6, 0x3340, R2 ;  /* 0x00003340060a7816 */ /* 0x000fe40000000002 */
[----:B------:R-:W-:Y:S01]  /*135b0*/  LOP3.LUT R8, R29, 0xffff, RZ, 0xc0, !PT ;  /* 0x0000ffff1d087812 */ /* 0x000fe200078ec0ff */
[----:B------:R-:W2:Y:S01]  /*135c0*/  LDL R31, [R1+0x9ec] ;  /* 0x0009ec00011f7983 */ /* 0x000ea20000100800 */
[----:B------:R-:W-:Y:S02]  /*135d0*/  LOP3.LUT R7, R26, 0xffff, RZ, 0xc0, !PT ;  /* 0x0000ffff1a077812 */ /* 0x000fe400078ec0ff */
[----:B------:R-:W-:Y:S01]  /*135e0*/  LOP3.LUT R6, R25, 0xffff, RZ, 0xc0, !PT ;  /* 0x0000ffff19067812 */ /* 0x000fe200078ec0ff */
[----:B------:R-:W2:Y:S01]  /*135f0*/  LDL R77, [R1+0x5cc] ;  /* 0x0005cc00014d7983 */ /* 0x000ea20000100800 */
[----:B------:R-:W-:-:S02]  /*13600*/  LOP3.LUT R2, R243, 0xffff, RZ, 0xc0, !PT ;  /* 0x0000fffff3027812 */ /* 0x000fc400078ec0ff */
[----:B------:R-:W-:Y:S01]  /*13610*/  PRMT R7, R8, 0x3340, R7 ;  /* 0x0000334008077816 */ /* 0x000fe20000000007 */
[----:B------:R-:W2:Y:S01]  /*13620*/  LDL R50, [R1+0x5d0] ;  /* 0x0005d00001327983 */ /* 0x000ea20000100800 */
[----:B------:R-:W-:Y:S02]  /*13630*/  PRMT R2, R6, 0x3340, R2 ;  /* 0x0000334006027816 */ /* 0x000fe40000000002 */
[----:B------:R-:W-:Y:S01]  /*13640*/  PRMT R10, R11, 0x5410, R10 ;  /* 0x000054100b0a7816 */ /* 0x000fe2000000000a */
[----:B------:R-:W2:Y:S01]  /*13650*/  LDL R25, [R1+0x5b0] ;  /* 0x0005b00001197983 */ /* 0x000ea20000100800 */
[----:B------:R-:W-:Y:S02]  /*13660*/  PRMT R8, R15, 0x5410, R14 ;  /* 0x000054100f087816 */ /* 0x000fe4000000000e */
[----:B------:R-:W-:Y:S01]  /*13670*/  PRMT R9, R13, 0x5410, R9 ;  /* 0x000054100d097816 */ /* 0x000fe20000000009 */
[----:B------:R-:W2:Y:S01]  /*13680*/  LDL R26, [R1+0x5ac] ;  /* 0x0005ac00011a7983 */ /* 0x000ea20000100800 */
[----:B------:R-:W-:-:S05]  /*13690*/  PRMT R11, R7, 0x5410, R2 ;  /* 0x00005410070b7816 */ /* 0x000fca0000000002 */
[----:B----4-:R0:W-:Y:S04]  /*136a0*/  STS.128 [R3+UR12], R8 ;  /* 0x0000000803007988 */ /* 0x0101e80008000c0c */
[----:B0-----:R-:W4:Y:S04]  /*136b0*/  LDL.LU R3, [R1+0x2ac] ;  /* 0x0002ac0001037983 */ /* 0x001f280000300800 */
[----:B------:R-:W4:Y:S04]  /*136c0*/  LDL.LU R243, [R1+0x210] ;  /* 0x0002100001f37983 */ /* 0x000f280000300800 */
[----:B------:R-:W4:Y:S04]  /*136d0*/  LDL.LU R241, [R1+0x22c] ;  /* 0x00022c0001f17983 */ /* 0x000f280000300800 */
[----:B------:R-:W4:Y:S04]  /*136e0*/  LDL.LU R240, [R1+0x224] ;  /* 0x0002240001f07983 */ /* 0x000f280000300800 */
[----:B------:R-:W4:Y:S04]  /*136f0*/  LDL.LU R237, [R1+0x20c] ;  /* 0x00020c0001ed7983 */ /* 0x000f280000300800 */
[----:B------:R-:W4:Y:S01]  /*13700*/  LDL R35, [R1+0x58c] ;  /* 0x00058c0001237983 */ /* 0x000f220000100800 */
[----:B------:R-:W-:Y:S01]  /*13710*/  PRMT R202, RZ, 0x7610, R202 ;  /* 0x00007610ffca7816 */ /* 0x000fe200000000ca */
[----:B---3--:R-:W-:-:S02]  /*13720*/  @!P0 IMAD.MOV.U32 R6, RZ, RZ, R52 ;  /* 0x000000ffff068224 */ /* 0x008fc400078e0034 */
[----:B--2---:R-:W-:Y:S01]  /*13730*/  @!P0 IMAD.MOV.U32 R7, RZ, RZ, R33 ;  /* 0x000000ffff078224 */ /* 0x004fe200078e0021 */
[----:B------:R-:W2:Y:S04]  /*13740*/  LDL R29, [R1+0x590] ;  /* 0x00059000011d7983 */ /* 0x000ea80000100800 */
[----:B------:R0:W3:Y:S04]  /*13750*/  @!P0 LDG.E.U8 R202, desc[UR14][R6.64] ;  /* 0x0000000e06ca8981 */ /* 0x0000e8000c1e1100 */
[----:B------:R-:W3:Y:S01]  /*13760*/  LDL R49, [R1+0x56c] ;  /* 0x00056c0001317983 */ /* 0x000ee20000100800 */
[----:B------:R-:W-:-:S03]  /*13770*/  PRMT R201, RZ, 0x7610, R201 ;  /* 0x00007610ffc97816 */ /* 0x000fc600000000c9 */
[----:B------:R-:W3:Y:S01]  /*13780*/  LDL R81, [R1+0x54c] ;  /* 0x00054c0001517983 */ /* 0x000ee20000100800 */
[----:B0-----:R-:W-:-:S03]  /*13790*/  @!P0 IMAD.MOV.U32 R6, RZ, RZ, R27 ;  /* 0x000000ffff068224 */ /* 0x001fc600078e001b */
[----:B------:R-:W3:Y:S01]  /*137a0*/  LDL R27, [R1+0x570] ;  /* 0x00057000011b7983 */ /* 0x000ee20000100800 */
[----:B------:R-:W-:-:S03]  /*137b0*/  @!P0 IMAD.MOV.U32 R7, RZ, RZ, R244 ;  /* 0x000000ffff078224 */ /* 0x000fc600078e00f4 */
[----:B------:R-:W3:Y:S04]  /*137c0*/  LDL R80, [R1+0x550] ;  /* 0x0005500001507983 */ /* 0x000ee80000100800 */
[----:B------:R-:W3:Y:S04]  /*137d0*/  LDL R46, [R1+0x52c] ;  /* 0x00052c00012e7983 */ /* 0x000ee80000100800 */
[----:B------:R-:W3:Y:S04]  /*137e0*/  LDL R41, [R1+0x530] ;  /* 0x0005300001297983 */ /* 0x000ee80000100800 */
[----:B------:R0:W-:Y:S01]  /*137f0*/  STL [R1+0xa38], R244 ;  /* 0x000a38f401007387 */ /* 0x0001e20000100800 */
[----:B------:R-:W-:-:S03]  /*13800*/  PRMT R200, RZ, 0x7610, R200 ;  /* 0x00007610ffc87816 */ /* 0x000fc600000000c8 */
[----:B------:R1:W3:Y:S04]  /*13810*/  @!P0 LDG.E.U8 R201, desc[UR14][R6.64] ;  /* 0x0000000e06c98981 */ /* 0x0002e8000c1e1100 */
[----:B0-----:R-:W3:Y:S01]  /*13820*/  LDL.LU R244, [R1+0x288] ;  /* 0x0002880001f47983 */ /* 0x001ee20000300800 */
[----:B-1----:R-:W-:-:S03]  /*13830*/  @!P0 IMAD.MOV.U32 R6, RZ, RZ, R245 ;  /* 0x000000ffff068224 */ /* 0x002fc600078e00f5 */
[----:B------:R0:W-:Y:S01]  /*13840*/  STL [R1+0xa40], R245 ;  /* 0x000a40f501007387 */ /* 0x0001e20000100800 */
[----:B------:R-:W-:Y:S01]  /*13850*/  @!P0 IMAD.MOV.U32 R7, RZ, RZ, R238 ;  /* 0x000000ffff078224 */ /* 0x000fe200078e00ee */
[----:B------:R-:W-:-:S04]  /*13860*/  PRMT R199, RZ, 0x7610, R199 ;  /* 0x00007610ffc77816 */ /* 0x000fc800000000c7 */
[----:B------:R1:W3:Y:S04]  /*13870*/  @!P0 LDG.E.U8 R200, desc[UR14][R6.64] ;  /* 0x0000000e06c88981 */ /* 0x0002e8000c1e1100 */
[----:B0-----:R-:W3:Y:S04]  /*13880*/  LDL.LU R245, [R1+0x2c4] ;  /* 0x0002c40001f57983 */ /* 0x001ee80000300800 */
[----:B------:R0:W-:Y:S01]  /*13890*/  STL [R1+0xa3c], R238 ;  /* 0x000a3cee01007387 */ /* 0x0001e20000100800 */
[----:B-1----:R-:W-:Y:S02]  /*138a0*/  @!P0 IMAD.MOV.U32 R6, RZ, RZ, R31 ;  /* 0x000000ffff068224 */ /* 0x002fe400078e001f */
[----:B------:R-:W-:Y:S01]  /*138b0*/  @!P0 IMAD.MOV.U32 R7, RZ, RZ, R37 ;  /* 0x000000ffff078224 */ /* 0x000fe200078e0025 */
[----:B------:R-:W-:-:S04]  /*138c0*/  PRMT R198, RZ, 0x7610, R198 ;  /* 0x00007610ffc67816 */ /* 0x000fc800000000c6 */
[----:B------:R1:W3:Y:S04]  /*138d0*/  @!P0 LDG.E.U8 R199, desc[UR14][R6.64] ;  /* 0x0000000e06c78981 */ /* 0x0002e8000c1e1100 */
[----:B0-----:R-:W3:Y:S04]  /*138e0*/  LDL.LU R238, [R1+0x290] ;  /* 0x0002900001ee7983 */ /* 0x001ee80000300800 */
[----:B------:R-:W3:Y:S04]  /*138f0*/  LDL R79, [R1+0x50c] ;  /* 0x00050c00014f7983 */ /* 0x000ee80000100800 */
[----:B------:R-:W3:Y:S04]  /*13900*/  LDL R78, [R1+0x510] ;  /* 0x00051000014e7983 */ /* 0x000ee80000100800 */
[----:B------:R-:W3:Y:S04]  /*13910*/  LDL R37, [R1+0x4ec] ;  /* 0x0004ec0001257983 */ /* 0x000ee80000100800 */
[----:B------:R-:W3:Y:S01]  /*13920*/  LDL R31, [R1+0x4f0] ;  /* 0x0004f000011f7983 */ /* 0x000ee20000100800 */
[----:B-1----:R-:W-:-:S02]  /*13930*/  @!P0 IMAD.MOV.U32 R6, RZ, RZ, R50 ;  /* 0x000000ffff068224 */ /* 0x002fc400078e0032 */
[----:B------:R-:W-:Y:S01]  /*13940*/  @!P0 IMAD.MOV.U32 R7, RZ, RZ, R77 ;  /* 0x000000ffff078224 */ /* 0x000fe200078e004d */
[----:B------:R-:W3:Y:S04]  /*13950*/  LDL R50, [R1+0x4d0] ;  /* 0x0004d00001327983 */ /* 0x000ee80000100800 */
[----:B------:R-:W3:Y:S01]  /*13960*/  LDL R77, [R1+0x4cc] ;  /* 0x0004cc00014d7983 */ /* 0x000ee20000100800 */
[----:B------:R-:W-:-:S03]  /*13970*/  PRMT R197, RZ, 0x7610, R197 ;  /* 0x00007610ffc57816 */ /* 0x000fc600000000c5 */
[----:B------:R0:W3:Y:S01]  /*13980*/  @!P0 LDG.E.U8 R198, desc[UR14][R6.64] ;  /* 0x0000000e06c68981 */ /* 0x0000e2000c1e1100 */
[----:B------:R-:W-:Y:S02]  /*13990*/  PRMT R196, RZ, 0x7610, R196 ;  /* 0x00007610ffc47816 */ /* 0x000fe400000000c4 */
[----:B------:R-:W-:Y:S01]  /*139a0*/  PRMT R195, RZ, 0x7610, R195 ;  /* 0x00007610ffc37816 */ /* 0x000fe200000000c3 */
[----:B------:R-:W3:Y:S01]  /*139b0*/  LDL R83, [R1+0x3cc] ;  /* 0x0003cc0001537983 */ /* 0x000ee20000100800 */
[----:B------:R-:W-:Y:S02]  /*139c0*/  PRMT R194, RZ, 0x7610, R194 ;  /* 0x00007610ffc27816 */ /* 0x000fe400000000c2 */
[----:B------:R-:W-:Y:S01]  /*139d0*/  PRMT R193, RZ, 0x7610, R193 ;  /* 0x00007610ffc17816 */ /* 0x000fe200000000c1 */
[----:B------:R-:W3:Y:S01]  /*139e0*/  LDL R82, [R1+0x3ac] ;  /* 0x0003ac0001527983 */ /* 0x000ee20000100800 */
[----:B0-----:R-:W-:-:S03]  /*139f0*/  @!P0 IMAD.MOV.U32 R6, RZ, RZ, R25 ;  /* 0x000000ffff068224 */ /* 0x001fc600078e0019 */
[----:B------:R-:W3:Y:S01]  /*13a00*/  LDL R25, [R1+0x4b0] ;  /* 0x0004b00001197983 */ /* 0x000ee20000100800 */
[----:B------:R-:W-:-:S03]  /*13a10*/  @!P0 IMAD.MOV.U32 R7, RZ, RZ, R26 ;  /* 0x000000ffff078224 */ /* 0x000fc600078e001a */
[----:B------:R-:W3:Y:S04]  /*13a20*/  LDL R26, [R1+0x4ac] ;  /* 0x0004ac00011a7983 */ /* 0x000ee80000100800 */
[----:B------:R4:W3:Y:S02]  /*13a30*/  @!P0 LDG.E.U8 R197, desc[UR14][R6.64] ;  /* 0x0000000e06c58981 */ /* 0x0008e4000c1e1100 */
[----:B----4-:R-:W-:Y:S02]  /*13a40*/  @!P0 IMAD.MOV.U32 R7, RZ, RZ, R35 ;  /* 0x000000ffff078224 */ /* 0x010fe400078e0023 */
[----:B------:R-:W4:Y:S01]  /*13a50*/  LDL R35, [R1+0x48c] ;  /* 0x00048c0001237983 */ /* 0x000f220000100800 */
[----:B--2---:R-:W-:-:S03]  /*13a60*/  @!P0 IMAD.MOV.U32 R6, RZ, RZ, R29 ;  /* 0x000000ffff068224 */ /* 0x004fc600078e001d */
[----:B------:R-:W2:Y:S04]  /*13a70*/  LDL R29, [R1+0x490] ;  /* 0x00049000011d7983 */ /* 0x000ea80000100800 */
[----:B------:R3:W2:Y:S02]  /*13a80*/  @!P0 LDG.E.U8 R196, desc[UR14][R6.64] ;  /* 0x0000000e06c48981 */ /* 0x0006a4000c1e1100 */
[----:B---3--:R-:W-:Y:S02]  /*13a90*/  @!P0 IMAD.MOV.U32 R6, RZ, RZ, R27 ;  /* 0x000000ffff068224 */ /* 0x008fe400078e001b */
[----:B------:R-:W3:Y:S01]  /*13aa0*/  LDL R27, [R1+0x470] ;  /* 0x00047000011b7983 */ /* 0x000ee20000100800 */
[----:B------:R-:W-:-:S03]  /*13ab0*/  @!P0 IMAD.MOV.U32 R7, RZ, RZ, R49 ;  /* 0x000000ffff078224 */ /* 0x000fc600078e0031 */
[----:B------:R-:W3:Y:S04]  /*13ac0*/  LDL R49, [R1+0x46c] ;  /* 0x00046c0001317983 */ /* 0x000ee80000100800 */
[----:B------:R0:W3:Y:S02]  /*13ad0*/  @!P0 LDG.E.U8 R195, desc[UR14][R6.64] ;  /* 0x0000000e06c38981 */ /* 0x0000e4000c1e1100 */
[----:B0-----:R-:W-:Y:S02]  /*13ae0*/  @!P0 IMAD.MOV.U32 R6, RZ, RZ, R80 ;  /* 0x000000ffff068224 */ /* 0x001fe400078e0050 */
[----:B------:R-:W-:Y:S01]  /*13af0*/  @!P0 IMAD.MOV.U32 R7, RZ, RZ, R81 ;  /* 0x000000ffff078224 */ /* 0x000fe200078e0051 */
[----:B------:R-:W-:Y:S01]  /*13b00*/  PRMT R192, RZ, 0x7610, R192 ;  /* 0x00007610ffc07816 */ /* 0x000fe200000000c0 */
[----:B------:R-:W3:Y:S04]  /*13b10*/  LDL R81, [R1+0x3b0] ;  /* 0x0003b00001517983 */ /* 0x000ee80000100800 */
[----:B------:R0:W3:Y:S01]  /*13b20*/  @!P0 LDG.E.U8 R194, desc[UR14][R6.64] ;  /* 0x0000000e06c28981 */ /* 0x0000e2000c1e1100 */
[----:B------:R-:W-:-:S02]  /*13b30*/  PRMT R191, RZ, 0x7610, R191 ;  /* 0x00007610ffbf7816 */ /* 0x000fc400000000bf */
[----:B------:R-:W-:Y:S01]  /*13b40*/  PRMT R190, RZ, 0x7610, R190 ;  /* 0x00007610ffbe7816 */ /* 0x000fe200000000be */
[----:B------:R-:W3:Y:S01]  /*13b50*/  LDL R80, [R1+0x38c] ;  /* 0x00038c0001507983 */ /* 0x000ee20000100800 */
[----:B0-----:R-:W-:Y:S02]  /*13b60*/  @!P0 IMAD.MOV.U32 R6, RZ, RZ, R41 ;  /* 0x000000ffff068224 */ /* 0x001fe400078e0029 */
[----:B------:R-:W-:Y:S01]  /*13b70*/  @!P0 IMAD.MOV.U32 R7, RZ, RZ, R46 ;  /* 0x000000ffff078224 */ /* 0x000fe200078e002e */
[----:B------:R-:W3:Y:S04]  /*13b80*/  LDL R41, [R1+0x450] ;  /* 0x0004500001297983 */ /* 0x000ee80000100800 */
[----:B------:R0:W3:Y:S04]  /*13b90*/  @!P0 LDG.E.U8 R193, desc[UR14][R6.64] ;  /* 0x0000000e06c18981 */ /* 0x0000e8000c1e1100 */
[----:B------:R-:W3:Y:S01]  /*13ba0*/  LDL R46, [R1+0x44c] ;  /* 0x00044c00012e7983 */ /* 0x000ee20000100800 */
[----:B0-----:R-:W-:Y:S01]  /*13bb0*/  @!P0 IMAD.MOV.U32 R7, RZ, RZ, R79 ;  /* 0x000000ffff078224 */ /* 0x001fe200078e004f */
[----:B------:R-:W-:-:S02]  /*13bc0*/  PRMT R189, RZ, 0x7610, R189 ;  /* 0x00007610ffbd7816 */ /* 0x000fc400000000bd */
[----:B------:R-:W3:Y:S01]  /*13bd0*/  LDL R79, [R1+0x390] ;  /* 0x00039000014f7983 */ /* 0x000ee20000100800 */
[----:B------:R-:W-:Y:S01]  /*13be0*/  @!P0 IMAD.MOV.U32 R6, RZ, RZ, R78 ;  /* 0x000000ffff068224 */ /* 0x000fe200078e004e */
[----:B------:R-:W-:Y:S02]  /*13bf0*/  PRMT R188, RZ, 0x7610, R188 ;  /* 0x00007610ffbc7816 */ /* 0x000fe400000000bc */
[----:B------:R-:W3:Y:S04]  /*13c00*/  LDL R78, [R1+0x36c] ;  /* 0x00036c00014e7983 */ /* 0x000ee80000100800 */
[----:B------:R0:W3:Y:S02]  /*13c10*/  @!P0 LDG.E.U8 R192, desc[UR14][R6.64] ;  /* 0x0000000e06c08981 */ /* 0x0000e4000c1e1100 */
[----:B0-----:R-:W-:-:S02]  /*13c20*/  @!P0 IMAD.MOV.U32 R6, RZ, RZ, R31 ;  /* 0x000000ffff068224 */ /* 0x001fc400078e001f */
[----:B------:R-:W-:Y:S01]  /*13c30*/  @!P0 IMAD.MOV.U32 R7, RZ, RZ, R37 ;  /* 0x000000ffff078224 */ /* 0x000fe200078e0025 */
[----:B------:R-:W3:Y:S04]  /*13c40*/  LDL R31, [R1+0x430] ;  /* 0x00043000011f7983 */ /* 0x000ee80000100800 */
[----:B------:R0:W3:Y:S04]  /*13c50*/  @!P0 LDG.E.U8 R191, desc[UR14][R6.64] ;  /* 0x0000000e06bf8981 */ /* 0x0000e8000c1e1100 */
[----:B------:R-:W3:Y:S01]  /*13c60*/  LDL R37, [R1+0x42c] ;  /* 0x00042c0001257983 */ /* 0x000ee20000100800 */
[----:B0-----:R-:W-:-:S02]  /*13c70*/  @!P0 IMAD.MOV.U32 R6, RZ, RZ, R50 ;  /* 0x000000ffff068224 */ /* 0x001fc400078e0032 */
[----:B------:R-:W-:Y:S01]  /*13c80*/  @!P0 IMAD.MOV.U32 R7, RZ, RZ, R77 ;  /* 0x000000ffff078224 */ /* 0x000fe200078e004d */
[----:B------:R-:W-:Y:S01]  /*13c90*/  PRMT R187, RZ, 0x7610, R187 ;  /* 0x00007610ffbb7816 */ /* 0x000fe200000000bb */
[----:B------:R-:W3:Y:S04]  /*13ca0*/  LDL R77, [R1+0x370] ;  /* 0x00037000014d7983 */ /* 0x000ee80000100800 */
[----:B------:R0:W3:Y:S01]  /*13cb0*/  @!P0 LDG.E.U8 R190, desc[UR14][R6.64] ;  /* 0x0000000e06be8981 */ /* 0x0000e2000c1e1100 */
[----:B------:R-:W-:-:S03]  /*13cc0*/  PRMT R186, RZ, 0x7610, R186 ;  /* 0x00007610ffba7816 */ /* 0x000fc600000000ba */
        /* <DEDUP_REMOVED lines=15> */
[----:B------:R0:W3:Y:S01]  /*13dc0*/  @!P0 LDG.E.U8 R187, desc[UR14][R6.64] ;  /* 0x0000000e06bb8981 */ /* 0x0000e2000c1e1100 */
[----:B------:R-:W-:Y:S02]  /*13dd0*/  PRMT R185, RZ, 0x7610, R185 ;  /* 0x00007610ffb97816 */ /* 0x000fe400000000b9 */
[----:B------:R-:W-:Y:S01]  /*13de0*/  PRMT R184, RZ, 0x7610, R184 ;  /* 0x00007610ffb87816 */ /* 0x000fe200000000b8 */
[----:B0-----:R-:W-:Y:S02]  /*13df0*/  @!P0 IMAD.MOV.U32 R6, RZ, RZ, R41 ;  /* 0x000000ffff068224 */ /* 0x001fe400078e0029 */
[----:B------:R-:W3:Y:S01]  /*13e00*/  LDL R41, [R1+0x30c] ;  /* 0x00030c0001297983 */ /* 0x000ee20000100800 */
[----:B------:R-:W-:-:S03]  /*13e10*/  @!P0 IMAD.MOV.U32 R7, RZ, RZ, R46 ;  /* 0x000000ffff078224 */ /* 0x000fc600078e002e */
[----:B------:R-:W3:Y:S04]  /*13e20*/  LDL R46, [R1+0x32c] ;  /* 0x00032c00012e7983 */ /* 0x000ee80000100800 */
[----:B------:R0:W3:Y:S02]  /*13e30*/  @!P0 LDG.E.U8 R186, desc[UR14][R6.64] ;  /* 0x0000000e06ba8981 */ /* 0x0000e4000c1e1100 */
        /* <DEDUP_REMOVED lines=10> */
[----:B----4-:R-:W-:Y:S02]  /*13ee0*/  @!P0 IMAD.MOV.U32 R7, RZ, RZ, R35 ;  /* 0x000000ffff078224 */ /* 0x010fe400078e0023 */
[----:B------:R-:W4:Y:S01]  /*13ef0*/  LDL R35, [R1+0x2cc] ;  /* 0x0002cc0001237983 */ /* 0x000f220000100800 */
[----:B------:R-:W-:Y:S01]  /*13f00*/  PRMT R183, RZ, 0x7610, R183 ;  /* 0x00007610ffb77816 */ /* 0x000fe200000000b7 */
[----:B--2---:R-:W-:Y:S01]  /*13f10*/  @!P0 IMAD.MOV.U32 R6, RZ, RZ, R29 ;  /* 0x000000ffff068224 */ /* 0x004fe200078e001d */
[----:B------:R-:W-:Y:S01]  /*13f20*/  PRMT R182, RZ, 0x7610, R182 ;  /* 0x00007610ffb67816 */ /* 0x000fe200000000b6 */
[----:B------:R-:W2:Y:S04]  /*13f30*/  LDL R29, [R1+0x2d0] ;  /* 0x0002d000011d7983 */ /* 0x000ea80000100800 */
[----:B------:R3:W2:Y:S01]  /*13f40*/  @!P0 LDG.E.U8 R183, desc[UR14][R6.64] ;  /* 0x0000000e06b78981 */ /* 0x0006a2000c1e1100 */
[----:B------:R-:W-:Y:S01]  /*13f50*/  PRMT R181, RZ, 0x7610, R181 ;  /* 0x00007610ffb57816 */ /* 0x000fe200000000b5 */
[----:B---3--:R-:W-:-:S02]  /*13f60*/  @!P0 IMAD.MOV.U32 R6, RZ, RZ, R27 ;  /* 0x000000ffff068224 */ /* 0x008fc400078e001b */
[----:B------:R-:W-:Y:S01]  /*13f70*/  @!P0 IMAD.MOV.U32 R7, RZ, RZ, R83 ;  /* 0x000000ffff078224 */ /* 0x000fe200078e0053 */
[----:B------:R-:W-:Y:S01]  /*13f80*/  PRMT R180, RZ, 0x7610, R180 ;  /* 0x00007610ffb47816 */ /* 0x000fe200000000b4 */
[----:B------:R-:W3:Y:S04]  /*13f90*/  LDL R27, [R1+0x2b0] ;  /* 0x0002b000011b7983 */ /* 0x000ee80000100800 */
[----:B------:R0:W3:Y:S02]  /*13fa0*/  @!P0 LDG.E.U8 R182, desc[UR14][R6.64] ;  /* 0x0000000e06b68981 */ /* 0x0000e4000c1e1100 */
[----:B0-----:R-:W-:Y:S02]  /*13fb0*/  @!P0 IMAD.MOV.U32 R6, RZ, RZ, R81 ;  /* 0x000000ffff068224 */ /* 0x001fe400078e0051 */
[----:B------:R-:W-:-:S05]  /*13fc0*/  @!P0 IMAD.MOV.U32 R7, RZ, RZ, R82 ;  /* 0x000000ffff078224 */ /* 0x000fca00078e0052 */
[----:B------:R0:W3:Y:S01]  /*13fd0*/  @!P0 LDG.E.U8 R181, desc[UR14][R6.64] ;  /* 0x0000000e06b58981 */ /* 0x0000e2000c1e1100 */
[----:B------:R-:W-:Y:S01]  /*13fe0*/  PRMT R179, RZ, 0x7610, R179 ;  /* 0x00007610ffb37816 */ /* 0x000fe200000000b3 */
        /* <DEDUP_REMOVED lines=13> */
[----:B------:R-:W-:Y:S01]  /*140c0*/  @!P0 IMAD.MOV.U32 R7, RZ, RZ, R46 ;  /* 0x000000ffff078224 */ /* 0x000fe200078e002e */
[----:B------:R-:W3:Y:S04]  /*140d0*/  LDL.LU R31, [R1+0x28c] ;  /* 0x00028c00011f7983 */ /* 0x000ee80000300800 */
[----:B------:R0:W3:Y:S01]  /*140e0*/  @!P0 LDG.E.U8 R177, desc[UR14][R6.64] ;  /* 0x0000000e06b18981 */ /* 0x0000e2000c1e1100 */
[----:B------:R-:W-:Y:S01]  /*140f0*/  PRMT R175, RZ, 0x7610, R175 ;  /* 0x00007610ffaf7816 */ /* 0x000fe200000000af */
[----:B0-----:R-:W-:-:S02]  /*14100*/  @!P0 IMAD.MOV.U32 R6, RZ, RZ, R37 ;  /* 0x000000ffff068224 */ /* 0x001fc400078e0025 */
[----:B------:R-:W-:-:S05]  /*14110*/  @!P0 IMAD.MOV.U32 R7, RZ, RZ, R41 ;  /* 0x000000ffff078224 */ /* 0x000fca00078e0029 */
[----:B------:R0:W3:Y:S02]  /*14120*/  @!P0 LDG.E.U8 R176, desc[UR14][R6.64] ;  /* 0x0000000e06b08981 */ /* 0x0000e4000c1e1100 */
[----:B0-----:R-:W-:Y:S02]  /*14130*/  @!P0 IMAD.MOV.U32 R6, RZ, RZ, R25 ;  /* 0x000000ffff068224 */ /* 0x001fe400078e0019 */
[----:B------:R-:W3:Y:S01]  /*14140*/  LDL R25, [R1+0x230] ;  /* 0x0002300001197983 */ /* 0x000ee20000100800 */
[----:B------:R-:W-:-:S03]  /*14150*/  @!P0 IMAD.MOV.U32 R7, RZ, RZ, R26 ;  /* 0x000000ffff078224 */ /* 0x000fc600078e001a */
[----:B------:R-:W3:Y:S04]  /*14160*/  LDL.LU R46, [R1+0x270] ;  /* 0x00027000012e7983 */ /* 0x000ee80000300800 */
[----:B------:R-:W3:Y:S04]  /*14170*/  LDL.LU R26, [R1+0x26c] ;  /* 0x00026c00011a7983 */ /* 0x000ee80000300800 */
[----:B------:R4:W3:Y:S04]  /*14180*/  @!P0 LDG.E.U8 R175, desc[UR14][R6.64] ;  /* 0x0000000e06af8981 */ /* 0x0008e8000c1e1100 */
[----:B------:R-:W3:Y:S01]  /*14190*/  LDL.LU R50, [R1+0x250] ;  /* 0x0002500001327983 */ /* 0x000ee20000300800 */
[----:B----4-:R-:W-:-:S03]  /*141a0*/  @!P0 IMAD.MOV.U32 R7, RZ, RZ, R35 ;  /* 0x000000ffff078224 */ /* 0x010fc600078e0023 */
[----:B------:R-:W4:Y:S04]  /*141b0*/  LDL.LU R35, [R1+0x24c] ;  /* 0x00024c0001237983 */ /* 0x000f280000300800 */
[----:B------:R-:W4:Y:S04]  /*141c0*/  LDL R80, [R1+0x5e4] ;  /* 0x0005e40001507983 */ /* 0x000f280000100800 */
[----:B------:R-:W4:Y:S04]  /*141d0*/  LDL R79, [R1+0x9e4] ;  /* 0x0009e400014f7983 */ /* 0x000f280000100800 */
[----:B------:R-:W4:Y:S01]  /*141e0*/  LDL R78, [R1+0x5c4] ;  /* 0x0005c400014e7983 */ /* 0x000f220000100800 */
[----:B------:R-:W-:Y:S01]  /*141f0*/  PRMT R174, RZ, 0x7610, R174 ;  /* 0x00007610ffae7816 */ /* 0x000fe200000000ae */
[----:B--2---:R-:W-:-:S02]  /*14200*/  @!P0 IMAD.MOV.U32 R6, RZ, RZ, R29 ;  /* 0x000000ffff068224 */ /* 0x004fc400078e001d */
[----:B------:R-:W2:Y:S01]  /*14210*/  LDL R77, [R1+0x5c8] ;  /* 0x0005c800014d7983 */ /* 0x000ea20000100800 */
[----:B------:R-:W-:-:S03]  /*14220*/  PRMT R173, RZ, 0x7610, R173 ;  /* 0x00007610ffad7816 */ /* 0x000fc600000000ad */
[----:B------:R3:W2:Y:S01]  /*14230*/  @!P0 LDG.E.U8 R174, desc[UR14][R6.64] ;  /* 0x0000000e06ae8981 */ /* 0x0006a2000c1e1100 */
[----:B------:R-:W-:-:S03]  /*14240*/  PRMT R172, RZ, 0x7610, R172 ;  /* 0x00007610ffac7816 */ /* 0x000fc600000000ac */
[----:B------:R-:W2:Y:S04]  /*14250*/  LDL R82, [R1+0x5a4] ;  /* 0x0005a40001527983 */ /* 0x000ea80000100800 */
[----:B------:R-:W2:Y:S01]  /*14260*/  LDL R81, [R1+0x5a8] ;  /* 0x0005a80001517983 */ /* 0x000ea20000100800 */
[----:B---3--:R-:W-:Y:S02]  /*14270*/  @!P0 IMAD.MOV.U32 R6, RZ, RZ, R27 ;  /* 0x000000ffff068224 */ /* 0x008fe400078e001b */
[----:B------:R-:W-:Y:S01]  /*14280*/  @!P0 IMAD.MOV.U32 R7, RZ, RZ, R3 ;  /* 0x000000ffff078224 */ /* 0x000fe200078e0003 */
[----:B------:R0:W-:Y:S04]  /*14290*/  STL [R1+0xa44], R3 ;  /* 0x000a440301007387 */ /* 0x0001e80000100800 */
[----:B------:R1:W3:Y:S01]  /*142a0*/  @!P0 LDG.E.U8 R173, desc[UR14][R6.64] ;  /* 0x0000000e06ad8981 */ /* 0x0002e2000c1e1100 */
[----:B------:R-:W-:-:S03]  /*142b0*/  PRMT R171, RZ, 0x7610, R171 ;  /* 0x00007610ffab7816 */ /* 0x000fc600000000ab */
[----:B0-----:R-:W3:Y:S01]  /*142c0*/  LDL.LU R3, [R1+0x2a8] ;  /* 0x0002a80001037983 */ /* 0x001ee20000300800 */
[----:B-1----:R-:W-:-:S03]  /*142d0*/  @!P0 IMAD.MOV.U32 R6, RZ, RZ, R238 ;  /* 0x000000ffff068224 */ /* 0x002fc600078e00ee */
[----:B------:R0:W-:Y:S01]  /*142e0*/  STL [R1+0xa48], R238 ;  /* 0x000a48ee01007387 */ /* 0x0001e20000100800 */
[----:B------:R-:W-:-:S03]  /*142f0*/  PRMT R170, RZ, 0x7610, R170 ;  /* 0x00007610ffaa7816 */ /* 0x000fc600000000aa */
[----:B0-----:R-:W3:Y:S04]  /*14300*/  LDL.LU R238, [R1+0x2e4] ;  /* 0x0002e40001ee7983 */ /* 0x001ee80000300800 */
[----:B------:R-:W3:Y:S04]  /*14310*/  LDL R41, [R1+0x584] ;  /* 0x0005840001297983 */ /* 0x000ee80000100800 */
[----:B------:R-:W3:Y:S04]  /*14320*/  LDL R29, [R1+0x588] ;  /* 0x00058800011d7983 */ /* 0x000ee80000100800 */
[----:B------:R-:W3:Y:S04]  /*14330*/  LDL R84, [R1+0x564] ;  /* 0x0005640001547983 */ /* 0x000ee80000100800 */
[----:B------:R-:W3:Y:S01]  /*14340*/  LDL R83, [R1+0x568] ;  /* 0x0005680001537983 */ /* 0x000ee20000100800 */
[----:B------:R-:W-:-:S03]  /*14350*/  PRMT R169, RZ, 0x7610, R169 ;  /* 0x00007610ffa97816 */ /* 0x000fc600000000a9 */
[----:B------:R-:W3:Y:S04]  /*14360*/  LDL R49, [R1+0x544] ;  /* 0x0005440001317983 */ /* 0x000ee80000100800 */
[----:B------:R-:W3:Y:S01]  /*14370*/  LDL R27, [R1+0x548] ;  /* 0x00054800011b7983 */ /* 0x000ee20000100800 */
[----:B------:R-:W-:-:S03]  /*14380*/  PRMT R168, RZ, 0x7610, R168 ;  /* 0x00007610ffa87816 */ /* 0x000fc600000000a8 */
[----:B------:R-:W3:Y:S01]  /*14390*/  LDL R37, [R1+0x524] ;  /* 0x0005240001257983 */ /* 0x000ee20000100800 */
[----:B------:R-:W-:-:S05]  /*143a0*/  @!P0 IMAD.MOV.U32 R7, RZ, RZ, R31 ;  /* 0x000000ffff078224 */ /* 0x000fca00078e001f */
[----:B------:R0:W3:Y:S01]  /*143b0*/  @!P0 LDG.E.U8 R172, desc[UR14][R6.64] ;  /* 0x0000000e06ac8981 */ /* 0x0000e2000c1e1100 */
[----:B------:R-:W-:Y:S01]  /*143c0*/  PRMT R167, RZ, 0x7610, R167 ;  /* 0x00007610ffa77816 */ /* 0x000fe200000000a7 */
[----:B0-----:R-:W-:Y:S02]  /*143d0*/  @!P0 IMAD.MOV.U32 R6, RZ, RZ, R46 ;  /* 0x000000ffff068224 */ /* 0x001fe400078e002e */
[----:B------:R-:W-:-:S05]  /*143e0*/  @!P0 IMAD.MOV.U32 R7, RZ, RZ, R26 ;  /* 0x000000ffff078224 */ /* 0x000fca00078e001a */
[----:B------:R0:W3:Y:S02]  /*143f0*/  @!P0 LDG.E.U8 R171, desc[UR14][R6.64] ;  /* 0x0000000e06ab8981 */ /* 0x0000e4000c1e1100 */
[----:B0-----:R-:W-:Y:S02]  /*14400*/  @!P0 IMAD.MOV.U32 R6, RZ, RZ, R50 ;  /* 0x000000ffff068224 */ /* 0x001fe400078e0032 */
[----:B----4-:R-:W-:-:S05]  /*14410*/  @!P0 IMAD.MOV.U32 R7, RZ, RZ, R35 ;  /* 0x000000ffff078224 */ /* 0x010fca00078e0023 */
[----:B------:R0:W4:Y:S02]  /*14420*/  @!P0 LDG.E.U8 R170, desc[UR14][R6.64] ;  /* 0x0000000e06aa8981 */ /* 0x000124000c1e1100 */
[----:B0-----:R-:W-:Y:S02]  /*14430*/  @!P0 IMAD.MOV.U32 R6, RZ, RZ, R25 ;  /* 0x000000ffff068224 */ /* 0x001fe400078e0019 */
[----:B------:R-:W-:Y:S01]  /*14440*/  @!P0 IMAD.MOV.U32 R7, RZ, RZ, R241 ;  /* 0x000000ffff078224 */ /* 0x000fe200078e00f1 */
[----:B------:R-:W4:Y:S04]  /*14450*/  LDL R25, [R1+0x528] ;  /* 0x0005280001197983 */ /* 0x000f280000100800 */
[----:B------:R0:W4:Y:S04]  /*14460*/  @!P0 LDG.E.U8 R169, desc[UR14][R6.64] ;  /* 0x0000000e06a98981 */ /* 0x000128000c1e1100 */
[----:B------:R1:W-:Y:S01]  /*14470*/  STL [R1+0xa4c], R241 ;  /* 0x000a4cf101007387 */ /* 0x0003e20000100800 */
[----:B0-----:R-:W-:-:S02]  /*14480*/  @!P0 IMAD.MOV.U32 R6, RZ, RZ, R243 ;  /* 0x000000ffff068224 */ /* 0x001fc400078e00f3 */
[----:B------:R-:W-:Y:S01]  /*14490*/  @!P0 IMAD.MOV.U32 R7, RZ, RZ, R237 ;  /* 0x000000ffff078224 */ /* 0x000fe200078e00ed */
[----:B-1----:R-:W4:Y:S04]  /*144a0*/  LDL.LU R241, [R1+0x2c8] ;  /* 0x0002c80001f17983 */ /* 0x002f280000300800 */
[----:B------:R0:W-:Y:S04]  /*144b0*/  STL [R1+0xa54], R243 ;  /* 0x000a54f301007387 */ /* 0x0001e80000100800 */
[----:B------:R1:W4:Y:S04]  /*144c0*/  @!P0 LDG.E.U8 R168, desc[UR14][R6.64] ;  /* 0x0000000e06a88981 */ /* 0x000328000c1e1100 */
[----:B0-----:R-:W4:Y:S04]  /*144d0*/  LDL.LU R243, [R1+0x2e8] ;  /* 0x0002e80001f37983 */ /* 0x001f280000300800 */
[----:B------:R0:W-:Y:S01]  /*144e0*/  STL [R1+0xa50], R237 ;  /* 0x000a50ed01007387 */ /* 0x0001e20000100800 */
[----:B-1----:R-:W-:-:S02]  /*144f0*/  @!P0 IMAD.MOV.U32 R6, RZ, RZ, R79 ;  /* 0x000000ffff068224 */ /* 0x002fc400078e004f */
[----:B------:R-:W-:-:S05]  /*14500*/  @!P0 IMAD.MOV.U32 R7, RZ, RZ, R80 ;  /* 0x000000ffff078224 */ /* 0x000fca00078e0050 */
[----:B------:R1:W4:Y:S04]  /*14510*/  @!P0 LDG.E.U8 R167, desc[UR14][R6.64] ;  /* 0x0000000e06a78981 */ /* 0x000328000c1e1100 */
[----:B0-----:R-:W4:Y:S04]  /*14520*/  LDL.LU R237, [R1+0x304] ;  /* 0x0003040001ed7983 */ /* 0x001f280000300800 */
[----:B------:R-:W4:Y:S04]  /*14530*/  LDL R80, [R1+0x504] ;  /* 0x0005040001507983 */ /* 0x000f280000100800 */
[----:B------:R-:W4:Y:S01]  /*14540*/  LDL R79, [R1+0x508] ;  /* 0x00050800014f7983 */ /* 0x000f220000100800 */
[----:B-1----:R-:W-:-:S03]  /*14550*/  @!P0 IMAD.MOV.U32 R7, RZ, RZ, R78 ;  /* 0x000000ffff078224 */ /* 0x002fc600078e004e */
[----:B------:R-:W4:Y:S01]  /*14560*/  LDL R78, [R1+0x4e4] ;  /* 0x0004e400014e7983 */ /* 0x000f220000100800 */
[----:B--2---:R-:W-:-:S03]  /*14570*/  @!P0 IMAD.MOV.U32 R6, RZ, RZ, R77 ;  /* 0x000000ffff068224 */ /* 0x004fc600078e004d */
[----:B------:R-:W2:Y:S01]  /*14580*/  LDL R77, [R1+0x4e8] ;  /* 0x0004e800014d7983 */ /* 0x000ea20000100800 */
[----:B------:R-:W-:Y:S02]  /*14590*/  PRMT R166, RZ, 0x7610, R166 ;  /* 0x00007610ffa67816 */ /* 0x000fe400000000a6 */
        /* <DEDUP_REMOVED lines=13> */
[----:B------:R-:W2:Y:S01]  /*14670*/  LDL R82, [R1+0x4c4] ;  /* 0x0004c40001527983 */ /* 0x000ea20000100800 */
[----:B---3--:R-:W-:-:S02]  /*14680*/  @!P0 IMAD.MOV.U32 R6, RZ, RZ, R29 ;  /* 0x000000ffff068224 */ /* 0x008fc400078e001d */
        /* <DEDUP_REMOVED lines=9> */
[----:B------:R-:W-:Y:S02]  /*14720*/  PRMT R159, RZ, 0x7610, R159 ;  /* 0x00007610ff9f7816 */ /* 0x000fe4000000009f */
[----:B------:R-:W-:Y:S01]  /*14730*/  PRMT R158, RZ, 0x7610, R158 ;  /* 0x00007610ff9e7816 */ /* 0x000fe2000000009e */
[----:B------:R-:W3:Y:S01]  /*14740*/  LDL R83, [R1+0x3c4] ;  /* 0x0003c40001537983 */ /* 0x000ee20000100800 */
[----:B0-----:R-:W-:-:S02]  /*14750*/  @!P0 IMAD.MOV.U32 R6, RZ, RZ, R27 ;  /* 0x000000ffff068224 */ /* 0x001fc400078e001b */
[----:B------:R-:W-:Y:S01]  /*14760*/  @!P0 IMAD.MOV.U32 R7, RZ, RZ, R49 ;  /* 0x000000ffff078224 */ /* 0x000fe200078e0031 */
[----:B------:R-:W3:Y:S04]  /*14770*/  LDL R27, [R1+0x488] ;  /* 0x00048800011b7983 */ /* 0x000ee80000100800 */
[----:B------:R-:W3:Y:S04]  /*14780*/  LDL R49, [R1+0x484] ;  /* 0x0004840001317983 */ /* 0x000ee80000100800 */
[----:B------:R0:W3:Y:S02]  /*14790*/  @!P0 LDG.E.U8 R162, desc[UR14][R6.64] ;  /* 0x0000000e06a28981 */ /* 0x0000e4000c1e1100 */
[----:B0-----:R-:W-:-:S02]  /*147a0*/  @!P0 IMAD.MOV.U32 R7, RZ, RZ, R37 ;  /* 0x000000ffff078224 */ /* 0x001fc400078e0025 */
[----:B------:R-:W3:Y:S01]  /*147b0*/  LDL R37, [R1+0x464] ;  /* 0x0004640001257983 */ /* 0x000ee20000100800 */
[----:B----4-:R-:W-:-:S03]  /*147c0*/  @!P0 IMAD.MOV.U32 R6, RZ, RZ, R25 ;  /* 0x000000ffff068224 */ /* 0x010fc600078e0019 */
[----:B------:R-:W4:Y:S04]  /*147d0*/  LDL R25, [R1+0x468] ;  /* 0x0004680001197983 */ /* 0x000f280000100800 */
[----:B------:R0:W4:Y:S02]  /*147e0*/  @!P0 LDG.E.U8 R161, desc[UR14][R6.64] ;  /* 0x0000000e06a18981 */ /* 0x000124000c1e1100 */
[----:B0-----:R-:W-:Y:S02]  /*147f0*/  @!P0 IMAD.MOV.U32 R7, RZ, RZ, R80 ;  /* 0x000000ffff078224 */ /* 0x001fe400078e0050 */
[----:B------:R-:W4:Y:S01]  /*14800*/  LDL R80, [R1+0x444] ;  /* 0x0004440001507983 */ /* 0x000f220000100800 */
[----:B------:R-:W-:-:S03]  /*14810*/  @!P0 IMAD.MOV.U32 R6, RZ, RZ, R79 ;  /* 0x000000ffff068224 */ /* 0x000fc600078e004f */
[----:B------:R-:W4:Y:S04]  /*14820*/  LDL R79, [R1+0x448] ;  /* 0x00044800014f7983 */ /* 0x000f280000100800 */
[----:B------:R0:W4:Y:S02]  /*14830*/  @!P0 LDG.E.U8 R160, desc[UR14][R6.64] ;  /* 0x0000000e06a08981 */ /* 0x000124000c1e1100 */
[----:B0-----:R-:W-:Y:S02]  /*14840*/  @!P0 IMAD.MOV.U32 R7, RZ, RZ, R78 ;  /* 0x000000ffff078224 */ /* 0x001fe400078e004e */
[----:B------:R-:W4:Y:S01]  /*14850*/  LDL R78, [R1+0x424] ;  /* 0x00042400014e7983 */ /* 0x000f220000100800 */
[----:B--2---:R-:W-:-:S03]  /*14860*/  @!P0 IMAD.MOV.U32 R6, RZ, RZ, R77 ;  /* 0x000000ffff068224 */ /* 0x004fc600078e004d */
[----:B------:R-:W2:Y:S04]  /*14870*/  LDL R77, [R1+0x428] ;  /* 0x00042800014d7983 */ /* 0x000ea80000100800 */
[----:B------:R0:W2:Y:S01]  /*14880*/  @!P0 LDG.E.U8 R159, desc[UR14][R6.64] ;  /* 0x0000000e069f8981 */ /* 0x0000a2000c1e1100 */
[----:B------:R-:W-:Y:S01]  /*14890*/  PRMT R157, RZ, 0x7610, R157 ;  /* 0x00007610ff9d7816 */ /* 0x000fe2000000009d */
[----:B0-----:R-:W-:Y:S02]  /*148a0*/  @!P0 IMAD.MOV.U32 R6, RZ, RZ, R81 ;  /* 0x000000ffff068224 */ /* 0x001fe400078e0051 */
[----:B------:R-:W-:Y:S01]  /*148b0*/  @!P0 IMAD.MOV.U32 R7, RZ, RZ, R82 ;  /* 0x000000ffff078224 */ /* 0x000fe200078e0052 */
[----:B------:R-:W-:Y:S01]  /*148c0*/  PRMT R156, RZ, 0x7610, R156 ;  /* 0x00007610ff9c7816 */ /* 0x000fe2000000009c */
[----:B------:R-:W2:Y:S04]  /*148d0*/  LDL R82, [R1+0x3c8] ;  /* 0x0003c80001527983 */ /* 0x000ea80000100800 */
[----:B------:R3:W2:Y:S01]  /*148e0*/  @!P0 LDG.E.U8 R158, desc[UR14][R6.64] ;  /* 0x0000000e069e8981 */ /* 0x0006a2000c1e1100 */
[----:B------:R-:W-:-:S02]  /*148f0*/  PRMT R155, RZ, 0x7610, R155 ;  /* 0x00007610ff9b7816 */ /* 0x000fc4000000009b */
[----:B------:R-:W-:Y:S01]  /*14900*/  PRMT R154, RZ, 0x7610, R154 ;  /* 0x00007610ff9a7816 */ /* 0x000fe2000000009a */
[----:B------:R-:W2:Y:S01]  /*14910*/  LDL R81, [R1+0x344] ;  /* 0x0003440001517983 */ /* 0x000ea20000100800 */
[----:B---3--:R-:W-:Y:S02]  /*14920*/  @!P0 IMAD.MOV.U32 R6, RZ, RZ, R29 ;  /* 0x000000ffff068224 */ /* 0x008fe400078e001d */
[----:B------:R-:W-:Y:S01]  /*14930*/  @!P0 IMAD.MOV.U32 R7, RZ, RZ, R41 ;  /* 0x000000ffff078224 */ /* 0x000fe200078e0029 */
[----:B------:R-:W3:Y:S04]  /*14940*/  LDL R29, [R1+0x3a8] ;  /* 0x0003a800011d7983 */ /* 0x000ee80000100800 */
[----:B------:R-:W3:Y:S04]  /*14950*/  LDL R41, [R1+0x3a4] ;  /* 0x0003a40001297983 */ /* 0x000ee80000100800 */
[----:B------:R0:W3:Y:S02]  /*14960*/  @!P0 LDG.E.U8 R157, desc[UR14][R6.64] ;  /* 0x0000000e069d8981 */ /* 0x0000e4000c1e1100 */
[----:B0-----:R-:W-:-:S02]  /*14970*/  @!P0 IMAD.MOV.U32 R6, RZ, RZ, R27 ;  /* 0x000000ffff068224 */ /* 0x001fc400078e001b */
[----:B------:R-:W3:Y:S01]  /*14980*/  LDL R27, [R1+0x388] ;  /* 0x00038800011b7983 */ /* 0x000ee20000100800 */
[----:B------:R-:W-:-:S03]  /*14990*/  @!P0 IMAD.MOV.U32 R7, RZ, RZ, R49 ;  /* 0x000000ffff078224 */ /* 0x000fc600078e0031 */
[----:B------:R-:W3:Y:S04]  /*149a0*/  LDL R49, [R1+0x384] ;  /* 0x0003840001317983 */ /* 0x000ee80000100800 */
[----:B------:R0:W3:Y:S02]  /*149b0*/  @!P0 LDG.E.U8 R156, desc[UR14][R6.64] ;  /* 0x0000000e069c8981 */ /* 0x0000e4000c1e1100 */
[----:B0-----:R-:W-:Y:S02]  /*149c0*/  @!P0 IMAD.MOV.U32 R7, RZ, RZ, R37 ;  /* 0x000000ffff078224 */ /* 0x001fe400078e0025 */
        /* <DEDUP_REMOVED lines=11> */
[----:B------:R-:W-:Y:S01]  /*14a80*/  PRMT R153, RZ, 0x7610, R153 ;  /* 0x00007610ff997816 */ /* 0x000fe20000000099 */
[----:B--2---:R-:W-:Y:S01]  /*14a90*/  @!P0 IMAD.MOV.U32 R6, RZ, RZ, R77 ;  /* 0x000000ffff068224 */ /* 0x004fe200078e004d */
[----:B------:R-:W-:Y:S01]  /*14aa0*/  PRMT R152, RZ, 0x7610, R152 ;  /* 0x00007610ff987816 */ /* 0x000fe20000000098 */
[----:B------:R-:W2:Y:S04]  /*14ab0*/  LDL R77, [R1+0x308] ;  /* 0x00030800014d7983 */ /* 0x000ea80000100800 */
[----:B------:R0:W2:Y:S01]  /*14ac0*/  @!P0 LDG.E.U8 R153, desc[UR14][R6.64] ;  /* 0x0000000e06998981 */ /* 0x0000a2000c1e1100 */
[----:B------:R-:W-:Y:S01]  /*14ad0*/  PRMT R23, RZ, 0x7610, R23 ;  /* 0x00007610ff177816 */ /* 0x000fe20000000017 */
[----:B0-----:R-:W-:-:S02]  /*14ae0*/  @!P0 IMAD.MOV.U32 R6, RZ, RZ, R86 ;  /* 0x000000ffff068224 */ /* 0x001fc400078e0056 */
[----:B------:R-:W-:-:S05]  /*14af0*/  @!P0 IMAD.MOV.U32 R7, RZ, RZ, R87 ;  /* 0x000000ffff078224 */ /* 0x000fca00078e0057 */
[----:B------:R0:W2:Y:S01]  /*14b00*/  @!P0 LDG.E.U8 R152, desc[UR14][R6.64] ;  /* 0x0000000e06988981 */ /* 0x0000a2000c1e1100 */
[----:B------:R-:W-:Y:S01]  /*14b10*/  PRMT R22, RZ, 0x7610, R22 ;  /* 0x00007610ff167816 */ /* 0x000fe20000000016 */
[----:B0-----:R-:W-:Y:S02]  /*14b20*/  @!P0 IMAD.MOV.U32 R6, RZ, RZ, R84 ;  /* 0x000000ffff068224 */ /* 0x001fe400078e0054 */
[----:B------:R-:W-:-:S05]  /*14b30*/  @!P0 IMAD.MOV.U32 R7, RZ, RZ, R85 ;  /* 0x000000ffff078224 */ /* 0x000fca00078e0055 */
[----:B------:R0:W2:Y:S01]  /*14b40*/  @!P0 LDG.E.U8 R23, desc[UR14][R6.64] ;  /* 0x0000000e06178981 */ /* 0x0000a2000c1e1100 */
[----:B------:R-:W-:Y:S01]  /*14b50*/  PRMT R21, RZ, 0x7610, R21 ;  /* 0x00007610ff157816 */ /* 0x000fe20000000015 */
[----:B0-----:R-:W-:Y:S02]  /*14b60*/  @!P0 IMAD.MOV.U32 R6, RZ, RZ, R82 ;  /* 0x000000ffff068224 */ /* 0x001fe400078e0052 */
[----:B------:R-:W-:-:S05]  /*14b70*/  @!P0 IMAD.MOV.U32 R7, RZ, RZ, R83 ;  /* 0x000000ffff078224 */ /* 0x000fca00078e0053 */
[----:B------:R3:W2:Y:S01]  /*14b80*/  @!P0 LDG.E.U8 R22, desc[UR14][R6.64] ;  /* 0x0000000e06168981 */ /* 0x0006a2000c1e1100 */
[----:B------:R-:W-:Y:S01]  /*14b90*/  PRMT R20, RZ, 0x7610, R20 ;  /* 0x00007610ff147816 */ /* 0x000fe20000000014 */
[----:B---3--:R-:W-:Y:S02]  /*14ba0*/  @!P0 IMAD.MOV.U32 R6, RZ, RZ, R29 ;  /* 0x000000ffff068224 */ /* 0x008fe400078e001d */
[----:B------:R-:W-:Y:S02]  /*14bb0*/  @!P0 IMAD.MOV.U32 R7, RZ, RZ, R41 ;  /* 0x000000ffff078224 */ /* 0x000fe400078e0029 */
[----:B------:R-:W3:Y:S04]  /*14bc0*/  LDL.LU R41, [R1+0x2a4] ;  /* 0x0002a40001297983 */ /* 0x000ee80000300800 */
[----:B------:R0:W3:Y:S01]  /*14bd0*/  @!P0 LDG.E.U8 R21, desc[UR14][R6.64] ;  /* 0x0000000e06158981 */ /* 0x0000e2000c1e1100 */
[----:B------:R-:W-:-:S03]  /*14be0*/  PRMT R19, RZ, 0x7610, R19 ;  /* 0x00007610ff137816 */ /* 0x000fc60000000013 */
[----:B------:R-:W3:Y:S01]  /*14bf0*/  LDL.LU R29, [R1+0x284] ;  /* 0x00028400011d7983 */ /* 0x000ee20000300800 */
[----:B0-----:R-:W-:Y:S02]  /*14c00*/  @!P0 IMAD.MOV.U32 R6, RZ, RZ, R27 ;  /* 0x000000ffff068224 */ /* 0x001fe400078e001b */
[----:B------:R-:W-:Y:S01]  /*14c10*/  @!P0 IMAD.MOV.U32 R7, RZ, RZ, R49 ;  /* 0x000000ffff078224 */ /* 0x000fe200078e0031 */
[----:B------:R-:W-:Y:S01]  /*14c20*/  PRMT R18, RZ, 0x7610, R18 ;  /* 0x00007610ff127816 */ /* 0x000fe20000000012 */
[----:B------:R-:W3:Y:S04]  /*14c30*/  LDL.LU R27, [R1+0x264] ;  /* 0x00026400011b7983 */ /* 0x000ee80000300800 */
[----:B------:R0:W3:Y:S04]  /*14c40*/  @!P0 LDG.E.U8 R20, desc[UR14][R6.64] ;  /* 0x0000000e06148981 */ /* 0x0000e8000c1e1100 */
[----:B------:R-:W3:Y:S01]  /*14c50*/  LDL.LU R49, [R1+0x268] ;  /* 0x0002680001317983 */ /* 0x000ee20000300800 */
[----:B0-----:R-:W-:Y:S01]  /*14c60*/  @!P0 IMAD.MOV.U32 R7, RZ, RZ, R37 ;  /* 0x000000ffff078224 */ /* 0x001fe200078e0025 */
[----:B------:R-:W-:-:S02]  /*14c70*/  PRMT R17, RZ, 0x7610, R17 ;  /* 0x00007610ff117816 */ /* 0x000fc40000000011 */
[----:B------:R-:W3:Y:S01]  /*14c80*/  LDL.LU R37, [R1+0x244] ;  /* 0x0002440001257983 */ /* 0x000ee20000300800 */
[----:B----4-:R-:W-:-:S03]  /*14c90*/  @!P0 IMAD.MOV.U32 R6, RZ, RZ, R25 ;  /* 0x000000ffff068224 */ /* 0x010fc600078e0019 */
[----:B------:R-:W4:Y:S04]  /*14ca0*/  LDL.LU R25, [R1+0x248] ;  /* 0x0002480001197983 */ /* 0x000f280000300800 */
[----:B------:R0:W4:Y:S02]  /*14cb0*/  @!P0 LDG.E.U8 R19, desc[UR14][R6.64] ;  /* 0x0000000e06138981 */ /* 0x000124000c1e1100 */
[----:B0-----:R-:W-:Y:S02]  /*14cc0*/  @!P0 IMAD.MOV.U32 R7, RZ, RZ, R81 ;  /* 0x000000ffff078224 */ /* 0x001fe400078e0051 */
[----:B------:R0:W-:Y:S01]  /*14cd0*/  STL [R1+0xa58], R237 ;  /* 0x000a58ed01007387 */ /* 0x0001e20000100800 */
[----:B------:R-:W-:-:S05]  /*14ce0*/  @!P0 IMAD.MOV.U32 R6, RZ, RZ, R80 ;  /* 0x000000ffff068224 */ /* 0x000fca00078e0050 */
[----:B------:R1:W4:Y:S02]  /*14cf0*/  @!P0 LDG.E.U8 R18, desc[UR14][R6.64] ;  /* 0x0000000e06128981 */ /* 0x000324000c1e1100 */
[----:B-1----:R-:W-:Y:S02]  /*14d00*/  @!P0 IMAD.MOV.U32 R7, RZ, RZ, R79 ;  /* 0x000000ffff078224 */ /* 0x002fe400078e004f */
[----:B------:R-:W-:-:S05]  /*14d10*/  @!P0 IMAD.MOV.U32 R6, RZ, RZ, R78 ;  /* 0x000000ffff068224 */ /* 0x000fca00078e004e */
[----:B------:R1:W4:Y:S02]  /*14d20*/  @!P0 LDG.E.U8 R17, desc[UR14][R6.64] ;  /* 0x0000000e06118981 */ /* 0x000324000c1e1100 */
[----:B-1----:R-:W-:Y:S02]  /*14d30*/  @!P0 IMAD.MOV.U32 R7, RZ, RZ, R237 ;  /* 0x000000ffff078224 */ /* 0x002fe400078e00ed */
[----:B0-----:R-:W4:Y:S01]  /*14d40*/  LDL.LU R237, [R1+0x228] ;  /* 0x0002280001ed7983 */ /* 0x001f220000300800 */
[----:B------:R-:W-:Y:S01]  /*14d50*/  PRMT R15, RZ, 0x7610, R15 ;  /* 0x00007610ff0f7816 */ /* 0x000fe2000000000f */
[----:B--2---:R-:W-:Y:S01]  /*14d60*/  @!P0 IMAD.MOV.U32 R6, RZ, RZ, R77 ;  /* 0x000000ffff068224 */ /* 0x004fe200078e004d */
[----:B------:R-:W-:-:S04]  /*14d70*/  PRMT R14, RZ, 0x7610, R14 ;  /* 0x00007610ff0e7816 */ /* 0x000fc8000000000e */
        /* <DEDUP_REMOVED lines=11> */
[----:B---3--:R-:W-:-:S05]  /*14e30*/  @!P0 IMAD.MOV.U32 R7, RZ, RZ, R41 ;  /* 0x000000ffff078224 */ /* 0x008fca00078e0029 */
        /* <DEDUP_REMOVED lines=11> */
[----:B----4-:R-:W-:-:S05]  /*14ef0*/  @!P0 IMAD.MOV.U32 R6, RZ, RZ, R25 ;  /* 0x000000ffff068224 */ /* 0x010fca00078e0019 */
[----:B------:R0:W4:Y:S02]  /*14f00*/  @!P0 LDG.E.U8 R8, desc[UR14][R6.64] ;  /* 0x0000000e06088981 */ /* 0x000124000c1e1100 */
[----:B0-----:R-:W-:Y:S02]  /*14f10*/  @!P0 IMAD.MOV.U32 R7, RZ, RZ, R240 ;  /* 0x000000ffff078224 */ /* 0x001fe400078e00f0 */
[----:B------:R-:W-:-:S05]  /*14f20*/  @!P0 IMAD.MOV.U32 R6, RZ, RZ, R237 ;  /* 0x000000ffff068224 */ /* 0x000fca00078e00ed */
[----:B------:R0:W4:Y:S04]  /*14f30*/  @!P0 LDG.E.U8 R2, desc[UR14][R6.64] ;  /* 0x0000000e06028981 */ /* 0x000128000c1e1100 */
[----:B------:R1:W-:Y:S04]  /*14f40*/  STS.U8 [R0+UR12+0xd400], R55 ;  /* 0x00d4003700007988 */ /* 0x0003e8000800000c */
[----:B------:R-:W-:Y:S01]  /*14f50*/  STS.U8 [R0+UR12+0x8000], R76 ;  /* 0x0080004c00007988 */ /* 0x000fe2000800000c */
[----:B-1----:R-:W-:-:S03]  /*14f60*/  LOP3.LUT R55, R0, 0x20, RZ, 0x3c, !PT ;  /* 0x0000002000377812 */ /* 0x002fc600078e3cff */
[----:B------:R-:W-:Y:S04]  /*14f70*/  STS.U8 [R0+UR12+0x8400], R75 ;  /* 0x0084004b00007988 */ /* 0x000fe8000800000c */
        /* <DEDUP_REMOVED lines=24> */
[----:B------:R1:W-:Y:S04]  /*15100*/  STS.U8 [R0+UR12+0xec00], R236 ;  /* 0x00ec00ec00007988 */ /* 0x0003e8000800000c */
[----:B------:R3:W-:Y:S04]  /*15110*/  STS.U8 [R0+UR12+0xf000], R235 ;  /* 0x00f000eb00007988 */ /* 0x0007e8000800000c */
[----:B------:R-:W-:Y:S04]  /*15120*/  STS.U8 [R0+UR12+0xf400], R234 ;  /* 0x00f400ea00007988 */ /* 0x000fe8000800000c */
[----:B------:R-:W-:Y:S04]  /*15130*/  STS.U8 [R0+UR12+0xf800], R233 ;  /* 0x00f800e900007988 */ /* 0x000fe8000800000c */
[----:B------:R-:W-:Y:S04]  /*15140*/  STS.U8 [R0+UR12+0xfc00], R232 ;  /* 0x00fc00e800007988 */ /* 0x000fe8000800000c */
[----:B------:R3:W-:Y:S04]  /*15150*/  STS.U8 [R55+UR12+0x8100], R231 ;  /* 0x008100e737007988 */ /* 0x0007e8000800000c */
[----:B------:R-:W-:Y:S04]  /*15160*/  STS.U8 [R55+UR12+0x8500], R230 ;  /* 0x008500e637007988 */ /* 0x000fe8000800000c */
[----:B------:R3:W-:Y:S04]  /*15170*/  STS.U8 [R55+UR12+0x8900], R229 ;  /* 0x008900e537007988 */ /* 0x0007e8000800000c */
        /* <DEDUP_REMOVED lines=20> */
[----:B------:R-:W-:Y:S01]  /*152c0*/  STS.U8 [R55+UR12+0xdd00], R208 ;  /* 0x00dd00d037007988 */ /* 0x000fe2000800000c */
[----:B0-----:R-:W-:-:S03]  /*152d0*/  LOP3.LUT R7, R0, 0x40, RZ, 0x3c, !PT ;  /* 0x0000004000077812 */ /* 0x001fc600078e3cff */
        /* <DEDUP_REMOVED lines=32> */
[----:B------:R-:W-:-:S03]  /*154e0*/  LOP3.LUT R6, R0, 0x60, RZ, 0x3c, !PT ;  /* 0x0000006000067812 */ /* 0x000fc600078e3cff */
        /* <DEDUP_REMOVED lines=32> */
[----:B-1----:R-:W-:-:S03]  /*156f0*/  IMAD.MOV.U32 R236, RZ, RZ, R25 ;  /* 0x000000ffffec7224 */ /* 0x002fc600078e0019 */
[----:B--2---:R-:W-:Y:S01]  /*15700*/  STS.U8 [R6+UR12+0xdf00], R15 ;  /* 0x00df000f06007988 */ /* 0x004fe2000800000c */
[----:B---3--:R-:W-:-:S03]  /*15710*/  IMAD.MOV.U32 R235, RZ, RZ, R24 ;  /* 0x000000ffffeb7224 */ /* 0x008fc600078e0018 */
[----:B------:R-:W-:Y:S01]  /*15720*/  STS.U8 [R6+UR12+0xe300], R14 ;  /* 0x00e3000e06007988 */ /* 0x000fe2000800000c */
[----:B------:R-:W-:-:S03]  /*15730*/  IMAD.MOV.U32 R246, RZ, RZ, R27 ;  /* 0x000000fffff67224 */ /* 0x000fc600078e001b */
[----:B------:R-:W-:Y:S01]  /*15740*/  STS.U8 [R6+UR12+0xe700], R13 ;  /* 0x00e7000d06007988 */ /* 0x000fe2000800000c */
[----:B------:R-:W-:-:S03]  /*15750*/  IMAD.MOV.U32 R239, RZ, RZ, R26 ;  /* 0x000000ffffef7224 */ /* 0x000fc600078e001a */
[----:B------:R-:W-:Y:S01]  /*15760*/  STS.U8 [R6+UR12+0xeb00], R11 ;  /* 0x00eb000b06007988 */ /* 0x000fe2000800000c */
[----:B------:R-:W-:Y:S02]  /*15770*/  IMAD.MOV.U32 R231, RZ, RZ, R29 ;  /* 0x000000ffffe77224 */ /* 0x000fe400078e001d */
[----:B------:R-:W-:Y:S01]  /*15780*/  IMAD.MOV.U32 R242, RZ, RZ, R28 ;  /* 0x000000fffff27224 */ /* 0x000fe200078e001c */
[----:B------:R-:W-:Y:S01]  /*15790*/  STS.U8 [R6+UR12+0xef00], R10 ;  /* 0x00ef000a06007988 */ /* 0x000fe2000800000c */
[----:B------:R-:W-:-:S03]  /*157a0*/  IMAD.MOV.U32 R229, RZ, RZ, R31 ;  /* 0x000000ffffe57224 */ /* 0x000fc600078e001f */
[----:B------:R-:W2:Y:S01]  /*157b0*/  LDL.LU.64 R24, [R1] ;  /* 0x0000000001187983 */ /* 0x000ea20000300a00 */
[----:B------:R-:W-:-:S03]  /*157c0*/  IMAD.MOV.U32 R230, RZ, RZ, R30 ;  /* 0x000000ffffe67224 */ /* 0x000fc600078e001e */
[----:B------:R-:W-:Y:S01]  /*157d0*/  STS.U8 [R6+UR12+0xf300], R9 ;  /* 0x00f3000906007988 */ /* 0x000fe2000800000c */
[----:B------:R-:W-:-:S03]  /*157e0*/  IMAD.MOV.U32 R252, RZ, RZ, R33 ;  /* 0x000000fffffc7224 */ /* 0x000fc600078e0021 */
[----:B------:R-:W2:Y:S01]  /*157f0*/  LDL.LU.64 R26, [R1+0x8] ;  /* 0x00000800011a7983 */ /* 0x000ea20000300a00 */
[----:B------:R-:W-:-:S03]  /*15800*/  IMAD.MOV.U32 R218, RZ, RZ, R32 ;  /* 0x000000ffffda7224 */ /* 0x000fc600078e0020 */
[----:B----4-:R-:W-:Y:S01]  /*15810*/  STS.U8 [R6+UR12+0xf700], R8 ;  /* 0x00f7000806007988 */ /* 0x010fe2000800000c */
[----:B------:R-:W-:-:S03]  /*15820*/  IMAD.MOV.U32 R219, RZ, RZ, R34 ;  /* 0x000000ffffdb7224 */ /* 0x000fc600078e0022 */
[----:B------:R-:W2:Y:S01]  /*15830*/  LDL.LU.64 R28, [R1+0x10] ;  /* 0x00001000011c7983 */ /* 0x000ea20000300a00 */
[----:B0-----:R-:W-:-:S03]  /*15840*/  IMAD.MOV.U32 R7, RZ, RZ, R37 ;  /* 0x000000ffff077224 */ /* 0x001fc600078e0025 */
[----:B------:R0:W-:Y:S01]  /*15850*/  STS.U8 [R6+UR12+0xfb00], R2 ;  /* 0x00fb000206007988 */ /* 0x0001e2000800000c */
[----:B------:R-:W-:-:S03]  /*15860*/  IMAD.MOV.U32 R220, RZ, RZ, R36 ;  /* 0x000000ffffdc7224 */ /* 0x000fc600078e0024 */
[----:B------:R-:W2:Y:S01]  /*15870*/  LDL.LU.64 R30, [R1+0x18] ;  /* 0x00001800011e7983 */ /* 0x000ea20000300a00 */
[----:B------:R-:W-:-:S03]  /*15880*/  IMAD.MOV.U32 R247, RZ, RZ, R39 ;  /* 0x000000fffff77224 */ /* 0x000fc600078e0027 */
[----:B------:R-:W2:Y:S01]  /*15890*/  LDL.LU.64 R32, [R1+0x20] ;  /* 0x0000200001207983 */ /* 0x000ea20000300a00 */
[----:B0-----:R-:W-:-:S03]  /*158a0*/  IMAD.MOV.U32 R6, RZ, RZ, R35 ;  /* 0x000000ffff067224 */ /* 0x001fc600078e0023 */
[----:B------:R-:W2:Y:S01]  /*158b0*/  LDL.LU.64 R34, [R1+0x28] ;  /* 0x0000280001227983 */ /* 0x000ea20000300a00 */
[----:B------:R-:W-:Y:S02]  /*158c0*/  IMAD.MOV.U32 R221, RZ, RZ, R38 ;  /* 0x000000ffffdd7224 */ /* 0x000fe400078e0026 */
[----:B------:R-:W-:Y:S01]  /*158d0*/  IMAD.MOV.U32 R223, RZ, RZ, R41 ;  /* 0x000000ffffdf7224 */ /* 0x000fe200078e0029 */
[----:B------:R-:W2:Y:S01]  /*158e0*/  LDL.LU.64 R36, [R1+0x30] ;  /* 0x0000300001247983 */ /* 0x000ea20000300a00 */
[----:B------:R-:W-:Y:S02]  /*158f0*/  IMAD.MOV.U32 R222, RZ, RZ, R40 ;  /* 0x000000ffffde7224 */ /* 0x000fe400078e0028 */
[----:B------:R-:W-:Y:S01]  /*15900*/  IMAD.MOV.U32 R224, RZ, RZ, R43 ;  /* 0x000000ffffe07224 */ /* 0x000fe200078e002b */
[----:B------:R-:W2:Y:S01]  /*15910*/  LDL.LU.64 R38, [R1+0x38] ;  /* 0x0000380001267983 */ /* 0x000ea20000300a00 */
[----:B------:R-:W-:Y:S02]  /*15920*/  IMAD.MOV.U32 R248, RZ, RZ, R42 ;  /* 0x000000fffff87224 */ /* 0x000fe400078e002a */
[----:B------:R-:W-:Y:S01]  /*15930*/  IMAD.MOV.U32 R250, RZ, RZ, R45 ;  /* 0x000000fffffa7224 */ /* 0x000fe200078e002d */
[----:B------:R-:W2:Y:S01]  /*15940*/  LDL.LU.64 R40, [R1+0x40] ;  /* 0x0000400001287983 */ /* 0x000ea20000300a00 */
[----:B------:R-:W-:-:S02]  /*15950*/  IMAD.MOV.U32 R225, RZ, RZ, R44 ;  /* 0x000000ffffe17224 */ /* 0x000fc400078e002c */
        /* <DEDUP_REMOVED lines=11> */
[----:B------:R-:W-:-:S03]  /*15a10*/  IMAD.MOV.U32 R232, RZ, RZ, R52 ;  /* 0x000000ffffe87224 */ /* 0x000fc600078e0034 */
[----:B------:R-:W2:Y:S04]  /*15a20*/  LDL.LU.64 R50, [R1+0x68] ;  /* 0x0000680001327983 */ /* 0x000ea80000300a00 */
        /* <DEDUP_REMOVED lines=49> */
[----:B------:R-:W2:Y:S01]  /*15d40*/  LDL.LU.64 R150, [R1+0x1f8] ;  /* 0x0001f80001967983 */ /* 0x000ea20000300a00 */
[----:B------:R0:W-:Y:S06]  /*15d50*/  MEMBAR.ALL.CTA ;  /* 0x0000000000007992 */ /* 0x0001ec0000008000 */
[----:B0-----:R-:W0:Y:S01]  /*15d60*/  FENCE.VIEW.ASYNC.S ;  /* 0x00000000000073c6 */ /* 0x001e220000000000 */
[----:B------:R-:W-:-:S04]  /*15d70*/  USHF.L.U32 UR4, UR24, 0x7, URZ ;  /* 0x0000000718047899 */ /* 0x000fc8000800063f */
[----:B------:R-:W-:Y:S01]  /*15d80*/  ULOP3.LUT UR4, UR4, 0x200, URZ, 0xc0, !UPT ;  /* 0x0000020004047892 */ /* 0x000fe2000f8ec03f */
[----:B0-----:R-:W-:Y:S03]  /*15d90*/  BAR.SYNC.DEFER_BLOCKING 0x0 ;  /* 0x0000000000007b1d */ /* 0x001fe60000010000 */
[----:B------:R-:W-:-:S04]  /*15da0*/  ULEA.HI UR4, UR12, UR4, URZ, 0x1c ;  /* 0x000000040c047291 */ /* 0x000fc8000f8fe03f */
[----:B------:R-:W-:Y:S01]  /*15db0*/  ULOP3.LUT UR8, UR4, 0x3fff, URZ, 0xc0, !UPT ;  /* 0x00003fff04087892 */ /* 0x000fe2000f8ec03f */
[----:B------:R-:W-:Y:S02]  /*15dc0*/  UMOV UR9, 0x40000040 ;  /* 0x4000004000097882 */ /* 0x000fe40000000000 */
[----:B------:R-:W-:Y:S01]  /*15dd0*/  UMOV UR4, URZ ;  /* 0x0000003f00047c82 */ /* 0x000fe20008000000 */
[----:B--2---:R-:W-:-:S06]  /*15de0*/  WARPGROUP.ARRIVE ;  /* 0x00000000000079c5 */ /* 0x004fcc0000000000 */
[----:B------:R-:W-:Y:S01]  /*15df0*/  QGMMA.64x256x32.F32.E5M2.E5M2 R24, gdesc[UR8], R24, gsb0 ;  /* 0x03e00000081879f3 */ /* 0x000fe20008003818 */
[----:B------:R-:W-:-:S04]  /*15e00*/  UIADD3 UR8, UP0, UR8, 0x2, URZ ;  /* 0x0000000208087890 */ /* 0x000fc8000ff1e03f */
[----:B------:R-:W-:-:S03]  /*15e10*/  UIADD3.X UR5, UR4, 0x40000040, URZ, UP0, !UPT ;  /* 0x4000004004057890 */ /* 0x000fc600087fe43f */
[----:B------:R-:W-:Y:S02]  /*15e20*/  UMOV UR4, UR8 ;  /* 0x0000000800047c82 */ /* 0x000fe40008000000 */
[----:B------:R-:W-:Y:S01]  /*15e30*/  UIADD3.64 UR20, UR4, 0x2, URZ ;  /* 0x0000000204147897 */ /* 0x000fe2000fffe03f */
[----:B------:R-:W-:Y:S02]  /*15e40*/  WARPGROUP.DEPBAR.LE gsb0, 0x0 ;  /* 0x00008000000079c5 */ /* 0x000fe40000010000 */
[----:B------:R-:W-:-:S15]  /*15e50*/  WARPGROUP.ARRIVE ;  /* 0x00000000000079c5 */ /* 0x000fde0000000000 */
[----:B------:R-:W-:Y:S01]  /*15e60*/  QGMMA.64x256x32.F32.E5M2.E5M2 R24, gdesc[UR4], R24, gsb0 ;  /* 0x03e00000041879f3 */ /* 0x000fe20008003818 */
[----:B------:R-:W-:Y:S02]  /*15e70*/  UIADD3.64 UR16, UR4, 0x4, URZ ;  /* 0x0000000404107897 */ /* 0x000fe4000fffe03f */
[----:B------:R-:W-:Y:S02]  /*15e80*/  WARPGROUP.DEPBAR.LE gsb0, 0x0 ;  /* 0x00008000000079c5 */ /* 0x000fe40000010000 */
[----:B------:R-:W-:-:S15]  /*15e90*/  WARPGROUP.ARRIVE ;  /* 0x00000000000079c5 */ /* 0x000fde0000000000 */
[----:B------:R-:W-:-:S08]  /*15ea0*/  NOP ;  /* 0x0000000000007918 */ /* 0x000fd00000000000 */
[----:B------:R-:W-:Y:S03]  /*15eb0*/  QGMMA.64x256x32.F32.E5M2.E5M2 R24, gdesc[UR20], R24, gsb0 ;  /* 0x03e00000141879f3 */ /* 0x000fe60008003818 */
[----:B------:R-:W-:Y:S02]  /*15ec0*/  WARPGROUP.DEPBAR.LE gsb0, 0x0 ;  /* 0x00008000000079c5 */ /* 0x000fe40000010000 */
[----:B------:R-:W-:-:S15]  /*15ed0*/  WARPGROUP.ARRIVE ;  /* 0x00000000000079c5 */ /* 0x000fde0000000000 */
[----:B------:R-:W-:-:S08]  /*15ee0*/  NOP ;  /* 0x0000000000007918 */ /* 0x000fd00000000000 */
[----:B------:R-:W-:Y:S01]  /*15ef0*/  QGMMA.64x256x32.F32.E5M2.E5M2 R24, gdesc[UR16], R24, gsb0 ;  /* 0x03e00000101879f3 */ /* 0x000fe20008003818 */
[----:B------:R-:W-:Y:S02]  /*15f00*/  VIADD R16, R16, 0x1 ;  /* 0x0000000110107836 */ /* 0x000fe40000000000 */
[----:B------:R-:W-:Y:S02]  /*15f10*/  WARPGROUP.DEPBAR.LE gsb0, 0x0 ;  /* 0x00008000000079c5 */ /* 0x000fe40000010000 */
[----:B------:R-:W-:Y:S04]  /*15f20*/  STL.64 [R1], R24 ;  /* 0x0000001801007387 */ /* 0x000fe80000100a00 */
        /* <DEDUP_REMOVED lines=62> */
[----:B------:R0:W-:Y:S04]  /*16310*/  STL.64 [R1+0x1f8], R150 ;  /* 0x0001f89601007387 */ /* 0x0001e80000100a00 */
[----:B0-----:R-:W2:Y:S04]  /*16320*/  LDL.LU.64 R150, [R1+0xc58] ;  /* 0x000c580001967983 */ /* 0x001ea80000300a00 */
        /* <DEDUP_REMOVED lines=63> */
[----:B------:R-:W3:Y:S04]  /*16720*/  LDL R2, [R1+0xa0c] ;  /* 0x000a0c0001027983 */ /* 0x000ee80000100800 */
[----:B------:R0:W-:Y:S04]  /*16730*/  STL [R1+0x200], R16 ;  /* 0x0002001001007387 */ /* 0x0001e80000100800 */
[----:B------:R-:W4:Y:S01]  /*16740*/  LDL.LU R217, [R1+0x9e0] ;  /* 0x0009e00001d97983 */ /* 0x000f220000300800 */
[----:B---3--:R-:W-:-:S02]  /*16750*/  ISETP.NE.U32.AND P0, PT, R16, R2, PT ;  /* 0x000000021000720c */ /* 0x008fc40003f05070 */
[----:B0-----:R-:W0:Y:S02]  /*16760*/  LDC R16, c[0x0][0x238] ;  /* 0x00008e00ff107b82 */ /* 0x001e240000000800 */
[----:B0-----:R-:W-:-:S05]  /*16770*/  IMAD.SHL.U32 R16, R16, 0x80, RZ ;  /* 0x0000008010107824 */ /* 0x001fca00078e00ff */
[----:B----4-:R-:W-:-:S05]  /*16780*/  IADD3 R217, P3, R16, R217, RZ ;  /* 0x000000d910d97210 */ /* 0x010fca0007f7e0ff */
[----:B------:R0:W-:Y:S04]  /*16790*/  STL [R1+0x9e0], R217 ;  /* 0x0009e0d901007387 */ /* 0x0001e80000100800 */
[----:B0-----:R-:W3:Y:S02]  /*167a0*/  LDL.LU R217, [R1+0x9d8] ;  /* 0x0009d80001d97983 */ /* 0x001ee40000300800 */
[----:B---3--:R-:W-:-:S05]  /*167b0*/  IADD3 R217, P4, R16, R217, RZ ;  /* 0x000000d910d97210 */ /* 0x008fca0007f9e0ff */
[----:B------:R0:W-:Y:S04]  /*167c0*/  STL [R1+0x9d8], R217 ;  /* 0x0009d8d901007387 */ /* 0x0001e80000100800 */
[----:B0-----:R-:W3:Y:S01]  /*167d0*/  LDL.LU R217, [R1+0x9d0] ;  /* 0x0009d00001d97983 */ /* 0x001ee20000300800 */
[C---:B------:R-:W-:Y:S02]  /*167e0*/  IADD3 R5, P6, R16.reuse, R5, RZ ;  /* 0x0000000510057210 */ /* 0x040fe40007fde0ff */
[C---:B------:R-:W-:Y:S02]  /*167f0*/  IADD3 R4, P1, R16.reuse, R4, RZ ;  /* 0x0000000410047210 */ /* 0x040fe40007f3e0ff */
[----:B---3--:R-:W-:-:S05]  /*16800*/  IADD3 R217, P5, R16, R217, RZ ;  /* 0x000000d910d97210 */ /* 0x008fca0007fbe0ff */
[----:B------:R-:W-:Y:S04]  /*16810*/  STL [R1+0x9d0], R217 ;  /* 0x0009d0d901007387 */ /* 0x000fe80000100800 */
[----:B------:R0:W-:Y:S04]  /*16820*/  STL [R1+0x9c8], R5 ;  /* 0x0009c80501007387 */ /* 0x0001e80000100800 */
[----:B0-----:R-:W3:Y:S04]  /*16830*/  LDL.LU R5, [R1+0xa5c] ;  /* 0x000a5c0001057983 */ /* 0x001ee80000300800 */
[----:B------:R0:W-:Y:S04]  /*16840*/  STL [R1+0x9c0], R4 ;  /* 0x0009c00401007387 */ /* 0x0001e80000100800 */
[----:B------:R-:W4:Y:S01]  /*16850*/  LDL.LU R217, [R1+0x9b8] ;  /* 0x0009b80001d97983 */ /* 0x000f220000300800 */
[----:B------:R-:W-:-:S02]  /*16860*/  IADD3 R12, P2, R16, R12, RZ ;  /* 0x0000000c100c7210 */ /* 0x000fc40007f5e0ff */
[----:B0-----:R-:W-:-:S05]  /*16870*/  SHF.R.S32.HI R4, RZ, 0x1f, R16 ;  /* 0x0000001fff047819 */ /* 0x001fca0000011410 */
[----:B---3--:R-:W-:Y:S01]  /*16880*/  IMAD.X R5, R4, 0x1, R5, P2 ;  /* 0x0000000104057824 */ /* 0x008fe200010e0605 */
[----:B----4-:R-:W-:-:S05]  /*16890*/  IADD3 R217, P2, R16, R217, RZ ;  /* 0x000000d910d97210 */ /* 0x010fca0007f5e0ff */
[----:B------:R0:W-:Y:S04]  /*168a0*/  STL [R1+0x9b8], R217 ;  /* 0x0009b8d901007387 */ /* 0x0001e80000100800 */
[----:B0-----:R-:W3:Y:S02]  /*168b0*/  LDL.LU R217, [R1+0x9dc] ;  /* 0x0009dc0001d97983 */ /* 0x001ee40000300800 */
[----:B---3--:R-:W-:-:S05]  /*168c0*/  IMAD.X R217, R4, 0x1, R217, P3 ;  /* 0x0000000104d97824 */ /* 0x008fca00018e06d9 */
[----:B------:R0:W-:Y:S04]  /*168d0*/  STL [R1+0x9dc], R217 ;  /* 0x0009dcd901007387 */ /* 0x0001e80000100800 */
[----:B0-----:R-:W3:Y:S02]  /*168e0*/  LDL.LU R217, [R1+0x9b0] ;  /* 0x0009b00001d97983 */ /* 0x001ee40000300800 */
[----:B---3--:R-:W-:-:S05]  /*168f0*/  IADD3 R217, P3, R16, R217, RZ ;  /* 0x000000d910d97210 */ /* 0x008fca0007f7e0ff */
        /* <DEDUP_REMOVED lines=477> */
[----:B------:R0:W-:Y:S02]  /*186d0*/  STL [R1+0x75c], R217 ;  /* 0x00075cd901007387 */ /* 0x0001e40000100800 */
[----:B0-----:R-:W-:Y:S02]  /*186e0*/  IMAD.MOV.U32 R217, RZ, RZ, R218 ;  /* 0x000000ffffd97224 */ /* 0x001fe400078e00da */
[----:B------:R-:W-:Y:S02]  /*186f0*/  IMAD.MOV.U32 R218, RZ, RZ, R219 ;  /* 0x000000ffffda7224 */ /* 0x000fe400078e00db */
[----:B------:R-:W-:Y:S02]  /*18700*/  IMAD.MOV.U32 R219, RZ, RZ, R220 ;  /* 0x000000ffffdb7224 */ /* 0x000fe400078e00dc */
[----:B------:R-:W-:Y:S02]  /*18710*/  IMAD.MOV.U32 R220, RZ, RZ, R221 ;  /* 0x000000ffffdc7224 */ /* 0x000fe400078e00dd */
[----:B------:R-:W-:-:S02]  /*18720*/  IMAD.MOV.U32 R221, RZ, RZ, R222 ;  /* 0x000000ffffdd7224 */ /* 0x000fc400078e00de */
[----:B------:R-:W-:Y:S02]  /*18730*/  IMAD.MOV.U32 R222, RZ, RZ, R223 ;  /* 0x000000ffffde7224 */ /* 0x000fe400078e00df */
[----:B------:R-:W-:Y:S02]  /*18740*/  IMAD.MOV.U32 R223, RZ, RZ, R224 ;  /* 0x000000ffffdf7224 */ /* 0x000fe400078e00e0 */
        /* <DEDUP_REMOVED lines=9> */
[----:B------:R-:W-:Y:S01]  /*187e0*/  IMAD.MOV.U32 R233, RZ, RZ, R234 ;  /* 0x000000ffffe97224 */ /* 0x000fe200078e00ea */
[----:B------:R-:W-:Y:S01]  /*187f0*/  IADD3 R217, P5, R16, R217, RZ ;  /* 0x000000d910d97210 */ /* 0x000fe20007fbe0ff */
[----:B------:R-:W-:-:S02]  /*18800*/  IMAD.MOV.U32 R234, RZ, RZ, R235 ;  /* 0x000000ffffea7224 */ /* 0x000fc400078e00eb */
[----:B------:R-:W-:Y:S02]  /*18810*/  IMAD.MOV.U32 R235, RZ, RZ, R236 ;  /* 0x000000ffffeb7224 */ /* 0x000fe400078e00ec */
[----:B------:R-:W-:Y:S02]  /*18820*/  IMAD.MOV.U32 R236, RZ, RZ, R239 ;  /* 0x000000ffffec7224 */ /* 0x000fe400078e00ef */
[----:B------:R-:W-:Y:S02]  /*18830*/  IMAD.MOV.U32 R239, RZ, RZ, R242 ;  /* 0x000000ffffef7224 */ /* 0x000fe400078e00f2 */
[----:B------:R-:W-:Y:S02]  /*18840*/  IMAD.MOV.U32 R242, RZ, RZ, R246 ;  /* 0x000000fffff27224 */ /* 0x000fe400078e00f6 */
[----:B------:R-:W3:Y:S04]  /*18850*/  LDL.LU R246, [R1+0x238] ;  /* 0x0002380001f67983 */ /* 0x000ee80000300800 */
[----:B------:R0:W-:Y:S04]  /*18860*/  STL [R1+0x730], R217 ;  /* 0x000730d901007387 */ /* 0x0001e80000100800 */
[----:B0-----:R-:W4:Y:S02]  /*18870*/  LDL.LU R217, [R1+0x754] ;  /* 0x0007540001d97983 */ /* 0x001f240000300800 */
[----:B----4-:R-:W-:-:S05]  /*18880*/  IMAD.X R217, R4, 0x1, R217, P6 ;  /* 0x0000000104d97824 */ /* 0x010fca00030e06d9 */
[----:B------:R0:W-:Y:S04]  /*18890*/  STL [R1+0x754], R217 ;  /* 0x000754d901007387 */ /* 0x0001e80000100800 */
[----:B0-----:R-:W4:Y:S02]  /*188a0*/  LDL.LU R217, [R1+0x728] ;  /* 0x0007280001d97983 */ /* 0x001f240000300800 */
[----:B----4-:R-:W-:-:S05]  /*188b0*/  IADD3 R217, P6, R16, R217, RZ ;  /* 0x000000d910d97210 */ /* 0x010fca0007fde0ff */
        /* <DEDUP_REMOVED lines=33> */
[----:B------:R-:W-:Y:S01]  /*18ad0*/  IMAD.MOV.U32 R234, RZ, RZ, R235 ;  /* 0x000000ffffea7224 */ /* 0x000fe200078e00eb */
[----:B------:R-:W-:Y:S01]  /*18ae0*/  IADD3 R217, P3, R16, R217, RZ ;  /* 0x000000d910d97210 */ /* 0x000fe20007f7e0ff */
[----:B------:R-:W-:Y:S02]  /*18af0*/  IMAD.MOV.U32 R235, RZ, RZ, R236 ;  /* 0x000000ffffeb7224 */ /* 0x000fe400078e00ec */
[----:B------:R-:W-:Y:S02]  /*18b00*/  IMAD.MOV.U32 R236, RZ, RZ, R239 ;  /* 0x000000ffffec7224 */ /* 0x000fe400078e00ef */
[----:B------:R-:W-:Y:S02]  /*18b10*/  IMAD.MOV.U32 R239, RZ, RZ, R242 ;  /* 0x000000ffffef7224 */ /* 0x000fe400078e00f2 */
[----:B---3--:R-:W-:Y:S02]  /*18b20*/  IMAD.MOV.U32 R242, RZ, RZ, R246 ;  /* 0x000000fffff27224 */ /* 0x008fe400078e00f6 */
[----:B------:R-:W-:-:S02]  /*18b30*/  IMAD.MOV.U32 R246, RZ, RZ, R249 ;  /* 0x000000fffff67224 */ /* 0x000fc400078e00f9 */
        /* <DEDUP_REMOVED lines=222> */
[----:B----4-:R-:W-:-:S05]  /*19920*/  IADD3 R217, P4, R217, UR13, RZ ;  /* 0x0000000dd9d97c10 */ /* 0x010fca000ff9e0ff */
        /* <DEDUP_REMOVED lines=32> */
[----:B----4-:R-:W-:-:S05]  /*19b30*/  IADD3.X R217, R217, UR25, RZ, P4, !PT ;  /* 0x00000019d9d97c10 */ /* 0x010fca000a7fe4ff */
        /* <DEDUP_REMOVED lines=250> */
[----:B------:R-:W-:Y:S01]  /*1aae0*/  IMAD.MOV.U32 R242, RZ, RZ, R246 ;  /* 0x000000fffff27224 */ /* 0x000fe200078e00f6 */
[----:B------:R-:W-:Y:S01]  /*1aaf0*/  IADD3 R217, P6, R217, UR13, RZ ;  /* 0x0000000dd9d97c10 */ /* 0x000fe2000ffde0ff */
[----:B---3--:R-:W-:-:S02]  /*1ab00*/  IMAD.MOV.U32 R246, RZ, RZ, R249 ;  /* 0x000000fffff67224 */ /* 0x008fc400078e00f9 */
[----:B------:R-:W-:Y:S02]  /*1ab10*/  IMAD.MOV.U32 R249, RZ, RZ, R252 ;  /* 0x000000fffff97224 */ /* 0x000fe400078e00fc */
[----:B------:R-:W-:Y:S02]  /*1ab20*/  IMAD.MOV.U32 R252, RZ, RZ, R237 ;  /* 0x000000fffffc7224 */ /* 0x000fe400078e00ed */
[----:B------:R-:W3:Y:S04]  /*1ab30*/  LDL.LU R237, [R1+0xa58] ;  /* 0x000a580001ed7983 */ /* 0x000ee80000300800 */
        /* <DEDUP_REMOVED lines=45> */
[----:B------:R-:W-:-:S02]  /*1ae10*/  IMAD.MOV.U32 R246, RZ, RZ, R249 ;  /* 0x000000fffff67224 */ /* 0x000fc400078e00f9 */
[----:B------:R-:W-:Y:S02]  /*1ae20*/  IMAD.MOV.U32 R249, RZ, RZ, R252 ;  /* 0x000000fffff97224 */ /* 0x000fe400078e00fc */
[----:B------:R-:W-:Y:S02]  /*1ae30*/  IMAD.MOV.U32 R252, RZ, RZ, R6 ;  /* 0x000000fffffc7224 */ /* 0x000fe400078e0006 */
[----:B------:R-:W4:Y:S04]  /*1ae40*/  LDL.LU R6, [R1+0x220] ;  /* 0x0002200001067983 */ /* 0x000f280000300800 */
[----:B------:R0:W-:Y:S04]  /*1ae50*/  STL [R1+0x480], R217 ;  /* 0x000480d901007387 */ /* 0x0001e80000100800 */
[----:B0-----:R-:W2:Y:S02]  /*1ae60*/  LDL.LU R217, [R1+0x4a4] ;  /* 0x0004a40001d97983 */ /* 0x001ea40000300800 */
[----:B--2---:R-:W-:-:S05]  /*1ae70*/  IADD3.X R217, R217, UR25, RZ, P5, !PT ;  /* 0x00000019d9d97c10 */ /* 0x004fca000affe4ff */
[----:B------:R0:W-:Y:S04]  /*1ae80*/  STL [R1+0x4a4], R217 ;  /* 0x0004a4d901007387 */ /* 0x0001e80000100800 */
[----:B0-----:R-:W2:Y:S02]  /*1ae90*/  LDL.LU R217, [R1+0x478] ;  /* 0x0004780001d97983 */ /* 0x001ea40000300800 */
[----:B--2---:R-:W-:-:S05]  /*1aea0*/  IADD3 R217, P5, R217, UR13, RZ ;  /* 0x0000000dd9d97c10 */ /* 0x004fca000ffbe0ff */
        /* <DEDUP_REMOVED lines=296> */
[----:B--2---:R-:W-:Y:S02]  /*1c130*/  IADD3.X R217, R217, UR25, RZ, P1, !PT ;  /* 0x00000019d9d97c10 */ /* 0x004fe40008ffe4ff */
[----:B------:R-:W-:-:S03]  /*1c140*/  IADD3 R243, P1, R243, UR13, RZ ;  /* 0x0000000df3f37c10 */ /* 0x000fc6000ff3e0ff */
[----:B------:R-:W-:Y:S04]  /*1c150*/  STL [R1+0x314], R217 ;  /* 0x000314d901007387 */ /* 0x000fe80000100800 */
[----:B------:R0:W-:Y:S04]  /*1c160*/  STL [R1+0x2e8], R243 ;  /* 0x0002e8f301007387 */ /* 0x0001e80000100800 */
[----:B0-----:R-:W2:Y:S04]  /*1c170*/  LDL.LU R243, [R1+0xa54] ;  /* 0x000a540001f37983 */ /* 0x001ea80000300800 */
[----:B------:R-:W3:Y:S02]  /*1c180*/  LDL.LU R217, [R1+0x30c] ;  /* 0x00030c0001d97983 */ /* 0x000ee40000300800 */
[----:B---3--:R-:W-:-:S05]  /*1c190*/  IADD3.X R217, R217, UR25, RZ, P2, !PT ;  /* 0x00000019d9d97c10 */ /* 0x008fca00097fe4ff */
[----:B------:R0:W-:Y:S04]  /*1c1a0*/  STL [R1+0x30c], R217 ;  /* 0x00030cd901007387 */ /* 0x0001e80000100800 */
[----:B0-----:R-:W3:Y:S01]  /*1c1b0*/  LDL.LU R217, [R1+0x2e0] ;  /* 0x0002e00001d97983 */ /* 0x001ee20000300800 */
[----:B------:R-:W-:Y:S02]  /*1c1c0*/  IADD3.X R237, R237, UR25, RZ, P3, !PT ;  /* 0x00000019eded7c10 */ /* 0x000fe40009ffe4ff */
[----:B---3--:R-:W-:-:S05]  /*1c1d0*/  IADD3 R217, P2, R217, UR13, RZ ;  /* 0x0000000dd9d97c10 */ /* 0x008fca000ff5e0ff */
[----:B------:R-:W-:Y:S04]  /*1c1e0*/  STL [R1+0x2e0], R217 ;  /* 0x0002e0d901007387 */ /* 0x000fe80000100800 */
[----:B------:R0:W-:Y:S04]  /*1c1f0*/  STL [R1+0x304], R237 ;  /* 0x000304ed01007387 */ /* 0x0001e80000100800 */
[----:B0-----:R-:W3:Y:S04]  /*1c200*/  LDL.LU R237, [R1+0xa50] ;  /* 0x000a500001ed7983 */ /* 0x001ee80000300800 */
[----:B------:R-:W4:Y:S02]  /*1c210*/  LDL.LU R217, [R1+0x2d8] ;  /* 0x0002d80001d97983 */ /* 0x000f240000300800 */
        /* <DEDUP_REMOVED lines=9> */
[----:B----4-:R-:W-:Y:S02]  /*1c2b0*/  IADD3.X R217, R217, UR25, RZ, P5, !PT ;  /* 0x00000019d9d97c10 */ /* 0x010fe4000affe4ff */
[----:B------:R-:W-:-:S03]  /*1c2c0*/  IADD3 R241, P5, R241, UR13, RZ ;  /* 0x0000000df1f17c10 */ /* 0x000fc6000ffbe0ff */
[----:B------:R-:W-:Y:S04]  /*1c2d0*/  STL [R1+0x2f4], R217 ;  /* 0x0002f4d901007387 */ /* 0x000fe80000100800 */
[----:B------:R0:W-:Y:S04]  /*1c2e0*/  STL [R1+0x2c8], R241 ;  /* 0x0002c8f101007387 */ /* 0x0001e80000100800 */
[----:B0-----:R-:W4:Y:S04]  /*1c2f0*/  LDL.LU R241, [R1+0xa4c] ;  /* 0x000a4c0001f17983 */ /* 0x001f280000300800 */
[----:B------:R-:W2:Y:S02]  /*1c300*/  LDL.LU R217, [R1+0x2ec] ;  /* 0x0002ec0001d97983 */ /* 0x000ea40000300800 */
[----:B--2---:R-:W-:-:S05]  /*1c310*/  IADD3.X R217, R217, UR25, RZ, P6, !PT ;  /* 0x00000019d9d97c10 */ /* 0x004fca000b7fe4ff */
[----:B------:R0:W-:Y:S04]  /*1c320*/  STL [R1+0x2ec], R217 ;  /* 0x0002ecd901007387 */ /* 0x0001e80000100800 */
[----:B0-----:R-:W2:Y:S01]  /*1c330*/  LDL.LU R217, [R1+0x2c0] ;  /* 0x0002c00001d97983 */ /* 0x001ea20000300800 */
[----:B------:R-:W-:Y:S02]  /*1c340*/  IADD3.X R238, R238, UR25, RZ, P1, !PT ;  /* 0x00000019eeee7c10 */ /* 0x000fe40008ffe4ff */
[----:B--2---:R-:W-:-:S05]  /*1c350*/  IADD3 R217, P6, R217, UR13, RZ ;  /* 0x0000000dd9d97c10 */ /* 0x004fca000ffde0ff */
[----:B------:R-:W-:Y:S04]  /*1c360*/  STL [R1+0x2c0], R217 ;  /* 0x0002c0d901007387 */ /* 0x000fe80000100800 */
[----:B------:R0:W-:Y:S04]  /*1c370*/  STL [R1+0x2e4], R238 ;  /* 0x0002e4ee01007387 */ /* 0x0001e80000100800 */
[----:B0-----:R-:W2:Y:S04]  /*1c380*/  LDL.LU R238, [R1+0xa48] ;  /* 0x000a480001ee7983 */ /* 0x001ea80000300800 */
[----:B------:R-:W3:Y:S02]  /*1c390*/  LDL.LU R217, [R1+0x2b8] ;  /* 0x0002b80001d97983 */ /* 0x000ee40000300800 */
[----:B---3--:R-:W-:-:S05]  /*1c3a0*/  IADD3 R217, P1, R217, UR13, RZ ;  /* 0x0000000dd9d97c10 */ /* 0x008fca000ff3e0ff */
[----:B------:R0:W-:Y:S04]  /*1c3b0*/  STL [R1+0x2b8], R217 ;  /* 0x0002b8d901007387 */ /* 0x0001e80000100800 */
[----:B0-----:R-:W3:Y:S02]  /*1c3c0*/  LDL.LU R217, [R1+0x2dc] ;  /* 0x0002dc0001d97983 */ /* 0x001ee40000300800 */
[----:B---3--:R-:W-:-:S05]  /*1c3d0*/  IADD3.X R217, R217, UR25, RZ, P2, !PT ;  /* 0x00000019d9d97c10 */ /* 0x008fca00097fe4ff */
[----:B------:R0:W-:Y:S04]  /*1c3e0*/  STL [R1+0x2dc], R217 ;  /* 0x0002dcd901007387 */ /* 0x0001e80000100800 */
[----:B0-----:R-:W3:Y:S02]  /*1c3f0*/  LDL.LU R217, [R1+0x2b0] ;  /* 0x0002b00001d97983 */ /* 0x001ee40000300800 */
[----:B---3--:R-:W-:-:S05]  /*1c400*/  IADD3 R217, P2, R217, UR13, RZ ;  /* 0x0000000dd9d97c10 */ /* 0x008fca000ff5e0ff */
[----:B------:R0:W-:Y:S04]  /*1c410*/  STL [R1+0x2b0], R217 ;  /* 0x0002b0d901007387 */ /* 0x0001e80000100800 */
[----:B0-----:R-:W3:Y:S02]  /*1c420*/  LDL.LU R217, [R1+0x2d4] ;  /* 0x0002d40001d97983 */ /* 0x001ee40000300800 */
[----:B---3--:R-:W-:Y:S02]  /*1c430*/  IADD3.X R217, R217, UR25, RZ, P3, !PT ;  /* 0x00000019d9d97c10 */ /* 0x008fe40009ffe4ff */
[----:B------:R-:W-:-:S03]  /*1c440*/  IADD3 R3, P3, R3, UR13, RZ ;  /* 0x0000000d03037c10 */ /* 0x000fc6000ff7e0ff */
[----:B------:R-:W-:Y:S04]  /*1c450*/  STL [R1+0x2d4], R217 ;  /* 0x0002d4d901007387 */ /* 0x000fe80000100800 */
[----:B------:R0:W-:Y:S04]  /*1c460*/  STL [R1+0x2a8], R3 ;  /* 0x0002a80301007387 */ /* 0x0001e80000100800 */
[----:B0-----:R-:W3:Y:S04]  /*1c470*/  LDL.LU R3, [R1+0xa44] ;  /* 0x000a440001037983 */ /* 0x001ee80000300800 */
[----:B------:R-:W4:Y:S02]  /*1c480*/  LDL.LU R217, [R1+0x2cc] ;  /* 0x0002cc0001d97983 */ /* 0x000f240000300800 */
[----:B----4-:R-:W-:-:S05]  /*1c490*/  IADD3.X R217, R217, UR25, RZ, P4, !PT ;  /* 0x00000019d9d97c10 */ /* 0x010fca000a7fe4ff */
[----:B------:R0:W-:Y:S04]  /*1c4a0*/  STL [R1+0x2cc], R217 ;  /* 0x0002ccd901007387 */ /* 0x0001e80000100800 */
[----:B0-----:R-:W4:Y:S01]  /*1c4b0*/  LDL.LU R217, [R1+0x2a0] ;  /* 0x0002a00001d97983 */ /* 0x001f220000300800 */
[----:B------:R-:W-:Y:S02]  /*1c4c0*/  IADD3.X R245, R245, UR25, RZ, P5, !PT ;  /* 0x00000019f5f57c10 */ /* 0x000fe4000affe4ff */
[----:B----4-:R-:W-:-:S05]  /*1c4d0*/  IADD3 R217, P4, R217, UR13, RZ ;  /* 0x0000000dd9d97c10 */ /* 0x010fca000ff9e0ff */
[----:B------:R-:W-:Y:S04]  /*1c4e0*/  STL [R1+0x2a0], R217 ;  /* 0x0002a0d901007387 */ /* 0x000fe80000100800 */
[----:B------:R0:W-:Y:S04]  /*1c4f0*/  STL [R1+0x2c4], R245 ;  /* 0x0002c4f501007387 */ /* 0x0001e80000100800 */
[----:B0-----:R-:W4:Y:S04]  /*1c500*/  LDL.LU R245, [R1+0xa40] ;  /* 0x000a400001f57983 */ /* 0x001f280000300800 */
[----:B------:R-:W2:Y:S01]  /*1c510*/  LDL.LU R217, [R1+0x298] ;  /* 0x0002980001d97983 */ /* 0x000ea20000300800 */
[----:B------:R-:W-:Y:S01]  /*1c520*/  UIADD3.64 UR8, UR4, 0x3fe, URZ ;  /* 0x000003fe04087897 */ /* 0x000fe2000fffe03f */
[----:B------:R-:W-:-:S08]  /*1c530*/  WARPGROUP.ARRIVE ;  /* 0x00000000000079c5 */ /* 0x000fd00000000000 */
[----:B------:R-:W-:Y:S01]  /*1c540*/  QGMMA.64x256x32.F32.E5M2.E5M2 R24, gdesc[UR8], R24, gsb0 ;  /* 0x03e00000081879f3 */ /* 0x000fe20008003818 */
[----:B--2---:R-:W-:-:S05]  /*1c550*/  IADD3 R217, P5, R217, UR13, RZ ;  /* 0x0000000dd9d97c10 */ /* 0x004fca000ffbe0ff */
[----:B------:R0:W-:Y:S04]  /*1c560*/  STL [R1+0x298], R217 ;  /* 0x000298d901007387 */ /* 0x0001e80000100800 */
[----:B0-----:R-:W2:Y:S01]  /*1c570*/  LDL.LU R217, [R1+0x2bc] ;  /* 0x0002bc0001d97983 */ /* 0x001ea20000300800 */
[----:B------:R-:W-:Y:S01]  /*1c580*/  UIADD3.64 UR28, UR4, 0x400, URZ ;  /* 0x00000400041c7897 */ /* 0x000fe2000fffe03f */
[----:B------:R-:W-:Y:S02]  /*1c590*/  WARPGROUP.DEPBAR.LE gsb0, 0x0 ;  /* 0x00008000000079c5 */ /* 0x000fe40000010000 */
[----:B------:R-:W-:Y:S01]  /*1c5a0*/  WARPGROUP.ARRIVE ;  /* 0x00000000000079c5 */ /* 0x000fe20000000000 */
[----:B------:R-:W-:Y:S01]  /*1c5b0*/  UMOV UR30, UR6 ;  /* 0x00000006001e7c82 */ /* 0x000fe20008000000 */
[----:B------:R-:W-:-:S12]  /*1c5c0*/  UMOV UR31, UR7 ;  /* 0x00000007001f7c82 */ /* 0x000fd80008000000 */
[----:B------:R-:W-:Y:S01]  /*1c5d0*/  QGMMA.64x256x32.F32.E5M2.E5M2 R24, gdesc[UR28], R24, gsb0 ;  /* 0x03e000001c1879f3 */ /* 0x000fe20008003818 */
[----:B------:R-:W-:Y:S01]  /*1c5e0*/  UIADD3.64 UR20, UR4, 0x402, URZ ;  /* 0x0000040204147897 */ /* 0x000fe2000fffe03f */
[----:B--2---:R-:W-:Y:S02]  /*1c5f0*/  IADD3.X R217, R217, UR25, RZ, P6, !PT ;  /* 0x00000019d9d97c10 */ /* 0x004fe4000b7fe4ff */
[----:B------:R-:W-:-:S03]  /*1c600*/  IADD3 R238, P6, R238, UR13, RZ ;  /* 0x0000000deeee7c10 */ /* 0x000fc6000ffde0ff */
[----:B------:R-:W-:Y:S04]  /*1c610*/  STL [R1+0x2bc], R217 ;  /* 0x0002bcd901007387 */ /* 0x000fe80000100800 */
[----:B------:R0:W-:Y:S04]  /*1c620*/  STL [R1+0x290], R238 ;  /* 0x000290ee01007387 */ /* 0x0001e80000100800 */
[----:B0-----:R-:W2:Y:S04]  /*1c630*/  LDL.LU R238, [R1+0xa3c] ;  /* 0x000a3c0001ee7983 */ /* 0x001ea80000300800 */
[----:B------:R-:W4:Y:S01]  /*1c640*/  LDL.LU R217, [R1+0x2b4] ;  /* 0x0002b40001d97983 */ /* 0x000f220000300800 */
[----:B------:R-:W-:-:S02]  /*1c650*/  WARPGROUP.DEPBAR.LE gsb0, 0x0 ;  /* 0x00008000000079c5 */ /* 0x000fc40000010000 */
[----:B------:R-:W-:-:S06]  /*1c660*/  WARPGROUP.ARRIVE ;  /* 0x00000000000079c5 */ /* 0x000fcc0000000000 */
[----:B------:R-:W-:Y:S01]  /*1c670*/  QGMMA.64x256x32.F32.E5M2.E5M2 R24, gdesc[UR20], R24, gsb0 ;  /* 0x03e00000141879f3 */ /* 0x000fe20008003818 */
[----:B------:R-:W-:Y:S01]  /*1c680*/  UIADD3.64 UR16, UR4, 0x404, URZ ;  /* 0x0000040404107897 */ /* 0x000fe2000fffe03f */
[----:B---3--:R-:W-:Y:S02]  /*1c690*/  IADD3.X R3, R3, UR25, RZ, P2, !PT ;  /* 0x0000001903037c10 */ /* 0x008fe400097fe4ff */
[----:B------:R-:W-:Y:S02]  /*1c6a0*/  IADD3 R218, P2, R218, UR13, RZ ;  /* 0x0000000ddada7c10 */ /* 0x000fe4000ff5e0ff */
[----:B------:R-:W-:Y:S02]  /*1c6b0*/  IADD3.X R219, R219, UR25, RZ, P3, !PT ;  /* 0x00000019dbdb7c10 */ /* 0x000fe40009ffe4ff */
[----:B------:R-:W-:Y:S02]  /*1c6c0*/  IADD3 R220, P3, R220, UR13, RZ ;  /* 0x0000000ddcdc7c10 */ /* 0x000fe4000ff7e0ff */
[----:B------:R-:W-:-:S02]  /*1c6d0*/  IADD3.X R221, R221, UR25, RZ, P4, !PT ;  /* 0x00000019dddd7c10 */ /* 0x000fc4000a7fe4ff */
[----:B------:R-:W-:Y:S02]  /*1c6e0*/  IADD3 R222, P4, R222, UR13, RZ ;  /* 0x0000000ddede7c10 */ /* 0x000fe4000ff9e0ff */
[----:B------:R-:W-:Y:S02]  /*1c6f0*/  IADD3.X R223, R223, UR25, RZ, P5, !PT ;  /* 0x00000019dfdf7c10 */ /* 0x000fe4000affe4ff */
[----:B----4-:R-:W-:Y:S02]  /*1c700*/  IADD3.X R217, R217, UR25, RZ, P1, !PT ;  /* 0x00000019d9d97c10 */ /* 0x010fe40008ffe4ff */
[----:B------:R-:W-:-:S03]  /*1c710*/  IADD3 R244, P1, R244, UR13, RZ ;  /* 0x0000000df4f47c10 */ /* 0x000fc6000ff3e0ff */
[----:B------:R-:W-:Y:S04]  /*1c720*/  STL [R1+0x2b4], R217 ;  /* 0x0002b4d901007387 */ /* 0x000fe80000100800 */
[----:B------:R0:W-:Y:S04]  /*1c730*/  STL [R1+0x288], R244 ;  /* 0x000288f401007387 */ /* 0x0001e80000100800 */
[----:B0-----:R-:W3:Y:S01]  /*1c740*/  LDL.LU R244, [R1+0xa38] ;  /* 0x000a380001f47983 */ /* 0x001ee20000300800 */
[----:B------:R-:W-:Y:S02]  /*1c750*/  WARPGROUP.DEPBAR.LE gsb0, 0x0 ;  /* 0x00008000000079c5 */ /* 0x000fe40000010000 */
[----:B------:R-:W-:-:S06]  /*1c760*/  WARPGROUP.ARRIVE ;  /* 0x00000000000079c5 */ /* 0x000fcc0000000000 */
[----:B------:R-:W-:Y:S01]  /*1c770*/  QGMMA.64x256x32.F32.E5M2.E5M2 R24, gdesc[UR16], R24, gsb0 ;  /* 0x03e00000101879f3 */ /* 0x000fe20008003818 */
[----:B------:R0:W-:Y:S01]  /*1c780*/  STL [R1+0x2ac], R3 ;  /* 0x0002ac0301007387 */ /* 0x0001e20000100800 */
[----:B------:R-:W-:Y:S02]  /*1c790*/  IADD3 R224, P5, R224, UR13, RZ ;  /* 0x0000000de0e07c10 */ /* 0x000fe4000ffbe0ff */
[----:B------:R-:W-:Y:S02]  /*1c7a0*/  IADD3.X R225, R225, UR25, RZ, P6, !PT ;  /* 0x00000019e1e17c10 */ /* 0x000fe4000b7fe4ff */
[----:B------:R-:W-:Y:S02]  /*1c7b0*/  IADD3 R226, P6, R226, UR13, RZ ;  /* 0x0000000de2e27c10 */ /* 0x000fe4000ffde0ff */
[----:B------:R-:W-:Y:S01]  /*1c7c0*/  IADD3.X R227, R227, UR25, RZ, P1, !PT ;  /* 0x00000019e3e37c10 */ /* 0x000fe20008ffe4ff */
[----:B0-----:R0:W5:Y:S04]  /*1c7d0*/  LDL.LU R3, [R1+0xa34] ;  /* 0x000a340001037983 */ /* 0x0011680000300800 */
[----:B------:R0:W-:Y:S04]  /*1c7e0*/  STL [R1+0x280], R218 ;  /* 0x000280da01007387 */ /* 0x0001e80000100800 */
[----:B------:R0:W-:Y:S04]  /*1c7f0*/  STL [R1+0x2a4], R219 ;  /* 0x0002a4db01007387 */ /* 0x0001e80000100800 */
[----:B------:R0:W-:Y:S04]  /*1c800*/  STL [R1+0x278], R220 ;  /* 0x000278dc01007387 */ /* 0x0001e80000100800 */
[----:B------:R0:W-:Y:S04]  /*1c810*/  STL [R1+0x29c], R221 ;  /* 0x00029cdd01007387 */ /* 0x0001e80000100800 */
[----:B------:R0:W-:Y:S04]  /*1c820*/  STL [R1+0x270], R222 ;  /* 0x000270de01007387 */ /* 0x0001e80000100800 */
[----:B------:R0:W-:Y:S01]  /*1c830*/  STL [R1+0x294], R223 ;  /* 0x000294df01007387 */ /* 0x0001e20000100800 */
[----:B------:R-:W-:-:S03]  /*1c840*/  IADD3 R228, P1, R228, UR13, RZ ;  /* 0x0000000de4e47c10 */ /* 0x000fc6000ff3e0ff */
[----:B------:R0:W-:Y:S01]  /*1c850*/  STL [R1+0x268], R224 ;  /* 0x000268e001007387 */ /* 0x0001e20000100800 */
[----:B------:R-:W-:-:S03]  /*1c860*/  IADD3.X R229, R229, UR25, RZ, P2, !PT ;  /* 0x00000019e5e57c10 */ /* 0x000fc600097fe4ff */
        /* <DEDUP_REMOVED lines=34> */
[----:B------:R0:W-:Y:S04]  /*1ca90*/  STL [R1+0x220], R6 ;  /* 0x0002200601007387 */ /* 0x0001e80000100800 */
[----:B------:R0:W-:Y:S04]  /*1caa0*/  STL [R1+0x244], R7 ;  /* 0x0002440701007387 */ /* 0x0001e80000100800 */
[----:B------:R0:W-:Y:S01]  /*1cab0*/  STL [R1+0x218], R245 ;  /* 0x000218f501007387 */ /* 0x0001e20000100800 */
[----:B------:R-:W-:-:S03]  /*1cac0*/  IADD3.X R241, R241, UR25, RZ, P6, !PT ;  /* 0x00000019f1f17c10 */ /* 0x000fc6000b7fe4ff */
[----:B------:R0:W-:Y:S01]  /*1cad0*/  STL [R1+0x23c], R247 ;  /* 0x00023cf701007387 */ /* 0x0001e20000100800 */
[----:B------:R-:W-:-:S03]  /*1cae0*/  IADD3.X R240, R240, UR25, RZ, P1, !PT ;  /* 0x00000019f0f07c10 */ /* 0x000fc60008ffe4ff */
[----:B------:R0:W-:Y:S01]  /*1caf0*/  STL [R1+0x210], R243 ;  /* 0x000210f301007387 */ /* 0x0001e20000100800 */
[----:B------:R-:W-:Y:S02]  /*1cb00*/  IADD3.X R250, R250, UR25, RZ, P2, !PT ;  /* 0x00000019fafa7c10 */ /* 0x000fe400097fe4ff */
[----:B--2---:R-:W-:Y:S02]  /*1cb10*/  IADD3.X R238, R238, UR25, RZ, P3, !PT ;  /* 0x00000019eeee7c10 */ /* 0x004fe40009ffe4ff */
[----:B------:R-:W-:Y:S01]  /*1cb20*/  IADD3.X R237, R237, UR25, RZ, P4, !PT ;  /* 0x00000019eded7c10 */ /* 0x000fe2000a7fe4ff */
[----:B------:R-:W-:Y:S02]  /*1cb30*/  WARPGROUP.DEPBAR.LE gsb0, 0x0 ;  /* 0x00008000000079c5 */ /* 0x000fe40000010000 */
[----:B---3--:R-:W-:Y:S02]  /*1cb40*/  IADD3.X R244, R244, UR25, RZ, P5, !PT ;  /* 0x00000019f4f47c10 */ /* 0x008fe4000affe4ff */
[----:B------:R-:W-:-:S03]  /*1cb50*/  IADD3 R248, P5, R248, UR13, RZ ;  /* 0x0000000df8f87c10 */ /* 0x000fc6000ffbe0ff */
[----:B------:R0:W-:Y:S01]  /*1cb60*/  STL [R1+0x234], R244 ;  /* 0x000234f401007387 */ /* 0x0001e20000100800 */
[----:B------:R-:W-:-:S03]  /*1cb70*/  IADD3.X R251, R251, UR25, RZ, P5, !PT ;  /* 0x00000019fbfb7c10 */ /* 0x000fc6000affe4ff */
[----:B------:R0:W-:Y:S04]  /*1cb80*/  STL [R1+0x208], R248 ;  /* 0x000208f801007387 */ /* 0x0001e80000100800 */
[----:B------:R0:W-:Y:S04]  /*1cb90*/  STL [R1+0x22c], R241 ;  /* 0x00022cf101007387 */ /* 0x0001e80000100800 */
[----:B------:R0:W-:Y:S04]  /*1cba0*/  STL [R1+0x224], R240 ;  /* 0x000224f001007387 */ /* 0x0001e80000100800 */
[----:B------:R0:W-:Y:S04]  /*1cbb0*/  STL [R1+0x21c], R250 ;  /* 0x00021cfa01007387 */ /* 0x0001e80000100800 */
[----:B------:R0:W-:Y:S04]  /*1cbc0*/  STL [R1+0x204], R251 ;  /* 0x000204fb01007387 */ /* 0x0001e80000100800 */
[----:B------:R0:W-:Y:S04]  /*1cbd0*/  STL [R1+0x214], R238 ;  /* 0x000214ee01007387 */ /* 0x0001e80000100800 */
[----:B------:R0:W-:Y:S01]  /*1cbe0*/  STL [R1+0x20c], R237 ;  /* 0x00020ced01007387 */ /* 0x0001e20000100800 */
[----:B------:R-:W-:Y:S05]  /*1cbf0*/  @P0 BRA `(.L_x_2) ;  /* 0xffffff0400d00947 */ /* 0x000fea000383ffff */
.L_x_1:
[----:B------:R2:W-:Y:S01]  /*1cc00*/  STL [R1+0xa44], R149 ;  /* 0x000a449501007387 */ /* 0x0005e20000100800 */
[----:B------:R-:W-:Y:S01]  /*1cc10*/  ULDC.64 UR6, c[0x0][0x228] ;  /* 0x00008a0000067ab9 */ /* 0x000fe20000000a00 */
[----:B------:R-:W-:Y:S01]  /*1cc20*/  ULDC UR5, c[0x0][0x22c] ;  /* 0x00008b0000057ab9 */ /* 0x000fe20000000800 */
[----:B------:R-:W-:Y:S01]  /*1cc30*/  F2FP.SATFINITE.E5M2.F32.PACK_AB_MERGE_C R27, R27, R26, RZ ;  /* 0x0000001a1b1b723e */ /* 0x000fe200048060ff */
[----:B------:R-:W3:Y:S01]  /*1cc40*/  LDL.LU R5, [R1+0x4] ;  /* 0x0000040001057983 */ /* 0x000ee20000300800 */
[----:B------:R-:W-:-:S03]  /*1cc50*/  ULDC UR4, c[0x0][0x22c] ;  /* 0x00008b0000047ab9 */ /* 0x000fc60000000800 */
[----:B--2---:R-:W3:Y:S04]  /*1cc60*/  LDL.LU R149, [R1] ;  /* 0x0000000001957983 */ /* 0x004ee80000300800 */
[----:B------:R2:W-:Y:S04]  /*1cc70*/  STL [R1+0xa40], R148 ;  /* 0x000a409401007387 */ /* 0x0005e80000100800 */
[----:B--2---:R-:W2:Y:S04]  /*1cc80*/  LDL.LU R148, [R1+0x8] ;  /* 0x0000080001947983 */ /* 0x004ea80000300800 */
[----:B------:R-:W2:Y:S04]  /*1cc90*/  LDL.LU R2, [R1+0xc] ;  /* 0x00000c0001027983 */ /* 0x000ea80000300800 */
[----:B------:R4:W-:Y:S04]  /*1cca0*/  STL [R1+0xa3c], R151 ;  /* 0x000a3c9701007387 */ /* 0x0009e80000100800 */
[----:B----4-:R-:W4:Y:S04]  /*1ccb0*/  LDL.LU R151, [R1+0x10] ;  /* 0x0000100001977983 */ /* 0x010f280000300800 */
[----:B-1----:R-:W4:Y:S04]  /*1ccc0*/  LDL.LU R0, [R1+0x14] ;  /* 0x0000140001007983 */ /* 0x002f280000300800 */
[----:B------:R1:W-:Y:S04]  /*1ccd0*/  STL [R1+0xa38], R150 ;  /* 0x000a389601007387 */ /* 0x0003e80000100800 */
[----:B-1----:R-:W4:Y:S04]  /*1cce0*/  LDL.LU R150, [R1+0x18] ;  /* 0x0000180001967983 */ /* 0x002f280000300800 */
[----:B------:R-:W4:Y:S04]  /*1ccf0*/  LDL.LU R4, [R1+0x1c] ;  /* 0x00001c0001047983 */ /* 0x000f280000300800 */
[----:B-----5:R1:W-:Y:S04]  /*1cd00*/  STL [R1+0xa34], R3 ;  /* 0x000a340301007387 */ /* 0x0203e80000100800 */
[----:B-1----:R-:W4:Y:S04]  /*1cd10*/  LDL.LU R3, [R1+0x20] ;  /* 0x0000200001037983 */ /* 0x002f280000300800 */
[----:B0-----:R-:W4:Y:S04]  /*1cd20*/  LDL.LU R6, [R1+0x24] ;  /* 0x0000240001067983 */ /* 0x001f280000300800 */
[----:B------:R-:W4:Y:S04]  /*1cd30*/  LDL.LU R12, [R1+0x28] ;  /* 0x00002800010c7983 */ /* 0x000f280000300800 */
        /* <DEDUP_REMOVED lines=114> */
[----:B------:R-:W4:Y:S01]  /*1d460*/  LDL.LU R193, [R1+0x1f4] ;  /* 0x0001f40001c17983 */ /* 0x000f220000300800 */
[----:B---3--:R-:W-:-:S03]  /*1d470*/  F2FP.SATFINITE.E5M2.F32.PACK_AB_MERGE_C R5, R5, R149, RZ ;  /* 0x000000950505723e */ /* 0x008fc600048060ff */
[----:B------:R-:W3:Y:S01]  /*1d480*/  LDL.LU R194, [R1+0x1f8] ;  /* 0x0001f80001c27983 */ /* 0x000ee20000300800 */
[----:B--2---:R-:W-:-:S03]  /*1d490*/  F2FP.SATFINITE.E5M2.F32.PACK_AB_MERGE_C R2, R2, R148, RZ ;  /* 0x000000940202723e */ /* 0x004fc600048060ff */
[----:B------:R-:W3:Y:S01]  /*1d4a0*/  LDL.LU R192, [R1+0x1fc] ;  /* 0x0001fc0001c07983 */ /* 0x000ee20000300800 */
[----:B----4-:R-:W-:-:S03]  /*1d4b0*/  F2FP.SATFINITE.E5M2.F32.PACK_AB_MERGE_C R0, R0, R151, RZ ;  /* 0x000000970000723e */ /* 0x010fc600048060ff */
[----:B------:R-:W2:Y:S01]  /*1d4c0*/  LDL.LU R149, [R1+0xa44] ;  /* 0x000a440001957983 */ /* 0x000ea20000300800 */
[----:B------:R-:W-:-:S03]  /*1d4d0*/  F2FP.SATFINITE.E5M2.F32.PACK_AB_MERGE_C R4, R4, R150, RZ ;  /* 0x000000960404723e */ /* 0x000fc600048060ff */
[----:B------:R-:W2:Y:S01]  /*1d4e0*/  LDL.LU R148, [R1+0xa40] ;  /* 0x000a400001947983 */ /* 0x000ea20000300800 */
[----:B------:R-:W-:-:S03]  /*1d4f0*/  F2FP.SATFINITE.E5M2.F32.PACK_AB_MERGE_C R6, R6, R3, RZ ;  /* 0x000000030606723e */ /* 0x000fc600048060ff */
[----:B------:R-:W4:Y:S04]  /*1d500*/  LDL.LU R151, [R1+0xa3c] ;  /* 0x000a3c0001977983 */ /* 0x000f280000300800 */
[----:B------:R-:W4:Y:S04]  /*1d510*/  LDL.LU R150, [R1+0xa38] ;  /* 0x000a380001967983 */ /* 0x000f280000300800 */
[----:B------:R-:W2:Y:S01]  /*1d520*/  LDL.LU R3, [R1+0xa34] ;  /* 0x000a340001037983 */ /* 0x000ea20000300800 */
[----:B------:R-:W-:Y:S02]  /*1d530*/  F2FP.SATFINITE.E5M2.F32.PACK_AB_MERGE_C R29, R29, R28, RZ ;  /* 0x0000001c1d1d723e */ /* 0x000fe400048060ff */
[----:B------:R-:W-:-:S02]  /*1d540*/  F2FP.SATFINITE.E5M2.F32.PACK_AB_MERGE_C R30, R31, R30, RZ ;  /* 0x0000001e1f1e723e */ /* 0x000fc400048060ff */
[----:B------:R-:W-:Y:S02]  /*1d550*/  F2FP.SATFINITE.E5M2.F32.PACK_AB_MERGE_C R64, R65, R64, RZ ;  /* 0x000000404140723e */ /* 0x000fe400048060ff */
[----:B------:R-:W-:Y:S02]  /*1d560*/  F2FP.SATFINITE.E5M2.F32.PACK_AB_MERGE_C R7, R7, R12, RZ ;  /* 0x0000000c0707723e */ /* 0x000fe400048060ff */
[----:B------:R-:W-:Y:S02]  /*1d570*/  F2FP.SATFINITE.E5M2.F32.PACK_AB_MERGE_C R8, R8, R16, RZ ;  /* 0x000000100808723e */ /* 0x000fe400048060ff */
[----:B------:R-:W-:Y:S02]  /*1d580*/  F2FP.SATFINITE.E5M2.F32.PACK_AB_MERGE_C R9, R9, R252, RZ ;  /* 0x000000fc0909723e */ /* 0x000fe400048060ff */
        /* <DEDUP_REMOVED lines=106> */
[----:B------:R-:W4:Y:S01]  /*1dc30*/  LDL.LU R197, [R1+0xa30] ;  /* 0x000a300001c57983 */ /* 0x000f220000300800 */
[----:B------:R-:W-:Y:S02]  /*1dc40*/  F2FP.SATFINITE.E5M2.F32.PACK_AB_MERGE_C R191, R191, R196, RZ ;  /* 0x000000c4bfbf723e */ /* 0x000fe400048060ff */
[----:B------:R-:W-:Y:S02]  /*1dc50*/  F2FP.SATFINITE.E5M2.F32.PACK_AB_MERGE_C R193, R193, R195, RZ ;  /* 0x000000c3c1c1723e */ /* 0x000fe400048060ff */
[----:B------:R-:W4:Y:S01]  /*1dc60*/  LDL.LU R195, [R1+0xa2c] ;  /* 0x000a2c0001c37983 */ /* 0x000f220000300800 */
[----:B---3--:R-:W-:Y:S01]  /*1dc70*/  F2FP.SATFINITE.E5M2.F32.PACK_AB_MERGE_C R192, R192, R194, RZ ;  /* 0x000000c2c0c0723e */ /* 0x008fe200048060ff */
[----:B------:R-:W0:Y:S01]  /*1dc80*/  S2R R196, SR_TID.X ;  /* 0x0000000000c47919 */ /* 0x000e220000002100 */
[----:B------:R-:W-:-:S02]  /*1dc90*/  F2FP.SATFINITE.E5M2.F32.PACK_AB_MERGE_C R194, R25, R24, RZ ;  /* 0x0000001819c2723e */ /* 0x000fc400048060ff */
[----:B------:R-:W-:Y:S02]  /*1dca0*/  PRMT R27, R27, 0x5410, R30 ;  /* 0x000054101b1b7816 */ /* 0x000fe4000000001e */
[----:B------:R-:W-:Y:S02]  /*1dcb0*/  F2FP.SATFINITE.E5M2.F32.PACK_AB_MERGE_C R12, R247, R248, RZ ;  /* 0x000000f8f70c723e */ /* 0x000fe400048060ff */
[----:B------:R-:W-:Y:S01]  /*1dcc0*/  F2FP.SATFINITE.E5M2.F32.PACK_AB_MERGE_C R16, R242, R243, RZ ;  /* 0x000000f3f210723e */ /* 0x000fe200048060ff */
[----:B0-----:R-:W-:-:S05]  /*1dcd0*/  IMAD.SHL.U32 R25, R196, 0x80, RZ ;  /* 0x00000080c4197824 */ /* 0x001fca00078e00ff */
[----:B------:R-:W-:Y:S01]  /*1dce0*/  LOP3.LUT R25, R25, 0x800, RZ, 0xc0, !PT ;  /* 0x0000080019197812 */ /* 0x000fe200078ec0ff */
[C---:B--2---:R-:W-:Y:S02]  /*1dcf0*/  VIADD R26, R3.reuse, 0x1 ;  /* 0x00000001031a7836 */ /* 0x044fe40000000000 */
[----:B------:R-:W-:Y:S01]  /*1dd00*/  VIADD R28, R3, 0x3 ;  /* 0x00000003031c7836 */ /* 0x000fe20000000000 */
[----:B------:R-:W-:Y:S01]  /*1dd10*/  BAR.SYNC.DEFER_BLOCKING 0x0 ;  /* 0x0000000000007b1d */ /* 0x000fe20000010000 */
[----:B----4-:R-:W-:-:S04]  /*1dd20*/  LOP3.LUT R24, R197, 0xf0, RZ, 0xc0, !PT ;  /* 0x000000f0c5187812 */ /* 0x010fc800078ec0ff */
[----:B------:R-:W-:Y:S01]  /*1dd30*/  IADD3 R25, R25, UR12, R24 ;  /* 0x0000000c19197c10 */ /* 0x000fe2000fffe018 */
[----:B------:R-:W-:Y:S01]  /*1dd40*/  VIADD R24, R3, 0x2 ;  /* 0x0000000203187836 */ /* 0x000fe20000000000 */
[----:B------:R-:W-:Y:S01]  /*1dd50*/  ISETP.GE.AND P0, PT, R195, UR6, PT ;  /* 0x00000006c3007c0c */ /* 0x000fe2000bf06270 */
[----:B------:R-:W-:-:S03]  /*1dd60*/  ULDC UR6, c[0x0][0x248] ;  /* 0x0000920000067ab9 */ /* 0x000fc60000000800 */
[----:B------:R-:W-:Y:S01]  /*1dd70*/  ISETP.LT.AND P4, PT, R24, UR5, !P0 ;  /* 0x0000000518007c0c */ /* 0x000fe2000c781270 */
[----:B------:R-:W-:Y:S01]  /*1dd80*/  IMAD.SHL.U32 R24, R196, 0x8, RZ ;  /* 0x00000008c4187824 */ /* 0x000fe200078e00ff */
[----:B------:R-:W-:Y:S01]  /*1dd90*/  ISETP.LT.AND P6, PT, R26, UR4, !P0 ;  /* 0x000000041a007c0c */ /* 0x000fe2000c7c1270 */
[----:B------:R-:W-:Y:S01]  /*1dda0*/  VIADD R26, R3, 0x4 ;  /* 0x00000004031a7836 */ /* 0x000fe20000000000 */
[----:B------:R-:W-:Y:S01]  /*1ddb0*/  ULDC UR5, c[0x0][0x22c] ;  /* 0x00008b0000057ab9 */ /* 0x000fe20000000800 */
[----:B------:R-:W-:Y:S01]  /*1ddc0*/  LOP3.LUT R196, R196, 0xff, RZ, 0xc0, !PT ;  /* 0x000000ffc4c47812 */ /* 0x000fe200078ec0ff */
[----:B------:R-:W-:Y:S01]  /*1ddd0*/  ULDC UR4, c[0x0][0x22c] ;  /* 0x00008b0000047ab9 */ /* 0x000fe20000000800 */
[----:B------:R-:W-:Y:S02]  /*1dde0*/  LOP3.LUT R24, R24, 0x700, RZ, 0xc0, !PT ;  /* 0x0000070018187812 */ /* 0x000fe400078ec0ff */
[----:B------:R-:W-:Y:S02]  /*1ddf0*/  ISETP.LT.AND P3, PT, R26, UR5, !P0 ;  /* 0x000000051a007c0c */ /* 0x000fe4000c761270 */
[----:B------:R-:W-:Y:S01]  /*1de00*/  PRMT R26, R194, 0x5410, R29 ;  /* 0x00005410c21a7816 */ /* 0x000fe2000000001d */
[----:B------:R-:W-:Y:S01]  /*1de10*/  IMAD.IADD R65, R24, 0x1, R25 ;  /* 0x0000000118417824 */ /* 0x000fe200078e0219 */
[----:B------:R-:W-:-:S02]  /*1de20*/  PRMT R24, R5, 0x5410, R0 ;  /* 0x0000541005187816 */ /* 0x000fc40000000000 */
[----:B------:R-:W-:-:S05]  /*1de30*/  PRMT R25, R2, 0x5410, R4 ;  /* 0x0000541002197816 */ /* 0x000fca0000000004 */
[----:B------:R0:W-:Y:S01]  /*1de40*/  STSM.16.M88.4 [R65], R24 ;  /* 0x0000001841007844 */ /* 0x0001e20000000200 */
[----:B------:R-:W-:Y:S02]  /*1de50*/  LEA R0, R196, UR12, 0x4 ;  /* 0x0000000cc4007c11 */ /* 0x000fe4000f8e20ff */
[----:B------:R-:W-:Y:S01]  /*1de60*/  ISETP.LT.AND P5, PT, R28, UR4, !P0 ;  /* 0x000000041c007c0c */ /* 0x000fe2000c7a1270 */
[----:B------:R-:W-:Y:S01]  /*1de70*/  BAR.SYNC.DEFER_BLOCKING 0x0 ;  /* 0x0000000000007b1d */ /* 0x000fe20000010000 */
[----:B------:R-:W-:Y:S02]  /*1de80*/  PRMT R4, R6, 0x5410, R8 ;  /* 0x0000541006047816 */ /* 0x000fe40000000008 */
[----:B------:R-:W-:Y:S02]  /*1de90*/  PRMT R5, R7, 0x5410, R9 ;  /* 0x0000541007057816 */ /* 0x000fe40000000009 */
[----:B------:R-:W-:Y:S01]  /*1dea0*/  PRMT R49, R171, 0x5410, R172 ;  /* 0x00005410ab317816 */ /* 0x000fe200000000ac */
[----:B------:R-:W-:Y:S01]  /*1deb0*/  ULDC UR4, c[0x0][0x244] ;  /* 0x0000910000047ab9 */ /* 0x000fe20000000800 */
[----:B------:R-:W1:Y:S01]  /*1dec0*/  LDS.128 R28, [R0] ;  /* 0x00000000001c7984 */ /* 0x000e620000000c00 */
[----:B------:R-:W-:-:S02]  /*1ded0*/  PRMT R6, R32, 0x5410, R37 ;  /* 0x0000541020067816 */ /* 0x000fc40000000025 */
[----:B------:R-:W-:Y:S01]  /*1dee0*/  PRMT R7, R34, 0x5410, R39 ;  /* 0x0000541022077816 */ /* 0x000fe20000000027 */
[----:B------:R-:W-:Y:S06]  /*1def0*/  BAR.SYNC.DEFER_BLOCKING 0x0 ;  /* 0x0000000000007b1d */ /* 0x000fec0000010000 */
[----:B------:R-:W-:Y:S02]  /*1df00*/  STSM.16.M88.4 [R65], R4 ;  /* 0x0000000441007844 */ /* 0x000fe40000000200 */
[----:B------:R-:W-:Y:S01]  /*1df10*/  BAR.SYNC.DEFER_BLOCKING 0x0 ;  /* 0x0000000000007b1d */ /* 0x000fe20000010000 */
[----:B0-----:R-:W-:-:S02]  /*1df20*/  PRMT R24, R10, 0x5410, R13 ;  /* 0x000054100a187816 */ /* 0x001fc4000000000d */
[----:B------:R-:W-:-:S03]  /*1df30*/  PRMT R25, R11, 0x5410, R12 ;  /* 0x000054100b197816 */ /* 0x000fc6000000000c */
[----:B------:R-:W0:Y:S01]  /*1df40*/  LDS.128 R8, [R0] ;  /* 0x0000000000087984 */ /* 0x000e220000000c00 */
[----:B------:R-:W-:Y:S02]  /*1df50*/  PRMT R26, R40, 0x5410, R45 ;  /* 0x00005410281a7816 */ /* 0x000fe4000000002d */
[----:B------:R-:W-:Y:S01]  /*1df60*/  PRMT R27, R42, 0x5410, R47 ;  /* 0x000054102a1b7816 */ /* 0x000fe2000000002f */
[----:B------:R-:W-:Y:S06]  /*1df70*/  BAR.SYNC.DEFER_BLOCKING 0x0 ;  /* 0x0000000000007b1d */ /* 0x000fec0000010000 */
[----:B------:R2:W-:Y:S02]  /*1df80*/  STSM.16.M88.4 [R65], R24 ;  /* 0x0000001841007844 */ /* 0x0005e40000000200 */
[----:B------:R-:W-:Y:S06]  /*1df90*/  BAR.SYNC.DEFER_BLOCKING 0x0 ;  /* 0x0000000000007b1d */ /* 0x000fec0000010000 */
[----:B------:R-:W3:Y:S01]  /*1dfa0*/  LDS.128 R4, [R0] ;  /* 0x0000000000047984 */ /* 0x000ee20000000c00 */
[----:B--2---:R-:W-:-:S02]  /*1dfb0*/  PRMT R24, R14, 0x5410, R17 ;  /* 0x000054100e187816 */ /* 0x004fc40000000011 */
[----:B------:R-:W-:Y:S01]  /*1dfc0*/  PRMT R25, R15, 0x5410, R16 ;  /* 0x000054100f197816 */ /* 0x000fe20000000010 */
[----:B------:R-:W-:Y:S01]  /*1dfd0*/  BAR.SYNC.DEFER_BLOCKING 0x0 ;  /* 0x0000000000007b1d */ /* 0x000fe20000010000 */
[----:B------:R-:W-:Y:S02]  /*1dfe0*/  PRMT R26, R48, 0x5410, R53 ;  /* 0x00005410301a7816 */ /* 0x000fe40000000035 */
[----:B------:R-:W-:-:S05]  /*1dff0*/  PRMT R27, R50, 0x5410, R55 ;  /* 0x00005410321b7816 */ /* 0x000fca0000000037 */
[----:B------:R-:W-:Y:S01]  /*1e000*/  STSM.16.M88.4 [R65], R24 ;  /* 0x0000001841007844 */ /* 0x000fe20000000200 */
[----:B------:R-:W-:Y:S01]  /*1e010*/  BAR.SYNC.DEFER_BLOCKING 0x0 ;  /* 0x0000000000007b1d */ /* 0x000fe20000010000 */
[----:B------:R-:W-:Y:S02]  /*1e020*/  PRMT R16, R18, 0x5410, R21 ;  /* 0x0000541012107816 */ /* 0x000fe40000000015 */
[----:B------:R-:W-:-:S03]  /*1e030*/  PRMT R17, R19, 0x5410, R20 ;  /* 0x0000541013117816 */ /* 0x000fc60000000014 */
[----:B------:R-:W2:Y:S01]  /*1e040*/  LDS.128 R12, [R0] ;  /* 0x00000000000c7984 */ /* 0x000ea20000000c00 */
[----:B------:R-:W-:Y:S02]  /*1e050*/  PRMT R18, R56, 0x5410, R61 ;  /* 0x0000541038127816 */ /* 0x000fe4000000003d */
[----:B------:R-:W-:Y:S01]  /*1e060*/  PRMT R19, R58, 0x5410, R63 ;  /* 0x000054103a137816 */ /* 0x000fe2000000003f */
[----:B------:R-:W-:Y:S06]  /*1e070*/  BAR.SYNC.DEFER_BLOCKING 0x0 ;  /* 0x0000000000007b1d */ /* 0x000fec0000010000 */
[----:B------:R4:W-:Y:S02]  /*1e080*/  STSM.16.M88.4 [R65], R16 ;  /* 0x0000001041007844 */ /* 0x0009e40000000200 */
[----:B----4-:R-:W-:-:S02]  /*1e090*/  PRMT R16, R22, 0x5410, R153 ;  /* 0x0000541016107816 */ /* 0x010fc40000000099 */
[----:B------:R-:W-:Y:S01]  /*1e0a0*/  PRMT R17, R23, 0x5410, R152 ;  /* 0x0000541017117816 */ /* 0x000fe20000000098 */
[----:B------:R-:W-:Y:S01]  /*1e0b0*/  BAR.SYNC.DEFER_BLOCKING 0x0 ;  /* 0x0000000000007b1d */ /* 0x000fe20000010000 */
[----:B------:R-:W-:Y:S02]  /*1e0c0*/  PRMT R18, R64, 0x5410, R69 ;  /* 0x0000541040127816 */ /* 0x000fe40000000045 */
[----:B------:R-:W-:-:S03]  /*1e0d0*/  PRMT R19, R66, 0x5410, R71 ;  /* 0x0000541042137816 */ /* 0x000fc60000000047 */
[----:B------:R-:W4:Y:S02]  /*1e0e0*/  LDS.128 R20, [R0] ;  /* 0x0000000000147984 */ /* 0x000f240000000c00 */
[----:B------:R-:W-:Y:S06]  /*1e0f0*/  BAR.SYNC.DEFER_BLOCKING 0x0 ;  /* 0x0000000000007b1d */ /* 0x000fec0000010000 */
[----:B------:R1:W-:Y:S02]  /*1e100*/  STSM.16.M88.4 [R65], R16 ;  /* 0x0000001041007844 */ /* 0x0003e40000000200 */
[----:B------:R-:W-:Y:S06]  /*1e110*/  BAR.SYNC.DEFER_BLOCKING 0x0 ;  /* 0x0000000000007b1d */ /* 0x000fec0000010000 */
[----:B------:R-:W4:Y:S01]  /*1e120*/  LDS.128 R24, [R0] ;  /* 0x0000000000187984 */ /* 0x000f220000000c00 */
[----:B-1----:R-:W-:-:S02]  /*1e130*/  PRMT R16, R154, 0x5410, R157 ;  /* 0x000054109a107816 */ /* 0x002fc4000000009d */
[----:B------:R-:W-:Y:S02]  /*1e140*/  PRMT R17, R155, 0x5410, R156 ;  /* 0x000054109b117816 */ /* 0x000fe4000000009c */
[----:B------:R-:W-:Y:S02]  /*1e150*/  PRMT R18, R72, 0x5410, R77 ;  /* 0x0000541048127816 */ /* 0x000fe4000000004d */
[----:B------:R-:W-:Y:S01]  /*1e160*/  PRMT R19, R74, 0x5410, R79 ;  /* 0x000054104a137816 */ /* 0x000fe2000000004f */
        /* <DEDUP_REMOVED lines=25> */
[----:B------:R-:W-:Y:S02]  /*1e300*/  STSM.16.M88.4 [R65], R16 ;  /* 0x0000001041007844 */ /* 0x000fe40000000200 */
[----:B------:R-:W-:Y:S01]  /*1e310*/  BAR.SYNC.DEFER_BLOCKING 0x0 ;  /* 0x0000000000007b1d */ /* 0x000fe20000010000 */
[----:B------:R-:W-:-:S02]  /*1e320*/  PRMT R48, R170, 0x5410, R173 ;  /* 0x00005410aa307816 */ /* 0x000fc400000000ad */
[----:B------:R-:W-:-:S03]  /*1e330*/  PRMT R50, R104, 0x5410, R109 ;  /* 0x0000541068327816 */ /* 0x000fc6000000006d */
[----:B------:R-:W1:Y:S01]  /*1e340*/  LDS.128 R44, [R0] ;  /* 0x00000000002c7984 */ /* 0x000e620000000c00 */
[----:B------:R-:W-:Y:S01]  /*1e350*/  PRMT R51, R106, 0x5410, R111 ;  /* 0x000054106a337816 */ /* 0x000fe2000000006f */
[----:B------:R-:W-:Y:S06]  /*1e360*/  BAR.SYNC.DEFER_BLOCKING 0x0 ;  /* 0x0000000000007b1d */ /* 0x000fec0000010000 */
[----:B------:R-:W-:Y:S02]  /*1e370*/  STSM.16.M88.4 [R65], R48 ;  /* 0x0000003041007844 */ /* 0x000fe40000000200 */
[----:B------:R-:W-:Y:S01]  /*1e380*/  BAR.SYNC.DEFER_BLOCKING 0x0 ;  /* 0x0000000000007b1d */ /* 0x000fe20000010000 */
[----:B------:R-:W-:-:S02]  /*1e390*/  PRMT R52, R174, 0x5410, R177 ;  /* 0x00005410ae347816 */ /* 0x000fc400000000b1 */
[----:B------:R-:W-:-:S03]  /*1e3a0*/  PRMT R53, R175, 0x5410, R176 ;  /* 0x00005410af357816 */ /* 0x000fc600000000b0 */
[----:B------:R-:W1:Y:S01]  /*1e3b0*/  LDS.128 R16, [R0] ;  /* 0x0000000000107984 */ /* 0x000e620000000c00 */
        /* <DEDUP_REMOVED lines=19> */
[----:B------:R0:W-:Y:S02]  /*1e4f0*/  STSM.16.M88.4 [R65], R60 ;  /* 0x0000003c41007844 */ /* 0x0001e40000000200 */
[----:B------:R-:W-:Y:S06]  /*1e500*/  BAR.SYNC.DEFER_BLOCKING 0x0 ;  /* 0x0000000000007b1d */ /* 0x000fec0000010000 */
[----:B------:R-:W1:Y:S01]  /*1e510*/  LDS.128 R56, [R0] ;  /* 0x0000000000387984 */ /* 0x000e620000000c00 */
[----:B0-----:R-:W-:-:S02]  /*1e520*/  PRMT R60, R186, 0x5410, R189 ;  /* 0x00005410ba3c7816 */ /* 0x001fc400000000bd */
[----:B------:R-:W-:Y:S02]  /*1e530*/  PRMT R61, R187, 0x5410, R188 ;  /* 0x00005410bb3d7816 */ /* 0x000fe400000000bc */
[----:B------:R-:W-:Y:S02]  /*1e540*/  PRMT R62, R136, 0x5410, R141 ;  /* 0x00005410883e7816 */ /* 0x000fe4000000008d */
[----:B------:R-:W-:Y:S01]  /*1e550*/  PRMT R63, R138, 0x5410, R143 ;  /* 0x000054108a3f7816 */ /* 0x000fe2000000008f */
[----:B------:R-:W-:Y:S06]  /*1e560*/  BAR.SYNC.DEFER_BLOCKING 0x0 ;  /* 0x0000000000007b1d */ /* 0x000fec0000010000 */
[----:B------:R-:W-:Y:S02]  /*1e570*/  STSM.16.M88.4 [R65], R60 ;  /* 0x0000003c41007844 */ /* 0x000fe40000000200 */
[----:B------:R-:W-:Y:S01]  /*1e580*/  BAR.SYNC.DEFER_BLOCKING 0x0 ;  /* 0x0000000000007b1d */ /* 0x000fe20000010000 */
[----:B------:R-:W-:-:S02]  /*1e590*/  F2FP.SATFINITE.E5M2.F32.PACK_AB_MERGE_C R144, R145, R144, RZ ;  /* 0x000000909190723e */ /* 0x000fc400048060ff */
[----:B------:R-:W-:Y:S02]  /*1e5a0*/  F2FP.SATFINITE.E5M2.F32.PACK_AB_MERGE_C R146, R147, R146, RZ ;  /* 0x000000929392723e */ /* 0x000fe400048060ff */
[----:B------:R-:W-:Y:S02]  /*1e5b0*/  F2FP.SATFINITE.E5M2.F32.PACK_AB_MERGE_C R149, R149, R148, RZ ;  /* 0x000000949595723e */ /* 0x000fe400048060ff */
[----:B------:R-:W-:Y:S01]  /*1e5c0*/  F2FP.SATFINITE.E5M2.F32.PACK_AB_MERGE_C R151, R151, R150, RZ ;  /* 0x000000969797723e */ /* 0x000fe200048060ff */
[----:B------:R-:W0:Y:S01]  /*1e5d0*/  LDS.128 R60, [R0] ;  /* 0x00000000003c7984 */ /* 0x000e220000000c00 */
[----:B------:R-:W-:Y:S02]  /*1e5e0*/  PRMT R76, R190, 0x5410, R193 ;  /* 0x00005410be4c7816 */ /* 0x000fe400000000c1 */
[----:B------:R-:W-:Y:S02]  /*1e5f0*/  PRMT R77, R191, 0x5410, R192 ;  /* 0x00005410bf4d7816 */ /* 0x000fe400000000c0 */
[----:B------:R-:W-:-:S02]  /*1e600*/  PRMT R78, R144, 0x5410, R149 ;  /* 0x00005410904e7816 */ /* 0x000fc40000000095 */
[----:B------:R-:W-:Y:S01]  /*1e610*/  PRMT R79, R146, 0x5410, R151 ;  /* 0x00005410924f7816 */ /* 0x000fe20000000097 */
[----:B------:R-:W-:Y:S01]  /*1e620*/  BAR.SYNC.DEFER_BLOCKING 0x0 ;  /* 0x0000000000007b1d */ /* 0x000fe20000010000 */
[----:B------:R-:W-:-:S05]  /*1e630*/  IMAD R2, R195, UR4, RZ ;  /* 0x00000004c3027c24 */ /* 0x000fca000f8e02ff */
[----:B------:R-:W-:Y:S02]  /*1e640*/  ULDC.64 UR4, c[0x0][0x220] ;  /* 0x0000880000047ab9 */ /* 0x000fe40000000a00 */
[C---:B------:R-:W-:Y:S01]  /*1e650*/  IADD3 R64, P2, R2.reuse, UR4, RZ ;  /* 0x0000000402407c10 */ /* 0x040fe2000ff5e0ff */
[----:B------:R-:W-:Y:S01]  /*1e660*/  ULDC UR4, c[0x0][0x248] ;  /* 0x0000920000047ab9 */ /* 0x000fe20000000800 */
[C---:B------:R-:W-:Y:S01]  /*1e670*/  ISETP.LT.AND P1, PT, R3.reuse, UR7, !P0 ;  /* 0x0000000703007c0c */ /* 0x040fe2000c721270 */
[----:B------:R-:W-:Y:S01]  /*1e680*/  IMAD R71, R3, UR4, RZ ;  /* 0x0000000403477c24 */ /* 0x000fe2000f8e02ff */
[----:B------:R3:W-:Y:S01]  /*1e690*/  STSM.16.M88.4 [R65], R76 ;  /* 0x0000004c41007844 */ /* 0x0007e20000000200 */
[----:B------:R-:W-:Y:S01]  /*1e6a0*/  LEA.HI.X.SX32 R2, R2, UR5, 0x1, P2 ;  /* 0x0000000502027c11 */ /* 0x000fe200090f0eff */
[----:B------:R-:W-:Y:S02]  /*1e6b0*/  ULDC UR4, c[0x0][0x248] ;  /* 0x0000920000047ab9 */ /* 0x000fe40000000800 */
[----:B------:R-:W-:-:S02]  /*1e6c0*/  IADD3 R66, P2, R71, R64, RZ ;  /* 0x0000004047427210 */ /* 0x000fc40007f5e0ff */
[----:B------:R-:W-:Y:S01]  /*1e6d0*/  PRMT R73, R28, 0x7770, RZ ;  /* 0x000077701c497816 */ /* 0x000fe200000000ff */
[----:B------:R-:W-:Y:S01]  /*1e6e0*/  VIADD R69, R3, 0x5 ;  /* 0x0000000503457836 */ /* 0x000fe20000000000 */
[C---:B------:R-:W-:Y:S01]  /*1e6f0*/  LEA.HI.X.SX32 R67, R71.reuse, R2, 0x1, P2 ;  /* 0x0000000247437211 */ /* 0x040fe200010f0eff */
[----:B------:R-:W-:Y:S01]  /*1e700*/  BAR.SYNC.DEFER_BLOCKING 0x0 ;  /* 0x0000000000007b1d */ /* 0x000fe20000010000 */
[----:B------:R-:W-:-:S05]  /*1e710*/  VIADD R71, R71, UR4 ;  /* 0x0000000447477c36 */ /* 0x000fca0008000000 */
[----:B------:R-:W-:Y:S01]  /*1e720*/  ULDC UR4, c[0x0][0x22c] ;  /* 0x00008b0000047ab9 */ /* 0x000fe20000000800 */
[----:B------:R-:W-:Y:S01]  /*1e730*/  ULDC UR5, c[0x0][0x22c] ;  /* 0x00008b0000057ab9 */ /* 0x000fe20000000800 */
[----:B------:R-:W-:Y:S01]  /*1e740*/  ISETP.LT.AND P2, PT, R69, UR4, !P0 ;  /* 0x0000000445007c0c */ /* 0x000fe2000c741270 */
[----:B------:R-:W-:Y:S01]  /*1e750*/  ULDC UR4, c[0x0][0x248] ;  /* 0x0000920000047ab9 */ /* 0x000fe20000000800 */
[----:B---3--:R-:W-:Y:S01]  /*1e760*/  PRMT R77, R28, 0x7771, RZ ;  /* 0x000077711c4d7816 */ /* 0x008fe200000000ff */
[----:B------:R-:W-:Y:S01]  /*1e770*/  VIADD R65, R3, 0x6 ;  /* 0x0000000603417836 */ /* 0x000fe20000000000 */
[----:B------:R-:W-:Y:S01]  /*1e780*/  ULDC UR7, c[0x0][0x22c] ;  /* 0x00008b0000077ab9 */ /* 0x000fe20000000800 */
[----:B------:R3:W-:Y:S01]  /*1e790*/  @P1 STG.E.U8 desc[UR14][R66.64], R73 ;  /* 0x0000004942001986 */ /* 0x0007e2000c10110e */
[----:B------:R-:W-:-:S04]  /*1e7a0*/  IADD3 R68, P1, R71, R64, RZ ;  /* 0x0000004047447210 */ /* 0x000fc80007f3e0ff */
[C---:B------:R-:W-:Y:S01]  /*1e7b0*/  LEA.HI.X.SX32 R69, R71.reuse, R2, 0x1, P1 ;  /* 0x0000000247457211 */ /* 0x040fe200008f0eff */
[----:B------:R-:W-:Y:S01]  /*1e7c0*/  VIADD R71, R71, UR4 ;  /* 0x0000000447477c36 */ /* 0x000fe20008000000 */
[----:B------:R-:W-:-:S03]  /*1e7d0*/  ULDC UR4, c[0x0][0x248] ;  /* 0x0000920000047ab9 */ /* 0x000fc60000000800 */
[----:B------:R2:W-:Y:S01]  /*1e7e0*/  @P6 STG.E.U8 desc[UR14][R68.64], R77 ;  /* 0x0000004d44006986 */ /* 0x0005e2000c10110e */
[C---:B---3--:R-:W-:Y:S01]  /*1e7f0*/  IADD3 R66, P6, R71.reuse, R64, RZ ;  /* 0x0000004047427210 */ /* 0x048fe20007fde0ff */
[----:B------:R-:W-:Y:S01]  /*1e800*/  VIADD R73, R71, UR4 ;  /* 0x0000000447497c36 */ /* 0x000fe20008000000 */
[----:B------:R-:W-:Y:S01]  /*1e810*/  ISETP.LT.AND P1, PT, R65, UR5, !P0 ;  /* 0x0000000541007c0c */ /* 0x000fe2000c721270 */
[----:B------:R-:W-:Y:S01]  /*1e820*/  ULDC UR5, c[0x0][0x248] ;  /* 0x0000920000057ab9 */ /* 0x000fe20000000800 */
[----:B------:R-:W-:Y:S01]  /*1e830*/  LEA.HI.X.SX32 R67, R71, R2, 0x1, P6 ;  /* 0x0000000247437211 */ /* 0x000fe200030f0eff */
[C---:B------:R-:W-:Y:S01]  /*1e840*/  VIADD R75, R73.reuse, UR5 ;  /* 0x00000005494b7c36 */ /* 0x040fe20008000000 */
[----:B------:R-:W-:Y:S01]  /*1e850*/  IADD3 R70, P6, R73, R64, RZ ;  /* 0x0000004049467210 */ /* 0x000fe20007fde0ff */
[----:B------:R-:W-:Y:S01]  /*1e860*/  VIADD R65, R3, 0x7 ;  /* 0x0000000703417836 */ /* 0x000fe20000000000 */
[----:B------:R-:W-:Y:S01]  /*1e870*/  PRMT R79, R29, 0x7770, RZ ;  /* 0x000077701d4f7816 */ /* 0x000fe200000000ff */
[----:B------:R-:W-:Y:S01]  /*1e880*/  ULDC UR4, c[0x0][0x22c] ;  /* 0x00008b0000047ab9 */ /* 0x000fe20000000800 */
[----:B------:R-:W-:Y:S01]  /*1e890*/  LEA.HI.X.SX32 R71, R73, R2, 0x1, P6 ;  /* 0x0000000249477211 */ /* 0x000fe200030f0eff */
[----:B------:R-:W-:Y:S01]  /*1e8a0*/  ULDC UR5, c[0x0][0x22c] ;  /* 0x00008b0000057ab9 */ /* 0x000fe20000000800 */
[----:B--2---:R-:W-:Y:S01]  /*1e8b0*/  IADD3 R68, P6, R75, R64, RZ ;  /* 0x000000404b447210 */ /* 0x004fe20007fde0ff */
[----:B------:R2:W-:Y:S01]  /*1e8c0*/  @P4 STG.E.U8 desc[UR14][R66.64], R79 ;  /* 0x0000004f42004986 */ /* 0x0005e2000c10110e */
[----:B------:R-:W-:Y:S01]  /*1e8d0*/  ISETP.LT.AND P4, PT, R65, UR4, !P0 ;  /* 0x0000000441007c0c */ /* 0x000fe2000c781270 */
[----:B------:R-:W-:Y:S01]  /*1e8e0*/  VIADD R65, R3, 0x8 ;  /* 0x0000000803417836 */ /* 0x000fe20000000000 */
[----:B------:R-:W-:Y:S01]  /*1e8f0*/  PRMT R77, R29, 0x7771, RZ ;  /* 0x000077711d4d7816 */ /* 0x000fe200000000ff */
[----:B------:R-:W-:Y:S01]  /*1e900*/  ULDC UR4, c[0x0][0x248] ;  /* 0x0000920000047ab9 */ /* 0x000fe20000000800 */
[C---:B------:R-:W-:Y:S01]  /*1e910*/  LEA.HI.X.SX32 R69, R75.reuse, R2, 0x1, P6 ;  /* 0x000000024b457211 */ /* 0x040fe200030f0eff */
[----:B------:R-:W-:Y:S01]  /*1e920*/  VIADD R75, R75, UR4 ;  /* 0x000000044b4b7c36 */ /* 0x000fe20008000000 */
[----:B------:R-:W-:Y:S01]  /*1e930*/  PRMT R73, R30, 0x7770, RZ ;  /* 0x000077701e497816 */ /* 0x000fe200000000ff */
[----:B------:R3:W-:Y:S01]  /*1e940*/  @P5 STG.E.U8 desc[UR14][R70.64], R77 ;  /* 0x0000004d46005986 */ /* 0x0007e2000c10110e */
[----:B------:R-:W-:Y:S01]  /*1e950*/  ISETP.LT.AND P6, PT, R65, UR5, !P0 ;  /* 0x0000000541007c0c */ /* 0x000fe2000c7c1270 */
[----:B------:R-:W-:Y:S01]  /*1e960*/  VIADD R65, R3, 0x9 ;  /* 0x0000000903417836 */ /* 0x000fe20000000000 */
[----:B------:R-:W-:Y:S01]  /*1e970*/  ULDC UR4, c[0x0][0x248] ;  /* 0x0000920000047ab9 */ /* 0x000fe20000000800 */
[----:B------:R4:W-:Y:S01]  /*1e980*/  @P3 STG.E.U8 desc[UR14][R68.64], R73 ;  /* 0x0000004944003986 */ /* 0x0009e2000c10110e */
[----:B--2---:R-:W-:Y:S01]  /*1e990*/  IADD3 R66, P3, R75, R64, RZ ;  /* 0x000000404b427210 */ /* 0x004fe20007f7e0ff */
[----:B------:R-:W-:-:S02]  /*1e9a0*/  ULDC UR5, c[0x0][0x22c] ;  /* 0x00008b0000057ab9 */ /* 0x000fc40000000800 */
[----:B------:R-:W-:Y:S01]  /*1e9b0*/  ISETP.LT.AND P5, PT, R65, UR5, !P0 ;  /* 0x0000000541007c0c */ /* 0x000fe2000c7a1270 */
[----:B------:R-:W-:Y:S01]  /*1e9c0*/  VIADD R65, R3, 0xa ;  /* 0x0000000a03417836 */ /* 0x000fe20000000000 */
[C---:B------:R-:W-:Y:S01]  /*1e9d0*/  LEA.HI.X.SX32 R67, R75.reuse, R2, 0x1, P3 ;  /* 0x000000024b437211 */ /* 0x040fe200018f0eff */
[----:B------:R-:W-:Y:S01]  /*1e9e0*/  ULDC UR5, c[0x0][0x22c] ;  /* 0x00008b0000057ab9 */ /* 0x000fe20000000800 */
[----:B---3--:R-:W-:Y:S01]  /*1e9f0*/  VIADD R71, R75, UR4 ;  /* 0x000000044b477c36 */ /* 0x008fe20008000000 */
[----:B------:R-:W-:Y:S01]  /*1ea00*/  PRMT R77, R30, 0x7771, RZ ;  /* 0x000077711e4d7816 */ /* 0x000fe200000000ff */
[----:B------:R-:W-:-:S03]  /*1ea10*/  ULDC UR4, c[0x0][0x22c] ;  /* 0x00008b0000047ab9 */ /* 0x000fc60000000800 */
[----:B----4-:R-:W-:Y:S01]  /*1ea20*/  IADD3 R68, P3, R71, R64, RZ ;  /* 0x0000004047447210 */ /* 0x010fe20007f7e0ff */
[----:B------:R2:W-:Y:S01]  /*1ea30*/  @P2 STG.E.U8 desc[UR14][R66.64], R77 ;  /* 0x0000004d42002986 */ /* 0x0005e2000c10110e */
[----:B------:R-:W-:Y:S01]  /*1ea40*/  ISETP.LT.AND P2, PT, R65, UR4, !P0 ;  /* 0x0000000441007c0c */ /* 0x000fe2000c741270 */
[----:B------:R-:W-:Y:S01]  /*1ea50*/  ULDC UR4, c[0x0][0x248] ;  /* 0x0000920000047ab9 */ /* 0x000fe20000000800 */
[C---:B------:R-:W-:Y:S01]  /*1ea60*/  LEA.HI.X.SX32 R69, R71.reuse, R2, 0x1, P3 ;  /* 0x0000000247457211 */ /* 0x040fe200018f0eff */
[----:B------:R-:W-:Y:S01]  /*1ea70*/  VIADD R73, R71, UR4 ;  /* 0x0000000447497c36 */ /* 0x000fe20008000000 */
[----:B------:R-:W-:Y:S01]  /*1ea80*/  PRMT R75, R31, 0x7770, RZ ;  /* 0x000077701f4b7816 */ /* 0x000fe200000000ff */
[----:B------:R-:W-:Y:S01]  /*1ea90*/  VIADD R65, R3, 0xb ;  /* 0x0000000b03417836 */ /* 0x000fe20000000000 */
[----:B------:R-:W-:-:S03]  /*1eaa0*/  ULDC UR4, c[0x0][0x22c] ;  /* 0x00008b0000047ab9 */ /* 0x000fc60000000800 */
[----:B------:R3:W-:Y:S01]  /*1eab0*/  @P1 STG.E.U8 desc[UR14][R68.64], R75 ;  /* 0x0000004b44001986 */ /* 0x0007e2000c10110e */
[----:B------:R-:W-:Y:S02]  /*1eac0*/  IADD3 R70, P1, R73, R64, RZ ;  /* 0x0000004049467210 */ /* 0x000fe40007f3e0ff */
        /* <DEDUP_REMOVED lines=8> */
[C---:B--2---:R-:W-:Y:S01]  /*1eb50*/  IADD3 R66, P4, R73.reuse, R64, RZ ;  /* 0x0000004049427210 */ /* 0x044fe20007f9e0ff */
[----:B---3--:R-:W-:Y:S01]  /*1eb60*/  VIADD R69, R73, UR4 ;  /* 0x0000000449457c36 */ /* 0x008fe20008000000 */
[----:B------:R-:W-:Y:S01]  /*1eb70*/  ISETP.LT.AND P1, PT, R65, UR5, !P0 ;  /* 0x0000000541007c0c */ /* 0x000fe2000c721270 */
[----:B------:R-:W-:Y:S01]  /*1eb80*/  ULDC UR5, c[0x0][0x248] ;  /* 0x0000920000057ab9 */ /* 0x000fe20000000800 */
[----:B------:R-:W-:Y:S01]  /*1eb90*/  LEA.HI.X.SX32 R67, R73, R2, 0x1, P4 ;  /* 0x0000000249437211 */ /* 0x000fe200020f0eff */
[----:B------:R-:W-:Y:S01]  /*1eba0*/  VIADD R73, R69, UR5 ;  /* 0x0000000545497c36 */ /* 0x000fe20008000000 */
[C---:B------:R-:W-:Y:S01]  /*1ebb0*/  PRMT R77, R28.reuse, 0x7772, RZ ;  /* 0x000077721c4d7816 */ /* 0x040fe200000000ff */
[----:B------:R-:W-:Y:S01]  /*1ebc0*/  VIADD R65, R3, 0xd ;  /* 0x0000000d03417836 */ /* 0x000fe20000000000 */
[-C--:B------:R-:W-:Y:S01]  /*1ebd0*/  IADD3 R68, P4, R69, R64.reuse, RZ ;  /* 0x0000004045447210 */ /* 0x080fe20007f9e0ff */
[----:B------:R-:W-:Y:S01]  /*1ebe0*/  ULDC UR4, c[0x0][0x22c] ;  /* 0x00008b0000047ab9 */ /* 0x000fe20000000800 */
[----:B------:R-:W-:Y:S01]  /*1ebf0*/  PRMT R75, R28, 0x7773, RZ ;  /* 0x000077731c4b7816 */ /* 0x000fe200000000ff */
[----:B------:R2:W-:Y:S01]  /*1ec00*/  @P6 STG.E.U8 desc[UR14][R66.64], R77 ;  /* 0x0000004d42006986 */ /* 0x0005e2000c10110e */
[----:B----4-:R-:W-:Y:S01]  /*1ec10*/  IADD3 R70, P6, R73, R64, RZ ;  /* 0x0000004049467210 */ /* 0x010fe20007fde0ff */
[----:B------:R-:W-:Y:S01]  /*1ec20*/  ULDC UR5, c[0x0][0x22c] ;  /* 0x00008b0000057ab9 */ /* 0x000fe20000000800 */
[----:B------:R-:W-:-:S02]  /*1ec30*/  LEA.HI.X.SX32 R69, R69, R2, 0x1, P4 ;  /* 0x0000000245457211 */ /* 0x000fc400020f0eff */
[----:B------:R-:W-:Y:S01]  /*1ec40*/  ISETP.LT.AND P4, PT, R65, UR4, !P0 ;  /* 0x0000000441007c0c */ /* 0x000fe2000c781270 */
[----:B------:R-:W-:Y:S01]  /*1ec50*/  ULDC UR4, c[0x0][0x248] ;  /* 0x0000920000047ab9 */ /* 0x000fe20000000800 */
[C---:B------:R-:W-:Y:S01]  /*1ec60*/  LEA.HI.X.SX32 R71, R73.reuse, R2, 0x1, P6 ;  /* 0x0000000249477211 */ /* 0x040fe200030f0eff */
[----:B------:R-:W-:Y:S01]  /*1ec70*/  VIADD R73, R73, UR4 ;  /* 0x0000000449497c36 */ /* 0x000fe20008000000 */
[----:B------:R-:W-:Y:S01]  /*1ec80*/  PRMT R65, R29, 0x7772, RZ ;  /* 0x000077721d417816 */ /* 0x000fe200000000ff */
[----:B------:R-:W-:Y:S01]  /*1ec90*/  VIADD R28, R3, 0xe ;  /* 0x0000000e031c7836 */ /* 0x000fe20000000000 */
[----:B------:R3:W-:Y:S01]  /*1eca0*/  @P5 STG.E.U8 desc[UR14][R68.64], R75 ;  /* 0x0000004b44005986 */ /* 0x0007e2000c10110e */
[----:B------:R-:W-:-:S03]  /*1ecb0*/  ULDC UR4, c[0x0][0x248] ;  /* 0x0000920000047ab9 */ /* 0x000fc60000000800 */
[----:B------:R4:W-:Y:S01]  /*1ecc0*/  @P2 STG.E.U8 desc[UR14][R70.64], R65 ;  /* 0x0000004146002986 */ /* 0x0009e2000c10110e */
[----:B--2---:R-:W-:Y:S02]  /*1ecd0*/  IADD3 R66, P2, R73, R64, RZ ;  /* 0x0000004049427210 */ /* 0x004fe40007f5e0ff */
[----:B------:R-:W-:Y:S01]  /*1ece0*/  ISETP.LT.AND P6, PT, R28, UR5, !P0 ;  /* 0x000000051c007c0c */ /* 0x000fe2000c7c1270 */
[----:B------:R-:W-:Y:S01]  /*1ecf0*/  VIADD R28, R3, 0xf ;  /* 0x0000000f031c7836 */ /* 0x000fe20000000000 */
[C---:B------:R-:W-:Y:S01]  /*1ed00*/  LEA.HI.X.SX32 R67, R73.reuse, R2, 0x1, P2 ;  /* 0x0000000249437211 */ /* 0x040fe200010f0eff */
[----:B------:R-:W-:Y:S01]  /*1ed10*/  ULDC UR5, c[0x0][0x22c] ;  /* 0x00008b0000057ab9 */ /* 0x000fe20000000800 */
[----:B---3--:R-:W-:Y:S01]  /*1ed20*/  VIADD R69, R73, UR4 ;  /* 0x0000000449457c36 */ /* 0x008fe20008000000 */
[----:B------:R-:W-:Y:S01]  /*1ed30*/  PRMT R75, R29, 0x7773, RZ ;  /* 0x000077731d4b7816 */ /* 0x000fe200000000ff */
[----:B------:R-:W-:Y:S01]  /*1ed40*/  VIADD R29, R3, 0x10 ;  /* 0x00000010031d7836 */ /* 0x000fe20000000000 */
[----:B------:R-:W-:Y:S01]  /*1ed50*/  ISETP.LT.AND P5, PT, R28, UR5, !P0 ;  /* 0x000000051c007c0c */ /* 0x000fe2000c7a1270 */
[----:B------:R-:W-:Y:S01]  /*1ed60*/  ULDC UR4, c[0x0][0x22c] ;  /* 0x00008b0000047ab9 */ /* 0x000fe20000000800 */
[----:B------:R-:W-:Y:S01]  /*1ed70*/  IADD3 R28, P2, R69, R64, RZ ;  /* 0x00000040451c7210 */ /* 0x000fe20007f5e0ff */
[----:B------:R2:W-:Y:S01]  /*1ed80*/  @P3 STG.E.U8 desc[UR14][R66.64], R75 ;  /* 0x0000004b42003986 */ /* 0x0005e2000c10110e */
[----:B------:R-:W-:Y:S01]  /*1ed90*/  ISETP.LT.AND P3, PT, R29, UR4, !P0 ;  /* 0x000000041d007c0c */ /* 0x000fe2000c761270 */
[----:B------:R-:W-:Y:S01]  /*1eda0*/  ULDC UR4, c[0x0][0x248] ;  /* 0x0000920000047ab9 */ /* 0x000fe20000000800 */
[C---:B------:R-:W-:Y:S01]  /*1edb0*/  LEA.HI.X.SX32 R29, R69.reuse, R2, 0x1, P2 ;  /* 0x00000002451d7211 */ /* 0x040fe200010f0eff */
[----:B----4-:R-:W-:Y:S01]  /*1edc0*/  VIADD R71, R69, UR4 ;  /* 0x0000000445477c36 */ /* 0x010fe20008000000 */
[C---:B------:R-:W-:Y:S01]  /*1edd0*/  PRMT R73, R30.reuse, 0x7772, RZ ;  /* 0x000077721e497816 */ /* 0x040fe200000000ff */
[----:B------:R-:W-:Y:S01]  /*1ede0*/  VIADD R65, R3, 0x11 ;  /* 0x0000001103417836 */ /* 0x000fe20000000000 */
[----:B------:R-:W-:Y:S01]  /*1edf0*/  ULDC UR4, c[0x0][0x22c] ;  /* 0x00008b0000047ab9 */ /* 0x000fe20000000800 */
[----:B------:R-:W-:Y:S01]  /*1ee00*/  PRMT R77, R30, 0x7773, RZ ;  /* 0x000077731e4d7816 */ /* 0x000fe200000000ff */
[----:B------:R-:W-:Y:S01]  /*1ee10*/  ULDC UR5, c[0x0][0x22c] ;  /* 0x00008b0000057ab9 */ /* 0x000fe20000000800 */
[----:B------:R3:W-:Y:S01]  /*1ee20*/  @P1 STG.E.U8 desc[UR14][R28.64], R73 ;  /* 0x000000491c001986 */ /* 0x0007e2000c10110e */
[----:B------:R-:W-:-:S02]  /*1ee30*/  IADD3 R68, P1, R71, R64, RZ ;  /* 0x0000004047447210 */ /* 0x000fc40007f3e0ff */
[----:B------:R-:W-:Y:S01]  /*1ee40*/  ISETP.LT.AND P2, PT, R65, UR4, !P0 ;  /* 0x0000000441007c0c */ /* 0x000fe2000c741270 */
[----:B------:R-:W-:Y:S01]  /*1ee50*/  ULDC UR4, c[0x0][0x248] ;  /* 0x0000920000047ab9 */ /* 0x000fe20000000800 */
[C---:B------:R-:W-:Y:S01]  /*1ee60*/  LEA.HI.X.SX32 R69, R71.reuse, R2, 0x1, P1 ;  /* 0x0000000247457211 */ /* 0x040fe200008f0eff */
[----:B------:R-:W-:Y:S01]  /*1ee70*/  VIADD R71, R71, UR4 ;  /* 0x0000000447477c36 */ /* 0x000fe20008000000 */
[----:B------:R-:W-:-:S03]  /*1ee80*/  ULDC UR4, c[0x0][0x248] ;  /* 0x0000920000047ab9 */ /* 0x000fc60000000800 */
[----:B------:R4:W-:Y:S01]  /*1ee90*/  @P4 STG.E.U8 desc[UR14][R68.64], R77 ;  /* 0x0000004d44004986 */ /* 0x0009e2000c10110e */
[C---:B--2---:R-:W-:Y:S01]  /*1eea0*/  VIADD R67, R71.reuse, UR4 ;  /* 0x0000000447437c36 */ /* 0x044fe20008000000 */
[----:B---3--:R-:W-:Y:S01]  /*1eeb0*/  IADD3 R28, P4, R71, R64, RZ ;  /* 0x00000040471c7210 */ /* 0x008fe20007f9e0ff */
[----:B------:R-:W-:Y:S01]  /*1eec0*/  VIADD R65, R3, 0x12 ;  /* 0x0000001203417836 */ /* 0x000fe20000000000 */
[----:B------:R-:W-:Y:S01]  /*1eed0*/  ULDC UR4, c[0x0][0x248] ;  /* 0x0000920000047ab9 */ /* 0x000fe20000000800 */
[----:B------:R-:W-:Y:S02]  /*1eee0*/  PRMT R75, R31, 0x7772, RZ ;  /* 0x000077721f4b7816 */ /* 0x000fe400000000ff */
[----:B------:R-:W-:Y:S02]  /*1eef0*/  LEA.HI.X.SX32 R29, R71, R2, 0x1, P4 ;  /* 0x00000002471d7211 */ /* 0x000fe400020f0eff */
[----:B------:R-:W-:Y:S01]  /*1ef00*/  ISETP.LT.AND P1, PT, R65, UR5, !P0 ;  /* 0x0000000541007c0c */ /* 0x000fe2000c721270 */
[C---:B----4-:R-:W-:Y:S01]  /*1ef10*/  VIADD R69, R67.reuse, UR4 ;  /* 0x0000000443457c36 */ /* 0x050fe20008000000 */
[-C--:B------:R-:W-:Y:S01]  /*1ef20*/  IADD3 R30, P4, R67, R64.reuse, RZ ;  /* 0x00000040431e7210 */ /* 0x080fe20007f9e0ff */
[----:B------:R-:W-:Y:S01]  /*1ef30*/  VIADD R65, R3, 0x13 ;  /* 0x0000001303417836 */ /* 0x000fe20000000000 */
[----:B------:R2:W-:Y:S01]  /*1ef40*/  @P6 STG.E.U8 desc[UR14][R28.64], R75 ;  /* 0x0000004b1c006986 */ /* 0x0005e2000c10110e */
[----:B------:R-:W-:Y:S01]  /*1ef50*/  PRMT R73, R31, 0x7773, RZ ;  /* 0x000077731f497816 */ /* 0x000fe200000000ff */
[----:B------:R-:W-:Y:S01]  /*1ef60*/  ULDC UR5, c[0x0][0x22c] ;  /* 0x00008b0000057ab9 */ /* 0x000fe20000000800 */
[----:B------:R-:W-:Y:S01]  /*1ef70*/  IADD3 R66, P6, R69, R64, RZ ;  /* 0x0000004045427210 */ /* 0x000fe20007fde0ff */
[----:B------:R-:W-:Y:S01]  /*1ef80*/  ULDC UR4, c[0x0][0x248] ;  /* 0x0000920000047ab9 */ /* 0x000fe20000000800 */
[----:B------:R-:W-:-:S02]  /*1ef90*/  LEA.HI.X.SX32 R31, R67, R2, 0x1, P4 ;  /* 0x00000002431f7211 */ /* 0x000fc400020f0eff */
[----:B------:R-:W-:Y:S01]  /*1efa0*/  ISETP.LT.AND P4, PT, R65, UR5, !P0 ;  /* 0x0000000541007c0c */ /* 0x000fe2000c781270 */
[----:B------:R-:W-:Y:S01]  /*1efb0*/  VIADD R65, R3, 0x14 ;  /* 0x0000001403417836 */ /* 0x000fe20000000000 */
[C---:B------:R-:W-:Y:S01]  /*1efc0*/  LEA.HI.X.SX32 R67, R69.reuse, R2, 0x1, P6 ;  /* 0x0000000245437211 */ /* 0x040fe200030f0eff */
[----:B------:R-:W-:Y:S01]  /*1efd0*/  VIADD R69, R69, UR4 ;  /* 0x0000000445457c36 */ /* 0x000fe20008000000 */
[C---:B------:R-:W-:Y:S01]  /*1efe0*/  PRMT R77, R8.reuse, 0x7770, RZ ;  /* 0x00007770084d7816 */ /* 0x040fe200000000ff */
[----:B------:R3:W-:Y:S01]  /*1eff0*/  @P5 STG.E.U8 desc[UR14][R30.64], R73 ;  /* 0x000000491e005986 */ /* 0x0007e2000c10110e */
[----:B------:R-:W-:Y:S01]  /*1f000*/  ULDC UR5, c[0x0][0x22c] ;  /* 0x00008b0000057ab9 */ /* 0x000fe20000000800 */
[----:B--2---:R-:W-:Y:S01]  /*1f010*/  VIADD R29, R3, 0x15 ;  /* 0x00000015031d7836 */ /* 0x004fe20000000000 */
[----:B------:R-:W-:Y:S01]  /*1f020*/  ISETP.LT.AND P6, PT, R65, UR5, !P0 ;  /* 0x0000000541007c0c */ /* 0x000fe2000c7c1270 */
[----:B------:R2:W-:Y:S01]  /*1f030*/  @P3 STG.E.U8 desc[UR14][R66.64], R77 ;  /* 0x0000004d42003986 */ /* 0x0005e2000c10110e */
[----:B------:R-:W-:Y:S01]  /*1f040*/  IADD3 R28, P3, R69, R64, RZ ;  /* 0x00000040451c7210 */ /* 0x000fe20007f7e0ff */
[----:B------:R-:W-:Y:S01]  /*1f050*/  ULDC UR5, c[0x0][0x22c] ;  /* 0x00008b0000057ab9 */ /* 0x000fe20000000800 */
[----:B------:R-:W-:Y:S01]  /*1f060*/  ULDC UR4, c[0x0][0x248] ;  /* 0x0000920000047ab9 */ /* 0x000fe20000000800 */
[----:B------:R-:W-:Y:S01]  /*1f070*/  ISETP.LT.AND P5, PT, R29, UR5, !P0 ;  /* 0x000000051d007c0c */ /* 0x000fe2000c7a1270 */
[C---:B------:R-:W-:Y:S01]  /*1f080*/  VIADD R71, R69.reuse, UR4 ;  /* 0x0000000445477c36 */ /* 0x040fe20008000000 */
[----:B------:R-:W-:Y:S01]  /*1f090*/  LEA.HI.X.SX32 R29, R69, R2, 0x1, P3 ;  /* 0x00000002451d7211 */ /* 0x000fe200018f0eff */
[----:B------:R-:W-:Y:S01]  /*1f0a0*/  ULDC UR4, c[0x0][0x22c] ;  /* 0x00008b0000047ab9 */ /* 0x000fe20000000800 */
[----:B------:R-:W-:Y:S01]  /*1f0b0*/  PRMT R69, R8, 0x7771, RZ ;  /* 0x0000777108457816 */ /* 0x000fe200000000ff */
[----:B---3--:R-:W-:Y:S01]  /*1f0c0*/  VIADD R31, R3, 0x16 ;  /* 0x00000016031f7836 */ /* 0x008fe20000000000 */
[----:B------:R-:W-:-:S02]  /*1f0d0*/  IADD3 R30, P3, R71, R64, RZ ;  /* 0x00000040471e7210 */ /* 0x000fc40007f7e0ff */
[----:B------:R-:W-:Y:S01]  /*1f0e0*/  PRMT R73, R9, 0x7770, RZ ;  /* 0x0000777009497816 */ /* 0x000fe200000000ff */
[----:B------:R3:W-:Y:S01]  /*1f0f0*/  @P2 STG.E.U8 desc[UR14][R28.64], R69 ;  /* 0x000000451c002986 */ /* 0x0007e2000c10110e */
[----:B------:R-:W-:Y:S01]  /*1f100*/  ISETP.LT.AND P2, PT, R31, UR4, !P0 ;  /* 0x000000041f007c0c */ /* 0x000fe2000c741270 */
[----:B------:R-:W-:Y:S01]  /*1f110*/  ULDC UR4, c[0x0][0x248] ;  /* 0x0000920000047ab9 */ /* 0x000fe20000000800 */
[C---:B------:R-:W-:Y:S01]  /*1f120*/  LEA.HI.X.SX32 R31, R71.reuse, R2, 0x1, P3 ;  /* 0x00000002471f7211 */ /* 0x040fe200018f0eff */
[----:B------:R-:W-:Y:S01]  /*1f130*/  VIADD R71, R71, UR4 ;  /* 0x0000000447477c36 */ /* 0x000fe20008000000 */
[----:B------:R-:W-:Y:S01]  /*1f140*/  ULDC UR4, c[0x0][0x22c] ;  /* 0x00008b0000047ab9 */ /* 0x000fe20000000800 */
[----:B------:R-:W-:Y:S01]  /*1f150*/  VIADD R65, R3, 0x17 ;  /* 0x0000001703417836 */ /* 0x000fe20000000000 */
[----:B------:R-:W-:Y:S01]  /*1f160*/  ULDC UR5, c[0x0][0x22c] ;  /* 0x00008b0000057ab9 */ /* 0x000fe20000000800 */
[----:B------:R4:W-:Y:S01]  /*1f170*/  @P1 STG.E.U8 desc[UR14][R30.64], R73 ;  /* 0x000000491e001986 */ /* 0x0009e2000c10110e */
[----:B--2---:R-:W-:-:S02]  /*1f180*/  IADD3 R66, P1, R71, R64, RZ ;  /* 0x0000004047427210 */ /* 0x004fc40007f3e0ff */
[----:B------:R-:W-:Y:S01]  /*1f190*/  ISETP.LT.AND P3, PT, R65, UR4, !P0 ;  /* 0x0000000441007c0c */ /* 0x000fe2000c761270 */
[----:B------:R-:W-:Y:S01]  /*1f1a0*/  ULDC UR4, c[0x0][0x248] ;  /* 0x0000920000047ab9 */ /* 0x000fe20000000800 */
[----:B---3--:R-:W-:Y:S01]  /*1f1b0*/  VIADD R28, R3, 0x18 ;  /* 0x00000018031c7836 */ /* 0x008fe20000000000 */
[C---:B------:R-:W-:Y:S01]  /*1f1c0*/  LEA.HI.X.SX32 R67, R71.reuse, R2, 0x1, P1 ;  /* 0x0000000247437211 */ /* 0x040fe200008f0eff */
[----:B------:R-:W-:Y:S01]  /*1f1d0*/  VIADD R71, R71, UR4 ;  /* 0x0000000447477c36 */ /* 0x000fe20008000000 */
[----:B------:R-:W-:Y:S01]  /*1f1e0*/  PRMT R69, R9, 0x7771, RZ ;  /* 0x0000777109457816 */ /* 0x000fe200000000ff */
[----:B------:R-:W-:Y:S01]  /*1f1f0*/  ULDC UR4, c[0x0][0x248] ;  /* 0x0000920000047ab9 */ /* 0x000fe20000000800 */
[----:B------:R-:W-:Y:S01]  /*1f200*/  ISETP.LT.AND P1, PT, R28, UR5, !P0 ;  /* 0x000000051c007c0c */ /* 0x000fe2000c721270 */
[----:B------:R-:W-:Y:S02]  /*1f210*/  ULDC UR5, c[0x0][0x248] ;  /* 0x0000920000057ab9 */ /* 0x000fe40000000800 */
[----:B------:R2:W-:Y:S01]  /*1f220*/  @P4 STG.E.U8 desc[UR14][R66.64], R69 ;  /* 0x0000004542004986 */ /* 0x0005e2000c10110e */
[C---:B------:R-:W-:Y:S01]  /*1f230*/  IADD3 R28, P4, R71.reuse, R64, RZ ;  /* 0x00000040471c7210 */ /* 0x040fe20007f9e0ff */
[----:B----4-:R-:W-:Y:S01]  /*1f240*/  VIADD R31, R71, UR4 ;  /* 0x00000004471f7c36 */ /* 0x010fe20008000000 */
[----:B------:R-:W-:Y:S01]  /*1f250*/  PRMT R73, R10, 0x7770, RZ ;  /* 0x000077700a497816 */ /* 0x000fe200000000ff */
[----:B------:R-:W-:Y:S01]  /*1f260*/  VIADD R65, R3, 0x19 ;  /* 0x0000001903417836 */ /* 0x000fe20000000000 */
[----:B------:R-:W-:Y:S01]  /*1f270*/  LEA.HI.X.SX32 R29, R71, R2, 0x1, P4 ;  /* 0x00000002471d7211 */ /* 0x000fe200020f0eff */
[----:B------:R-:W-:Y:S01]  /*1f280*/  ULDC UR4, c[0x0][0x22c] ;  /* 0x00008b0000047ab9 */ /* 0x000fe20000000800 */
[C---:B------:R-:W-:Y:S01]  /*1f290*/  IADD3 R30, P4, R31.reuse, R64, RZ ;  /* 0x000000401f1e7210 */ /* 0x040fe20007f9e0ff */
[----:B--2---:R-:W-:-:S02]  /*1f2a0*/  VIADD R69, R31, UR5 ;  /* 0x000000051f457c36 */ /* 0x004fc40008000000 */
[----:B------:R2:W-:Y:S01]  /*1f2b0*/  @P6 STG.E.U8 desc[UR14][R28.64], R73 ;  /* 0x000000491c006986 */ /* 0x0005e2000c10110e */
[----:B------:R-:W-:Y:S01]  /*1f2c0*/  LEA.HI.X.SX32 R31, R31, R2, 0x1, P4 ;  /* 0x000000021f1f7211 */ /* 0x000fe200020f0eff */
[----:B------:R-:W-:Y:S01]  /*1f2d0*/  ULDC UR5, c[0x0][0x22c] ;  /* 0x00008b0000057ab9 */ /* 0x000fe20000000800 */
[----:B------:R-:W-:Y:S02]  /*1f2e0*/  IADD3 R66, P6, R69, R64, RZ ;  /* 0x0000004045427210 */ /* 0x000fe40007fde0ff */
[----:B------:R-:W-:Y:S01]  /*1f2f0*/  ISETP.LT.AND P4, PT, R65, UR4, !P0 ;  /* 0x0000000441007c0c */ /* 0x000fe2000c781270 */
[----:B------:R-:W-:Y:S01]  /*1f300*/  ULDC UR4, c[0x0][0x248] ;  /* 0x0000920000047ab9 */ /* 0x000fe20000000800 */
[----:B------:R-:W-:Y:S01]  /*1f310*/  PRMT R71, R10, 0x7771, RZ ;  /* 0x000077710a477816 */ /* 0x000fe200000000ff */
[----:B------:R-:W-:Y:S01]  /*1f320*/  VIADD R65, R3, 0x1a ;  /* 0x0000001a03417836 */ /* 0x000fe20000000000 */
[C---:B------:R-:W-:Y:S01]  /*1f330*/  LEA.HI.X.SX32 R67, R69.reuse, R2, 0x1, P6 ;  /* 0x0000000245437211 */ /* 0x040fe200030f0eff */
[----:B------:R-:W-:Y:S01]  /*1f340*/  VIADD R69, R69, UR4 ;  /* 0x0000000445457c36 */ /* 0x000fe20008000000 */
[----:B------:R-:W-:Y:S01]  /*1f350*/  PRMT R75, R11, 0x7770, RZ ;  /* 0x000077700b4b7816 */ /* 0x000fe200000000ff */
[----:B------:R3:W-:Y:S01]  /*1f360*/  @P5 STG.E.U8 desc[UR14][R30.64], R71 ;  /* 0x000000471e005986 */ /* 0x0007e2000c10110e */
[----:B--2---:R-:W-:Y:S01]  /*1f370*/  VIADD R29, R3, 0x1b ;  /* 0x0000001b031d7836 */ /* 0x004fe20000000000 */
[----:B------:R-:W-:Y:S01]  /*1f380*/  ISETP.LT.AND P6, PT, R65, UR5, !P0 ;  /* 0x0000000541007c0c */ /* 0x000fe2000c7c1270 */
[----:B------:R-:W-:Y:S01]  /*1f390*/  ULDC UR5, c[0x0][0x22c] ;  /* 0x00008b0000057ab9 */ /* 0x000fe20000000800 */
[----:B------:R2:W-:Y:S01]  /*1f3a0*/  @P2 STG.E.U8 desc[UR14][R66.64], R75 ;  /* 0x0000004b42002986 */ /* 0x0005e2000c10110e */
[----:B------:R-:W-:Y:S01]  /*1f3b0*/  IADD3 R28, P2, R69, R64, RZ ;  /* 0x00000040451c7210 */ /* 0x000fe20007f5e0ff */
[----:B------:R-:W-:Y:S01]  /*1f3c0*/  ULDC UR4, c[0x0][0x248] ;  /* 0x0000920000047ab9 */ /* 0x000fe20000000800 */
[----:B------:R-:W-:-:S02]  /*1f3d0*/  ISETP.LT.AND P5, PT, R29, UR5, !P0 ;  /* 0x000000051d007c0c */ /* 0x000fc4000c7a1270 */
[----:B------:R-:W-:Y:S01]  /*1f3e0*/  PRMT R73, R11, 0x7771, RZ ;  /* 0x000077710b497816 */ /* 0x000fe200000000ff */
[----:B---3--:R-:W-:Y:S01]  /*1f3f0*/  VIADD R31, R3, 0x1c ;  /* 0x0000001c031f7836 */ /* 0x008fe20000000000 */
[C---:B------:R-:W-:Y:S01]  /*1f400*/  LEA.HI.X.SX32 R29, R69.reuse, R2, 0x1, P2 ;  /* 0x00000002451d7211 */ /* 0x040fe200010f0eff */
[----:B------:R-:W-:Y:S01]  /*1f410*/  VIADD R71, R69, UR4 ;  /* 0x0000000445477c36 */ /* 0x000fe20008000000 */
[----:B------:R-:W-:Y:S01]  /*1f420*/  ULDC UR4, c[0x0][0x22c] ;  /* 0x00008b0000047ab9 */ /* 0x000fe20000000800 */
[----:B------:R-:W-:Y:S01]  /*1f430*/  VIADD R65, R3, 0x1d ;  /* 0x0000001d03417836 */ /* 0x000fe20000000000 */
[----:B------:R-:W-:Y:S01]  /*1f440*/  ULDC UR5, c[0x0][0x22c] ;  /* 0x00008b0000057ab9 */ /* 0x000fe20000000800 */
[----:B------:R3:W-:Y:S01]  /*1f450*/  @P3 STG.E.U8 desc[UR14][R28.64], R73 ;  /* 0x000000491c003986 */ /* 0x0007e2000c10110e */
[----:B------:R-:W-:Y:S02]  /*1f460*/  IADD3 R30, P2, R71, R64, RZ ;  /* 0x00000040471e7210 */ /* 0x000fe40007f5e0ff */
[----:B------:R-:W-:Y:S01]  /*1f470*/  ISETP.LT.AND P3, PT, R31, UR4, !P0 ;  /* 0x000000041f007c0c */ /* 0x000fe2000c761270 */
[----:B------:R-:W-:Y:S01]  /*1f480*/  ULDC UR4, c[0x0][0x248] ;  /* 0x0000920000047ab9 */ /* 0x000fe20000000800 */
[C---:B------:R-:W-:Y:S01]  /*1f490*/  LEA.HI.X.SX32 R31, R71.reuse, R2, 0x1, P2 ;  /* 0x00000002471f7211 */ /* 0x040fe200010f0eff */
[----:B------:R-:W-:Y:S01]  /*1f4a0*/  VIADD R71, R71, UR4 ;  /* 0x0000000447477c36 */ /* 0x000fe20008000000 */
[----:B------:R-:W-:Y:S01]  /*1f4b0*/  PRMT R69, R8, 0x7772, RZ ;  /* 0x0000777208457816 */ /* 0x000fe200000000ff */
[----:B------:R-:W-:-:S04]  /*1f4c0*/  ULDC UR4, c[0x0][0x22c] ;  /* 0x00008b0000047ab9 */ /* 0x000fc80000000800 */
[----:B------:R4:W-:Y:S01]  /*1f4d0*/  @P1 STG.E.U8 desc[UR14][R30.64], R69 ;  /* 0x000000451e001986 */ /* 0x0009e2000c10110e */
[----:B--2---:R-:W-:Y:S02]  /*1f4e0*/  IADD3 R66, P1, R71, R64, RZ ;  /* 0x0000004047427210 */ /* 0x004fe40007f3e0ff */
        /* <DEDUP_REMOVED lines=8> */
[----:B------:R-:W-:Y:S01]  /*1f570*/  ULDC UR5, c[0x0][0x248] ;  /* 0x0000920000057ab9 */ /* 0x000fe20000000800 */
[C---:B----4-:R-:W-:Y:S01]  /*1f580*/  VIADD R31, R71.reuse, UR4 ;  /* 0x00000004471f7c36 */ /* 0x050fe20008000000 */
[----:B------:R2:W-:Y:S01]  /*1f590*/  @P4 STG.E.U8 desc[UR14][R66.64], R65 ;  /* 0x0000004142004986 */ /* 0x0005e2000c10110e */
[----:B------:R-:W-:Y:S01]  /*1f5a0*/  IADD3 R28, P4, R71, R64, RZ ;  /* 0x00000040471c7210 */ /* 0x000fe20007f9e0ff */
[----:B------:R-:W-:Y:S01]  /*1f5b0*/  VIADD R30, R3, 0x1f ;  /* 0x0000001f031e7836 */ /* 0x000fe20000000000 */
[----:B------:R-:W-:Y:S01]  /*1f5c0*/  PRMT R73, R9, 0x7772, RZ ;  /* 0x0000777209497816 */ /* 0x000fe200000000ff */
[----:B------:R-:W-:Y:S01]  /*1f5d0*/  ULDC UR4, c[0x0][0x22c] ;  /* 0x00008b0000047ab9 */ /* 0x000fe20000000800 */
[----:B------:R-:W-:-:S02]  /*1f5e0*/  LEA.HI.X.SX32 R29, R71, R2, 0x1, P4 ;  /* 0x00000002471d7211 */ /* 0x000fc400020f0eff */
[----:B------:R-:W-:Y:S02]  /*1f5f0*/  IADD3 R8, P4, R31, R64, RZ ;  /* 0x000000401f087210 */ /* 0x000fe40007f9e0ff */
[----:B------:R-:W-:Y:S01]  /*1f600*/  PRMT R69, R9, 0x7773, RZ ;  /* 0x0000777309457816 */ /* 0x000fe200000000ff */
[C---:B--2---:R-:W-:Y:S01]  /*1f610*/  VIADD R67, R31.reuse, UR5 ;  /* 0x000000051f437c36 */ /* 0x044fe20008000000 */
[----:B------:R-:W-:Y:S01]  /*1f620*/  LEA.HI.X.SX32 R9, R31, R2, 0x1, P4 ;  /* 0x000000021f097211 */ /* 0x000fe200020f0eff */
[----:B------:R2:W-:Y:S01]  /*1f630*/  @P6 STG.E.U8 desc[UR14][R28.64], R73 ;  /* 0x000000491c006986 */ /* 0x0005e2000c10110e */
[----:B------:R-:W-:Y:S01]  /*1f640*/  ISETP.LT.AND P4, PT, R30, UR4, !P0 ;  /* 0x000000041e007c0c */ /* 0x000fe2000c781270 */
[----:B------:R-:W-:Y:S01]  /*1f650*/  ULDC UR4, c[0x0][0x248] ;  /* 0x0000920000047ab9 */ /* 0x000fe20000000800 */
[----:B------:R-:W-:Y:S01]  /*1f660*/  IADD3 R30, P6, R67, R64, RZ ;  /* 0x00000040431e7210 */ /* 0x000fe20007fde0ff */
[----:B------:R-:W-:Y:S01]  /*1f670*/  VIADD R65, R3, 0x20 ;  /* 0x0000002003417836 */ /* 0x000fe20000000000 */
[----:B------:R-:W-:Y:S01]  /*1f680*/  PRMT R71, R10, 0x7772, RZ ;  /* 0x000077720a477816 */ /* 0x000fe200000000ff */
[----:B------:R-:W-:Y:S01]  /*1f690*/  ULDC UR5, c[0x0][0x22c] ;  /* 0x00008b0000057ab9 */ /* 0x000fe20000000800 */
[C---:B------:R-:W-:Y:S01]  /*1f6a0*/  LEA.HI.X.SX32 R31, R67.reuse, R2, 0x1, P6 ;  /* 0x00000002431f7211 */ /* 0x040fe200030f0eff */
[----:B------:R-:W-:Y:S01]  /*1f6b0*/  VIADD R67, R67, UR4 ;  /* 0x0000000443437c36 */ /* 0x000fe20008000000 */
[----:B------:R3:W-:Y:S01]  /*1f6c0*/  @P5 STG.E.U8 desc[UR14][R8.64], R69 ;  /* 0x0000004508005986 */ /* 0x0007e2000c10110e */
[----:B------:R-:W-:-:S03]  /*1f6d0*/  ULDC UR4, c[0x0][0x248] ;  /* 0x0000920000047ab9 */ /* 0x000fc60000000800 */
[----:B------:R4:W-:Y:S01]  /*1f6e0*/  @P3 STG.E.U8 desc[UR14][R30.64], R71 ;  /* 0x000000471e003986 */ /* 0x0009e2000c10110e */
[----:B------:R-:W-:Y:S01]  /*1f6f0*/  ISETP.LT.AND P6, PT, R65, UR5, !P0 ;  /* 0x0000000541007c0c */ /* 0x000fe2000c7c1270 */
[----:B--2---:R-:W-:Y:S01]  /*1f700*/  VIADD R28, R3, 0x21 ;  /* 0x00000021031c7836 */ /* 0x004fe20000000000 */
[----:B------:R-:W-:Y:S01]  /*1f710*/  ULDC UR5, c[0x0][0x22c] ;  /* 0x00008b0000057ab9 */ /* 0x000fe20000000800 */
[C---:B------:R-:W-:Y:S01]  /*1f720*/  VIADD R65, R67.reuse, UR4 ;  /* 0x0000000443417c36 */ /* 0x040fe20008000000 */
[----:B------:R-:W-:Y:S01]  /*1f730*/  ULDC UR4, c[0x0][0x22c] ;  /* 0x00008b0000047ab9 */ /* 0x000fe20000000800 */
[----:B---3--:R-:W-:Y:S02]  /*1f740*/  IADD3 R8, P3, R67, R64, RZ ;  /* 0x0000004043087210 */ /* 0x008fe40007f7e0ff */
[----:B------:R-:W-:Y:S01]  /*1f750*/  PRMT R69, R10, 0x7773, RZ ;  /* 0x000077730a457816 */ /* 0x000fe200000000ff */
[----:B------:R-:W-:Y:S01]  /*1f760*/  VIADD R10, R3, 0x22 ;  /* 0x00000022030a7836 */ /* 0x000fe20000000000 */
[----:B------:R-:W-:-:S02]  /*1f770*/  LEA.HI.X.SX32 R9, R67, R2, 0x1, P3 ;  /* 0x0000000243097211 */ /* 0x000fc400018f0eff */
[----:B------:R-:W-:Y:S01]  /*1f780*/  ISETP.LT.AND P5, PT, R28, UR5, !P0 ;  /* 0x000000051c007c0c */ /* 0x000fe2000c7a1270 */
[----:B----4-:R-:W-:Y:S01]  /*1f790*/  VIADD R30, R3, 0x23 ;  /* 0x00000023031e7836 */ /* 0x010fe20000000000 */
[C---:B------:R-:W-:Y:S01]  /*1f7a0*/  IADD3 R28, P3, R65.reuse, R64, RZ ;  /* 0x00000040411c7210 */ /* 0x040fe20007f7e0ff */
[----:B------:R2:W-:Y:S01]  /*1f7b0*/  @P2 STG.E.U8 desc[UR14][R8.64], R69 ;  /* 0x0000004508002986 */ /* 0x0005e2000c10110e */
[----:B------:R-:W-:Y:S01]  /*1f7c0*/  ISETP.LT.AND P2, PT, R10, UR4, !P0 ;  /* 0x000000040a007c0c */ /* 0x000fe2000c741270 */
[----:B------:R-:W-:Y:S01]  /*1f7d0*/  ULDC UR4, c[0x0][0x248] ;  /* 0x0000920000047ab9 */ /* 0x000fe20000000800 */
[C---:B------:R-:W-:Y:S01]  /*1f7e0*/  LEA.HI.X.SX32 R29, R65.reuse, R2, 0x1, P3 ;  /* 0x00000002411d7211 */ /* 0x040fe200018f0eff */
[----:B------:R-:W-:Y:S01]  /*1f7f0*/  VIADD R65, R65, UR4 ;  /* 0x0000000441417c36 */ /* 0x000fe20008000000 */
[C---:B------:R-:W-:Y:S01]  /*1f800*/  PRMT R67, R11.reuse, 0x7772, RZ ;  /* 0x000077720b437816 */ /* 0x040fe200000000ff */
[----:B------:R-:W-:Y:S01]  /*1f810*/  ULDC UR4, c[0x0][0x22c] ;  /* 0x00008b0000047ab9 */ /* 0x000fe20000000800 */
[----:B------:R-:W-:Y:S01]  /*1f820*/  PRMT R31, R11, 0x7773, RZ ;  /* 0x000077730b1f7816 */ /* 0x000fe200000000ff */
[----:B------:R-:W-:-:S02]  /*1f830*/  ULDC UR5, c[0x0][0x22c] ;  /* 0x00008b0000057ab9 */ /* 0x000fc40000000800 */
[----:B------:R3:W-:Y:S01]  /*1f840*/  @P1 STG.E.U8 desc[UR14][R28.64], R67 ;  /* 0x000000431c001986 */ /* 0x0007e2000c10110e */
[----:B------:R-:W-:Y:S02]  /*1f850*/  IADD3 R10, P1, R65, R64, RZ ;  /* 0x00000040410a7210 */ /* 0x000fe40007f3e0ff */
[----:B------:R-:W-:Y:S01]  /*1f860*/  ISETP.LT.AND P3, PT, R30, UR4, !P0 ;  /* 0x000000041e007c0c */ /* 0x000fe2000c761270 */
[----:B------:R-:W-:Y:S01]  /*1f870*/  ULDC UR4, c[0x0][0x248] ;  /* 0x0000920000047ab9 */ /* 0x000fe20000000800 */
[----:B--2---:R-:W-:Y:S01]  /*1f880*/  VIADD R8, R3, 0x24 ;  /* 0x0000002403087836 */ /* 0x004fe20000000000 */
[C---:B------:R-:W-:Y:S01]  /*1f890*/  LEA.HI.X.SX32 R11, R65.reuse, R2, 0x1, P1 ;  /* 0x00000002410b7211 */ /* 0x040fe200008f0eff */
[----:B------:R-:W-:Y:S01]  /*1f8a0*/  VIADD R65, R65, UR4 ;  /* 0x0000000441417c36 */ /* 0x000fe20008000000 */
[----:B------:R-:W-:Y:S02]  /*1f8b0*/  ULDC UR4, c[0x0][0x248] ;  /* 0x0000920000047ab9 */ /* 0x000fe40000000800 */
[----:B------:R-:W-:Y:S01]  /*1f8c0*/  ISETP.LT.AND P1, PT, R8, UR5, !P0 ;  /* 0x0000000508007c0c */ /* 0x000fe2000c721270 */
[----:B------:R2:W-:Y:S01]  /*1f8d0*/  @P4 STG.E.U8 desc[UR14][R10.64], R31 ;  /* 0x0000001f0a004986 */ /* 0x0005e2000c10110e */
[C---:B------:R-:W-:Y:S01]  /*1f8e0*/  IADD3 R8, P4, R65.reuse, R64, RZ ;  /* 0x0000004041087210 */ /* 0x040fe20007f9e0ff */
[----:B---3--:R-:W-:Y:S01]  /*1f8f0*/  VIADD R29, R65, UR4 ;  /* 0x00000004411d7c36 */ /* 0x008fe20008000000 */
[----:B------:R-:W-:Y:S01]  /*1f900*/  ULDC UR5, c[0x0][0x248] ;  /* 0x0000920000057ab9 */ /* 0x000fe20000000800 */
        /* <DEDUP_REMOVED lines=24> */
[----:B------:R-:W-:Y:S01]  /*1fa90*/  ISETP.LT.AND P5, PT, R9, UR5, !P0 ;  /* 0x0000000509007c0c */ /* 0x000fe2000c7a1270 */
[----:B------:R-:W-:Y:S01]  /*1faa0*/  ULDC UR5, c[0x0][0x22c] ;  /* 0x00008b0000057ab9 */ /* 0x000fe20000000800 */
[C---:B------:R-:W-:Y:S01]  /*1fab0*/  LEA.HI.X.SX32 R9, R31.reuse, R2, 0x1, P2 ;  /* 0x000000021f097211 */ /* 0x040fe200010f0eff */
[----:B---3--:R-:W-:Y:S01]  /*1fac0*/  VIADD R65, R31, UR4 ;  /* 0x000000041f417c36 */ /* 0x008fe20008000000 */
[----:B------:R-:W-:Y:S01]  /*1fad0*/  PRMT R31, R5, 0x7771, RZ ;  /* 0x00007771051f7816 */ /* 0x000fe200000000ff */
[----:B------:R-:W-:Y:S01]  /*1fae0*/  VIADD R28, R3, 0x28 ;  /* 0x00000028031c7836 */ /* 0x000fe20000000000 */
[----:B------:R-:W-:-:S02]  /*1faf0*/  ULDC UR4, c[0x0][0x22c] ;  /* 0x00008b0000047ab9 */ /* 0x000fc40000000800 */
[C---:B--2---:R-:W-:Y:S01]  /*1fb00*/  IADD3 R10, P2, R65.reuse, R64, RZ ;  /* 0x00000040410a7210 */ /* 0x044fe20007f5e0ff */
        /* <DEDUP_REMOVED lines=12> */
[----:B--2---:R-:W-:Y:S01]  /*1fbd0*/  VIADD R8, R3, 0x2a ;  /* 0x0000002a03087836 */ /* 0x004fe20000000000 */
[C---:B------:R-:W-:Y:S01]  /*1fbe0*/  LEA.HI.X.SX32 R29, R65.reuse, R2, 0x1, P1 ;  /* 0x00000002411d7211 */ /* 0x040fe200008f0eff */
[----:B------:R-:W-:Y:S01]  /*1fbf0*/  VIADD R65, R65, UR4 ;  /* 0x0000000441417c36 */ /* 0x000fe20008000000 */
[----:B------:R-:W-:Y:S01]  /*1fc00*/  PRMT R31, R6, 0x7771, RZ ;  /* 0x00007771061f7816 */ /* 0x000fe200000000ff */
[----:B------:R-:W-:Y:S01]  /*1fc10*/  ULDC UR4, c[0x0][0x248] ;  /* 0x0000920000047ab9 */ /* 0x000fe20000000800 */
[----:B------:R-:W-:Y:S01]  /*1fc20*/  ISETP.LT.AND P1, PT, R8, UR5, !P0 ;  /* 0x0000000508007c0c */ /* 0x000fe2000c721270 */
[----:B------:R-:W-:-:S02]  /*1fc30*/  ULDC UR5, c[0x0][0x248] ;  /* 0x0000920000057ab9 */ /* 0x000fc40000000800 */
[----:B------:R2:W-:Y:S01]  /*1fc40*/  @P4 STG.E.U8 desc[UR14][R28.64], R31 ;  /* 0x0000001f1c004986 */ /* 0x0005e2000c10110e */
[C---:B------:R-:W-:Y:S01]  /*1fc50*/  IADD3 R8, P4, R65.reuse, R64, RZ ;  /* 0x0000004041087210 */ /* 0x040fe20007f9e0ff */
[----:B---3--:R-:W-:Y:S01]  /*1fc60*/  VIADD R11, R65, UR4 ;  /* 0x00000004410b7c36 */ /* 0x008fe20008000000 */
[----:B------:R-:W-:Y:S01]  /*1fc70*/  PRMT R67, R7, 0x7770, RZ ;  /* 0x0000777007437816 */ /* 0x000fe200000000ff */
[----:B------:R-:W-:Y:S01]  /*1fc80*/  VIADD R30, R3, 0x2b ;  /* 0x0000002b031e7836 */ /* 0x000fe20000000000 */
[----:B------:R-:W-:Y:S01]  /*1fc90*/  LEA.HI.X.SX32 R9, R65, R2, 0x1, P4 ;  /* 0x0000000241097211 */ /* 0x000fe200020f0eff */
[----:B------:R-:W-:Y:S01]  /*1fca0*/  ULDC UR4, c[0x0][0x22c] ;  /* 0x00008b0000047ab9 */ /* 0x000fe20000000800 */
[C---:B------:R-:W-:Y:S01]  /*1fcb0*/  IADD3 R10, P4, R11.reuse, R64, RZ ;  /* 0x000000400b0a7210 */ /* 0x040fe20007f9e0ff */
[C---:B--2---:R-:W-:Y:S02]  /*1fcc0*/  VIADD R31, R11.reuse, UR5 ;  /* 0x000000050b1f7c36 */ /* 0x044fe40008000000 */
[----:B------:R2:W-:Y:S01]  /*1fcd0*/  @P6 STG.E.U8 desc[UR14][R8.64], R67 ;  /* 0x0000004308006986 */ /* 0x0005e2000c10110e */
[----:B------:R-:W-:Y:S01]  /*1fce0*/  LEA.HI.X.SX32 R11, R11, R2, 0x1, P4 ;  /* 0x000000020b0b7211 */ /* 0x000fe200020f0eff */
[----:B------:R-:W-:Y:S01]  /*1fcf0*/  ULDC UR5, c[0x0][0x22c] ;  /* 0x00008b0000057ab9 */ /* 0x000fe20000000800 */
[----:B------:R-:W-:-:S02]  /*1fd00*/  IADD3 R28, P6, R31, R64, RZ ;  /* 0x000000401f1c7210 */ /* 0x000fc40007fde0ff */
        /* <DEDUP_REMOVED lines=16> */
[----:B------:R-:W-:-:S02]  /*1fe10*/  LEA.HI.X.SX32 R9, R31, R2, 0x1, P3 ;  /* 0x000000021f097211 */ /* 0x000fc400018f0eff */
[----:B------:R-:W-:Y:S01]  /*1fe20*/  PRMT R67, R4, 0x7773, RZ ;  /* 0x0000777304437816 */ /* 0x000fe200000000ff */
[----:B---3--:R-:W-:Y:S01]  /*1fe30*/  VIADD R65, R31, UR4 ;  /* 0x000000041f417c36 */ /* 0x008fe20008000000 */
[----:B------:R-:W-:Y:S01]  /*1fe40*/  ULDC UR4, c[0x0][0x22c] ;  /* 0x00008b0000047ab9 */ /* 0x000fe20000000800 */
[----:B------:R-:W-:Y:S02]  /*1fe50*/  VIADD R4, R3, 0x2e ;  /* 0x0000002e03047836 */ /* 0x000fe40000000000 */
[----:B------:R3:W-:Y:S01]  /*1fe60*/  @P2 STG.E.U8 desc[UR14][R8.64], R67 ;  /* 0x0000004308002986 */ /* 0x0007e2000c10110e */
[C---:B------:R-:W-:Y:S02]  /*1fe70*/  IADD3 R10, P3, R65.reuse, R64, RZ ;  /* 0x00000040410a7210 */ /* 0x040fe40007f7e0ff */
        /* <DEDUP_REMOVED lines=8> */
[----:B--2---:R-:W-:Y:S02]  /*1ff00*/  IADD3 R28, P1, R65, R64, RZ ;  /* 0x00000040411c7210 */ /* 0x004fe40007f3e0ff */
[----:B------:R-:W-:Y:S01]  /*1ff10*/  ISETP.LT.AND P3, PT, R4, UR4, !P0 ;  /* 0x0000000404007c0c */ /* 0x000fe2000c761270 */
[----:B------:R-:W-:Y:S01]  /*1ff20*/  ULDC UR4, c[0x0][0x248] ;  /* 0x0000920000047ab9 */ /* 0x000fe20000000800 */
[----:B------:R-:W-:Y:S01]  /*1ff30*/  VIADD R4, R3, 0x30 ;  /* 0x0000003003047836 */ /* 0x000fe20000000000 */
[C---:B------:R-:W-:Y:S01]  /*1ff40*/  LEA.HI.X.SX32 R29, R65.reuse, R2, 0x1, P1 ;  /* 0x00000002411d7211 */ /* 0x040fe200008f0eff */
[----:B------:R-:W-:Y:S01]  /*1ff50*/  VIADD R65, R65, UR4 ;  /* 0x0000000441417c36 */ /* 0x000fe20008000000 */
[----:B------:R-:W-:Y:S01]  /*1ff60*/  PRMT R69, R5, 0x7773, RZ ;  /* 0x0000777305457816 */ /* 0x000fe200000000ff */
[----:B------:R-:W-:Y:S01]  /*1ff70*/  ULDC UR4, c[0x0][0x248] ;  /* 0x0000920000047ab9 */ /* 0x000fe20000000800 */
[----:B------:R-:W-:Y:S01]  /*1ff80*/  ISETP.LT.AND P1, PT, R4, UR5, !P0 ;  /* 0x0000000504007c0c */ /* 0x000fe2000c721270 */
[C---:B---3--:R-:W-:Y:S01]  /*1ff90*/  VIADD R9, R65.reuse, UR4 ;  /* 0x0000000441097c36 */ /* 0x048fe20008000000 */
[----:B------:R-:W-:Y:S01]  /*1ffa0*/  ULDC UR5, c[0x0][0x248] ;  /* 0x0000920000057ab9 */ /* 0x000fe20000000800 */
[----:B------:R2:W-:Y:S01]  /*1ffb0*/  @P4 STG.E.U8 desc[UR14][R28.64], R69 ;  /* 0x000000451c004986 */ /* 0x0005e2000c10110e */
[----:B------:R-:W-:Y:S01]  /*1ffc0*/  IADD3 R4, P4, R65, R64, RZ ;  /* 0x0000004041047210 */ /* 0x000fe20007f9e0ff */
[----:B----4-:R-:W-:Y:S01]  /*1ffd0*/  VIADD R10, R3, 0x31 ;  /* 0x00000031030a7836 */ /* 0x010fe20000000000 */
[----:B------:R-:W-:Y:S01]  /*1ffe0*/  PRMT R67, R6, 0x7772, RZ ;  /* 0x0000777206437816 */ /* 0x000fe200000000ff */
[----:B------:R-:W-:Y:S01]  /*1fff0*/  ULDC UR4, c[0x0][0x22c] ;  /* 0x00008b0000047ab9 */ /* 0x000fe20000000800 */
[----:B------:R-:W-:-:S02]  /*20000*/  LEA.HI.X.SX32 R5, R65, R2, 0x1, P4 ;  /* 0x0000000241057211 */ /* 0x000fc400020f0eff */
[C---:B------:R-:W-:Y:S01]  /*20010*/  IADD3 R8, P4, R9.reuse, R64, RZ ;  /* 0x0000004009087210 */ /* 0x040fe20007f9e0ff */
[----:B--2---:R-:W-:-:S03]  /*20020*/  VIADD R29, R9, UR5 ;  /* 0x00000005091d7c36 */ /* 0x004fc60008000000 */
[----:B------:R-:W-:Y:S01]  /*20030*/  LEA.HI.X.SX32 R9, R9, R2, 0x1, P4 ;  /* 0x0000000209097211 */ /* 0x000fe200020f0eff */
[----:B------:R2:W-:Y:S01]  /*20040*/  @P6 STG.E.U8 desc[UR14][R4.64], R67 ;  /* 0x0000004304006986 */ /* 0x0005e2000c10110e */
[----:B------:R-:W-:Y:S01]  /*20050*/  ISETP.LT.AND P4, PT, R10, UR4, !P0 ;  /* 0x000000040a007c0c */ /* 0x000fe2000c781270 */
[----:B------:R-:W-:Y:S01]  /*20060*/  ULDC UR4, c[0x0][0x248] ;  /* 0x0000920000047ab9 */ /* 0x000fe20000000800 */
[----:B------:R-:W-:Y:S01]  /*20070*/  IADD3 R10, P6, R29, R64, RZ ;  /* 0x000000401d0a7210 */ /* 0x000fe20007fde0ff */
        /* <DEDUP_REMOVED lines=8> */
[----:B------:R-:W-:-:S02]  /*20100*/  ISETP.LT.AND P6, PT, R6, UR5, !P0 ;  /* 0x0000000506007c0c */ /* 0x000fc4000c7c1270 */
[----:B------:R2:W-:Y:S01]  /*20110*/  @P2 STG.E.U8 desc[UR14][R10.64], R65 ;  /* 0x000000410a002986 */ /* 0x0005e2000c10110e */
[----:B------:R-:W-:Y:S01]  /*20120*/  IADD3 R4, P2, R29, R64, RZ ;  /* 0x000000401d047210 */ /* 0x000fe20007f5e0ff */
[----:B------:R-:W-:Y:S01]  /*20130*/  ULDC UR5, c[0x0][0x22c] ;  /* 0x00008b0000057ab9 */ /* 0x000fe20000000800 */
        /* <DEDUP_REMOVED lines=8> */
[----:B------:R-:W-:Y:S01]  /*201c0*/  IADD3 R6, P2, R31, R64, RZ ;  /* 0x000000401f067210 */ /* 0x000fe20007f5e0ff */
[----:B------:R3:W-:Y:S01]  /*201d0*/  @P3 STG.E.U8 desc[UR14][R4.64], R29 ;  /* 0x0000001d04003986 */ /* 0x0007e2000c10110e */
[----:B------:R-:W-:Y:S01]  /*201e0*/  ISETP.LT.AND P3, PT, R7, UR4, !P0 ;  /* 0x0000000407007c0c */ /* 0x000fe2000c761270 */
[----:B------:R-:W-:Y:S01]  /*201f0*/  ULDC UR4, c[0x0][0x248] ;  /* 0x0000920000047ab9 */ /* 0x000fe20000000800 */
[C---:B------:R-:W-:Y:S01]  /*20200*/  LEA.HI.X.SX32 R7, R31.reuse, R2, 0x1, P2 ;  /* 0x000000021f077211 */ /* 0x040fe200010f0eff */
[----:B------:R-:W-:Y:S01]  /*20210*/  VIADD R31, R31, UR4 ;  /* 0x000000041f1f7c36 */ /* 0x000fe20008000000 */
[----:B--2---:R-:W-:Y:S01]  /*20220*/  PRMT R65, R12, 0x7770, RZ ;  /* 0x000077700c417816 */ /* 0x004fe200000000ff */
[----:B------:R-:W-:Y:S01]  /*20230*/  VIADD R9, R3, 0x35 ;  /* 0x0000003503097836 */ /* 0x000fe20000000000 */
[----:B------:R-:W-:-:S03]  /*20240*/  ULDC UR4, c[0x0][0x22c] ;  /* 0x00008b0000047ab9 */ /* 0x000fc60000000800 */
[----:B------:R2:W-:Y:S01]  /*20250*/  @P1 STG.E.U8 desc[UR14][R6.64], R65 ;  /* 0x0000004106001986 */ /* 0x0005e2000c10110e */
[----:B------:R-:W-:Y:S02]  /*20260*/  IADD3 R8, P1, R31, R64, RZ ;  /* 0x000000401f087210 */ /* 0x000fe40007f3e0ff */
        /* <DEDUP_REMOVED lines=11> */
[----:B--2---:R-:W-:Y:S01]  /*20320*/  VIADD R7, R31, UR4 ;  /* 0x000000041f077c36 */ /* 0x004fe20008000000 */
[----:B------:R-:W-:Y:S01]  /*20330*/  PRMT R65, R13, 0x7770, RZ ;  /* 0x000077700d417816 */ /* 0x000fe200000000ff */
[----:B------:R-:W-:Y:S01]  /*20340*/  VIADD R10, R3, 0x37 ;  /* 0x00000037030a7836 */ /* 0x000fe20000000000 */
[----:B------:R-:W-:Y:S01]  /*20350*/  LEA.HI.X.SX32 R5, R31, R2, 0x1, P4 ;  /* 0x000000021f057211 */ /* 0x000fe200020f0eff */
[----:B------:R-:W-:Y:S01]  /*20360*/  ULDC UR4, c[0x0][0x22c] ;  /* 0x00008b0000047ab9 */ /* 0x000fe20000000800 */
[C---:B------:R-:W-:Y:S01]  /*20370*/  IADD3 R6, P4, R7.reuse, R64, RZ ;  /* 0x0000004007067210 */ /* 0x040fe20007f9e0ff */
[C---:B---3--:R-:W-:Y:S02]  /*20380*/  VIADD R11, R7.reuse, UR5 ;  /* 0x00000005070b7c36 */ /* 0x048fe40008000000 */
        /* <DEDUP_REMOVED lines=85> */
[----:B------:R-:W-:Y:S01]  /*208e0*/  PRMT R13, R14, 0x7772, RZ ;  /* 0x000077720e0d7816 */ /* 0x000fe200000000ff */
[----:B--2---:R-:W-:Y:S01]  /*208f0*/  VIADD R9, R3, 0x41 ;  /* 0x0000004103097836 */ /* 0x004fe20000000000 */
        /* <DEDUP_REMOVED lines=11> */
[----:B------:R-:W-:Y:S01]  /*209b0*/  VIADD R10, R3, 0x43 ;  /* 0x00000043030a7836 */ /* 0x000fe20000000000 */
[----:B--2---:R-:W-:Y:S01]  /*209c0*/  PRMT R13, R15, 0x7773, RZ ;  /* 0x000077730f0d7816 */ /* 0x004fe200000000ff */
[----:B------:R2:W-:Y:S01]  /*209d0*/  @P4 STG.E.U8 desc[UR14][R8.64], R11 ;  /* 0x0000000b08004986 */ /* 0x0005e2000c10110e */
[C---:B------:R-:W-:Y:S01]  /*209e0*/  IADD3 R4, P4, R29.reuse, R64, RZ ;  /* 0x000000401d047210 */ /* 0x040fe20007f9e0ff */
[----:B------:R-:W-:Y:S01]  /*209f0*/  VIADD R7, R29, UR4 ;  /* 0x000000041d077c36 */ /* 0x000fe20008000000 */
[----:B------:R-:W-:Y:S01]  /*20a00*/  ULDC UR4, c[0x0][0x248] ;  /* 0x0000920000047ab9 */ /* 0x000fe20000000800 */
[----:B------:R-:W-:Y:S01]  /*20a10*/  PRMT R15, R15, 0x7772, RZ ;  /* 0x000077720f0f7816 */ /* 0x000fe200000000ff */
[----:B------:R-:W-:Y:S01]  /*20a20*/  ULDC UR5, c[0x0][0x22c] ;  /* 0x00008b0000057ab9 */ /* 0x000fe20000000800 */
[----:B------:R-:W-:-:S02]  /*20a30*/  LEA.HI.X.SX32 R5, R29, R2, 0x1, P4 ;  /* 0x000000021d057211 */ /* 0x000fc400020f0eff */
[C---:B------:R-:W-:Y:S01]  /*20a40*/  IADD3 R6, P4, R7.reuse, R64, RZ ;  /* 0x0000004007067210 */ /* 0x040fe20007f9e0ff */
[C---:B--2---:R-:W-:Y:S02]  /*20a50*/  VIADD R11, R7.reuse, UR4 ;  /* 0x00000004070b7c36 */ /* 0x044fe40008000000 */
[----:B------:R2:W-:Y:S01]  /*20a60*/  @P6 STG.E.U8 desc[UR14][R4.64], R15 ;  /* 0x0000000f04006986 */ /* 0x0005e2000c10110e */
[----:B------:R-:W-:Y:S01]  /*20a70*/  LEA.HI.X.SX32 R7, R7, R2, 0x1, P4 ;  /* 0x0000000207077211 */ /* 0x000fe200020f0eff */
[----:B------:R-:W-:Y:S01]  /*20a80*/  ULDC UR4, c[0x0][0x248] ;  /* 0x0000920000047ab9 */ /* 0x000fe20000000800 */
[----:B------:R-:W-:Y:S02]  /*20a90*/  IADD3 R8, P6, R11, R64, RZ ;  /* 0x000000400b087210 */ /* 0x000fe40007fde0ff */
[----:B------:R-:W-:Y:S01]  /*20aa0*/  ISETP.LT.AND P4, PT, R10, UR5, !P0 ;  /* 0x000000050a007c0c */ /* 0x000fe2000c781270 */
[----:B------:R-:W-:Y:S01]  /*20ab0*/  VIADD R10, R3, 0x44 ;  /* 0x00000044030a7836 */ /* 0x000fe20000000000 */
[C---:B------:R-:W-:Y:S01]  /*20ac0*/  LEA.HI.X.SX32 R9, R11.reuse, R2, 0x1, P6 ;  /* 0x000000020b097211 */ /* 0x040fe200030f0eff */
[----:B------:R-:W-:Y:S01]  /*20ad0*/  VIADD R11, R11, UR4 ;  /* 0x000000040b0b7c36 */ /* 0x000fe20008000000 */
[----:B------:R-:W-:Y:S01]  /*20ae0*/  PRMT R29, R20, 0x7770, RZ ;  /* 0x00007770141d7816 */ /* 0x000fe200000000ff */
        /* <DEDUP_REMOVED lines=124> */
[----:B------:R-:W-:Y:S02]  /*212b0*/  IADD3 R6, P3, R13, R64, RZ ;  /* 0x000000400d067210 */ /* 0x000fe40007f7e0ff */
        /* <DEDUP_REMOVED lines=11> */
[----:B------:R-:W-:Y:S01]  /*21370*/  PRMT R23, R23, 0x7773, RZ ;  /* 0x0000777317177816 */ /* 0x000fe200000000ff */
[----:B---3--:R-:W-:Y:S01]  /*21380*/  VIADD R4, R3, 0x54 ;  /* 0x0000005403047836 */ /* 0x008fe20000000000 */
[C---:B------:R-:W-:Y:S01]  /*21390*/  LEA.HI.X.SX32 R9, R13.reuse, R2, 0x1, P1 ;  /* 0x000000020d097211 */ /* 0x040fe200008f0eff */
[----:B------:R-:W-:Y:S01]  /*213a0*/  VIADD R13, R13, UR4 ;  /* 0x000000040d0d7c36 */ /* 0x000fe20008000000 */
[----:B------:R-:W-:Y:S02]  /*213b0*/  ULDC UR4, c[0x0][0x248] ;  /* 0x0000920000047ab9 */ /* 0x000fe40000000800 */
[----:B------:R-:W-:Y:S01]  /*213c0*/  ISETP.LT.AND P1, PT, R4, UR5, !P0 ;  /* 0x0000000504007c0c */ /* 0x000fe2000c721270 */
[----:B------:R3:W-:Y:S01]  /*213d0*/  @P4 STG.E.U8 desc[UR14][R8.64], R23 ;  /* 0x0000001708004986 */ /* 0x0007e2000c10110e */
[C---:B------:R-:W-:Y:S01]  /*213e0*/  IADD3 R4, P4, R13.reuse, R64, RZ ;  /* 0x000000400d047210 */ /* 0x040fe20007f9e0ff */
[----:B--2---:R-:W-:Y:S01]  /*213f0*/  VIADD R7, R13, UR4 ;  /* 0x000000040d077c36 */ /* 0x004fe20008000000 */
[----:B------:R-:W-:Y:S01]  /*21400*/  ULDC UR5, c[0x0][0x248] ;  /* 0x0000920000057ab9 */ /* 0x000fe20000000800 */
[C---:B------:R-:W-:Y:S01]  /*21410*/  PRMT R21, R24.reuse, 0x7770, RZ ;  /* 0x0000777018157816 */ /* 0x040fe200000000ff */
[----:B------:R-:W-:Y:S01]  /*21420*/  VIADD R10, R3, 0x55 ;  /* 0x00000055030a7836 */ /* 0x000fe20000000000 */
[----:B------:R-:W-:Y:S01]  /*21430*/  LEA.HI.X.SX32 R5, R13, R2, 0x1, P4 ;  /* 0x000000020d057211 */ /* 0x000fe200020f0eff */
[C---:B------:R-:W-:Y:S01]  /*21440*/  VIADD R11, R7.reuse, UR5 ;  /* 0x00000005070b7c36 */ /* 0x040fe20008000000 */
[-C--:B------:R-:W-:Y:S01]  /*21450*/  IADD3 R6, P4, R7, R64.reuse, RZ ;  /* 0x0000004007067210 */ /* 0x080fe20007f9e0ff */
[----:B------:R-:W-:Y:S01]  /*21460*/  ULDC UR4, c[0x0][0x22c] ;  /* 0x00008b0000047ab9 */ /* 0x000fe20000000800 */
[----:B------:R-:W-:Y:S01]  /*21470*/  PRMT R13, R24, 0x7771, RZ ;  /* 0x00007771180d7816 */ /* 0x000fe200000000ff */
[----:B------:R2:W-:Y:S01]  /*21480*/  @P6 STG.E.U8 desc[UR14][R4.64], R21 ;  /* 0x0000001504006986 */ /* 0x0005e2000c10110e */
[----:B---3--:R-:W-:Y:S01]  /*21490*/  IADD3 R8, P6, R11, R64, RZ ;  /* 0x000000400b087210 */ /* 0x008fe20007fde0ff */
[----:B------:R-:W-:Y:S01]  /*214a0*/  ULDC UR5, c[0x0][0x22c] ;  /* 0x00008b0000057ab9 */ /* 0x000fe20000000800 */
[----:B------:R-:W-:-:S02]  /*214b0*/  LEA.HI.X.SX32 R7, R7, R2, 0x1, P4 ;  /* 0x0000000207077211 */ /* 0x000fc400020f0eff */
[----:B------:R-:W-:Y:S01]  /*214c0*/  ISETP.LT.AND P4, PT, R10, UR4, !P0 ;  /* 0x000000040a007c0c */ /* 0x000fe2000c781270 */
[----:B------:R-:W-:Y:S01]  /*214d0*/  ULDC UR4, c[0x0][0x248] ;  /* 0x0000920000047ab9 */ /* 0x000fe20000000800 */
[----:B------:R-:W-:Y:S01]  /*214e0*/  LEA.HI.X.SX32 R9, R11, R2, 0x1, P6 ;  /* 0x000000020b097211 */ /* 0x000fe200030f0eff */
[----:B------:R-:W-:Y:S01]  /*214f0*/  VIADD R10, R3, 0x56 ;  /* 0x00000056030a7836 */ /* 0x000fe20000000000 */
[----:B------:R-:W-:Y:S01]  /*21500*/  PRMT R15, R25, 0x7770, RZ ;  /* 0x00007770190f7816 */ /* 0x000fe200000000ff */
[----:B------:R-:W-:Y:S01]  /*21510*/  VIADD R11, R11, UR4 ;  /* 0x000000040b0b7c36 */ /* 0x000fe20008000000 */
        /* <DEDUP_REMOVED lines=91> */
[C---:B------:R-:W-:Y:S01]  /*21ad0*/  PRMT R21, R26.reuse, 0x7772, RZ ;  /* 0x000077721a157816 */ /* 0x040fe200000000ff */
[----:B------:R-:W-:Y:S01]  /*21ae0*/  VIADD R10, R3, 0x61 ;  /* 0x00000061030a7836 */ /* 0x000fe20000000000 */
[----:B------:R-:W-:Y:S01]  /*21af0*/  LEA.HI.X.SX32 R5, R13, R2, 0x1, P4 ;  /* 0x000000020d057211 */ /* 0x000fe200020f0eff */
[C---:B------:R-:W-:Y:S01]  /*21b00*/  VIADD R11, R7.reuse, UR5 ;  /* 0x00000005070b7c36 */ /* 0x040fe20008000000 */
[C---:B------:R-:W-:Y:S01]  /*21b10*/  IADD3 R6, P4, R7.reuse, R64, RZ ;  /* 0x0000004007067210 */ /* 0x040fe20007f9e0ff */
[----:B------:R-:W-:Y:S01]  /*21b20*/  ULDC UR4, c[0x0][0x22c] ;  /* 0x00008b0000047ab9 */ /* 0x000fe20000000800 */
[----:B------:R-:W-:Y:S01]  /*21b30*/  PRMT R13, R26, 0x7773, RZ ;  /* 0x000077731a0d7816 */ /* 0x000fe200000000ff */
[----:B------:R2:W-:Y:S01]  /*21b40*/  @P6 STG.E.U8 desc[UR14][R4.64], R21 ;  /* 0x0000001504006986 */ /* 0x0005e2000c10110e */
[----:B------:R-:W-:Y:S01]  /*21b50*/  LEA.HI.X.SX32 R7, R7, R2, 0x1, P4 ;  /* 0x0000000207077211 */ /* 0x000fe200020f0eff */
[----:B------:R-:W-:Y:S01]  /*21b60*/  ULDC UR5, c[0x0][0x22c] ;  /* 0x00008b0000057ab9 */ /* 0x000fe20000000800 */
[----:B---3--:R-:W-:-:S02]  /*21b70*/  IADD3 R8, P6, R11, R64, RZ ;  /* 0x000000400b087210 */ /* 0x008fc40007fde0ff */
        /* <DEDUP_REMOVED lines=181> */
[----:B------:R-:W-:Y:S01]  /*226d0*/  IADD3 R6, P3, R13, R64, RZ ;  /* 0x000000400d067210 */ /* 0x000fe20007f7e0ff */
[----:B------:R-:W-:-:S02]  /*226e0*/  ULDC UR5, c[0x0][0x22c] ;  /* 0x00008b0000057ab9 */ /* 0x000fc40000000800 */
        /* <DEDUP_REMOVED lines=75> */
[C---:B--2---:R-:W-:Y:S01]  /*22ba0*/  VIADD R7, R13.reuse, UR4 ;  /* 0x000000040d077c36 */ /* 0x044fe20008000000 */
[----:B------:R-:W-:Y:S02]  /*22bb0*/  ULDC UR4, c[0x0][0x22c] ;  /* 0x00008b0000047ab9 */ /* 0x000fe40000000800 */
[----:B------:R-:W-:Y:S02]  /*22bc0*/  LEA.HI.X.SX32 R5, R13, R2, 0x1, P4 ;  /* 0x000000020d057211 */ /* 0x000fe400020f0eff */
[----:B------:R-:W-:Y:S01]  /*22bd0*/  PRMT R13, R37, 0x7772, RZ ;  /* 0x00007772250d7816 */ /* 0x000fe200000000ff */
[----:B------:R-:W-:Y:S01]  /*22be0*/  VIADD R10, R3, 0x7f ;  /* 0x0000007f030a7836 */ /* 0x000fe20000000000 */
[C---:B------:R-:W-:Y:S01]  /*22bf0*/  IADD3 R6, P4, R7.reuse, R64, RZ ;  /* 0x0000004007067210 */ /* 0x040fe20007f9e0ff */
[----:B---3--:R-:W-:-:S02]  /*22c00*/  VIADD R11, R7, UR5 ;  /* 0x00000005070b7c36 */ /* 0x008fc40008000000 */
        /* <DEDUP_REMOVED lines=193> */
[----:B-1----:R-:W-:Y:S01]  /*23820*/  PRMT R15, R44, 0x7770, RZ ;  /* 0x000077702c0f7816 */ /* 0x002fe200000000ff */
        /* <DEDUP_REMOVED lines=15> */
[----:B-1----:R-:W-:Y:S01]  /*23920*/  VIADD R7, R13, UR4 ;  /* 0x000000040d077c36 */ /* 0x002fe20008000000 */
        /* <DEDUP_REMOVED lines=18> */
[----:B-1----:R-:W-:Y:S01]  /*23a50*/  VIADD R5, R3, 0x99 ;  /* 0x0000009903057836 */ /* 0x002fe20000000000 */
        /* <DEDUP_REMOVED lines=8> */
[----:B--2---:R-:W-:Y:S01]  /*23ae0*/  VIADD R13, R11, UR4 ;  /* 0x000000040b0d7c36 */ /* 0x004fe20008000000 */
        /* <DEDUP_REMOVED lines=54> */
[----:B--2---:R-:W-:Y:S01]  /*23e50*/  VIADD R13, R11, UR4 ;  /* 0x000000040b0d7c36 */ /* 0x004fe20008000000 */
        /* <DEDUP_REMOVED lines=21> */
[----:B------:R-:W-:Y:S01]  /*23fb0*/  VIADD R10, R3, 0xa3 ;  /* 0x000000a3030a7836 */ /* 0x000fe20000000000 */
[----:B-1----:R-:W-:Y:S01]  /*23fc0*/  PRMT R15, R47, 0x7773, RZ ;  /* 0x000077732f0f7816 */ /* 0x002fe200000000ff */
        /* <DEDUP_REMOVED lines=8> */
[C---:B-1----:R-:W-:Y:S02]  /*24050*/  VIADD R11, R7.reuse, UR4 ;  /* 0x00000004070b7c36 */ /* 0x042fe40008000000 */
        /* <DEDUP_REMOVED lines=11> */
[----:B-1----:R-:W-:Y:S01]  /*24110*/  VIADD R5, R3, 0xa5 ;  /* 0x000000a503057836 */ /* 0x002fe20000000000 */
        /* <DEDUP_REMOVED lines=10> */
[----:B--2---:R-:W-:Y:S01]  /*241c0*/  VIADD R7, R3, 0xa6 ;  /* 0x000000a603077836 */ /* 0x004fe20000000000 */
        /* <DEDUP_REMOVED lines=8> */
[----:B-1----:R-:W-:Y:S01]  /*24250*/  VIADD R9, R3, 0xa7 ;  /* 0x000000a703097836 */ /* 0x002fe20000000000 */
        /* <DEDUP_REMOVED lines=113> */
[----:B------:R-:W-:Y:S01]  /*24970*/  PRMT R19, R19, 0x7773, RZ ;  /* 0x0000777313137816 */ /* 0x000fe200000000ff */
[----:B--2---:R-:W-:Y:S01]  /*24980*/  VIADD R4, R3, 0xb4 ;  /* 0x000000b403047836 */ /* 0x004fe20000000000 */
[C---:B------:R-:W-:Y:S01]  /*24990*/  LEA.HI.X.SX32 R9, R13.reuse, R2, 0x1, P1 ;  /* 0x000000020d097211 */ /* 0x040fe200008f0eff */
[----:B------:R-:W-:Y:S01]  /*249a0*/  VIADD R13, R13, UR4 ;  /* 0x000000040d0d7c36 */ /* 0x000fe20008000000 */
[----:B------:R-:W-:Y:S02]  /*249b0*/  ULDC UR4, c[0x0][0x248] ;  /* 0x0000920000047ab9 */ /* 0x000fe40000000800 */
[----:B------:R-:W-:Y:S01]  /*249c0*/  ISETP.LT.AND P1, PT, R4, UR5, !P0 ;  /* 0x0000000504007c0c */ /* 0x000fe2000c721270 */
[----:B------:R2:W-:Y:S01]  /*249d0*/  @P4 STG.E.U8 desc[UR14][R8.64], R19 ;  /* 0x0000001308004986 */ /* 0x0005e2000c10110e */
[C---:B------:R-:W-:Y:S01]  /*249e0*/  IADD3 R4, P4, R13.reuse, R64, RZ ;  /* 0x000000400d047210 */ /* 0x040fe20007f9e0ff */
[----:B-1----:R-:W-:Y:S01]  /*249f0*/  VIADD R7, R13, UR4 ;  /* 0x000000040d077c36 */ /* 0x002fe20008000000 */
        /* <DEDUP_REMOVED lines=9> */
[----:B--2---:R-:W-:Y:S01]  /*24a90*/  IADD3 R8, P6, R11, R64, RZ ;  /* 0x000000400b087210 */ /* 0x004fe20007fde0ff */
        /* <DEDUP_REMOVED lines=109> */
[----:B--2---:R-:W-:-:S02]  /*25170*/  IADD3 R8, P6, R11, R64, RZ ;  /* 0x000000400b087210 */ /* 0x004fc40007fde0ff */
        /* <DEDUP_REMOVED lines=258> */
[C---:B-1----:R-:W-:Y:S01]  /*261a0*/  VIADD R7, R13.reuse, UR4 ;  /* 0x000000040d077c36 */ /* 0x042fe20008000000 */
[----:B------:R-:W-:Y:S02]  /*261b0*/  ULDC UR4, c[0x0][0x22c] ;  /* 0x00008b0000047ab9 */ /* 0x000fe40000000800 */
[----:B------:R-:W-:Y:S02]  /*261c0*/  LEA.HI.X.SX32 R5, R13, R2, 0x1, P4 ;  /* 0x000000020d057211 */ /* 0x000fe400020f0eff */
[----:B------:R-:W-:Y:S01]  /*261d0*/  PRMT R13, R57, 0x7772, RZ ;  /* 0x00007772390d7816 */ /* 0x000fe200000000ff */
[----:B------:R-:W-:Y:S01]  /*261e0*/  VIADD R10, R3, 0xdf ;  /* 0x000000df030a7836 */ /* 0x000fe20000000000 */
        /* <DEDUP_REMOVED lines=50> */
[C---:B0-----:R-:W-:Y:S01]  /*26510*/  PRMT R17, R60.reuse, 0x7770, RZ ;  /* 0x000077703c117816 */ /* 0x041fe200000000ff */
        /* <DEDUP_REMOVED lines=17> */
[----:B0-----:R-:W-:Y:S01]  /*26630*/  VIADD R5, R3, 0xe7 ;  /* 0x000000e703057836 */ /* 0x001fe20000000000 */
        /* <DEDUP_REMOVED lines=8> */
[----:B-1----:R-:W-:Y:S01]  /*266c0*/  VIADD R13, R11, UR4 ;  /* 0x000000040b0d7c36 */ /* 0x002fe20008000000 */
        /* <DEDUP_REMOVED lines=9> */
[----:B0-----:R-:W-:Y:S01]  /*26760*/  PRMT R15, R62, 0x7770, RZ ;  /* 0x000077703e0f7816 */ /* 0x001fe200000000ff */
[----:B------:R-:W-:Y:S01]  /*26770*/  VIADD R9, R3, 0xe9 ;  /* 0x000000e903097836 */ /* 0x000fe20000000000 */
[----:B------:R-:W-:-:S03]  /*26780*/  ULDC UR4, c[0x0][0x22c] ;  /* 0x00008b0000047ab9 */ /* 0x000fc60000000800 */
[----:B------:R0:W-:Y:S01]  /*26790*/  @P1 STG.E.U8 desc[UR14][R6.64], R15 ;  /* 0x0000000f06001986 */ /* 0x0001e2000c10110e */
[----:B------:R-:W-:Y:S02]  /*267a0*/  IADD3 R8, P1, R13, R64, RZ ;  /* 0x000000400d087210 */ /* 0x000fe40007f3e0ff */
[----:B------:R-:W-:Y:S01]  /*267b0*/  ISETP.LT.AND P2, PT, R9, UR4, !P0 ;  /* 0x0000000409007c0c */ /* 0x000fe2000c741270 */
[----:B------:R-:W-:Y:S01]  /*267c0*/  ULDC UR4, c[0x0][0x248] ;  /* 0x0000920000047ab9 */ /* 0x000fe20000000800 */
[----:B-1----:R-:W-:Y:S01]  /*267d0*/  VIADD R4, R3, 0xea ;  /* 0x000000ea03047836 */ /* 0x002fe20000000000 */
        /* <DEDUP_REMOVED lines=8> */
[----:B0-----:R-:W-:Y:S01]  /*26860*/  VIADD R7, R13, UR4 ;  /* 0x000000040d077c36 */ /* 0x001fe20008000000 */
[----:B------:R-:W-:Y:S01]  /*26870*/  PRMT R15, R63, 0x7770, RZ ;  /* 0x000077703f0f7816 */ /* 0x000fe200000000ff */
[----:B------:R-:W-:Y:S01]  /*26880*/  VIADD R10, R3, 0xeb ;  /* 0x000000eb030a7836 */ /* 0x000fe20000000000 */
[----:B------:R-:W-:Y:S01]  /*26890*/  LEA.HI.X.SX32 R5, R13, R2, 0x1, P4 ;  /* 0x000000020d057211 */ /* 0x000fe200020f0eff */
[----:B------:R-:W-:Y:S01]  /*268a0*/  ULDC UR4, c[0x0][0x22c] ;  /* 0x00008b0000047ab9 */ /* 0x000fe20000000800 */
[C---:B------:R-:W-:Y:S01]  /*268b0*/  IADD3 R6, P4, R7.reuse, R64, RZ ;  /* 0x0000004007067210 */ /* 0x040fe20007f9e0ff */
[C---:B-1----:R-:W-:Y:S02]  /*268c0*/  VIADD R11, R7.reuse, UR5 ;  /* 0x00000005070b7c36 */ /* 0x042fe40008000000 */
        /* <DEDUP_REMOVED lines=11> */
[----:B0-----:R-:W-:Y:S01]  /*26980*/  VIADD R5, R3, 0xed ;  /* 0x000000ed03057836 */ /* 0x001fe20000000000 */
[----:B------:R0:W-:Y:S01]  /*26990*/  @P5 STG.E.U8 desc[UR14][R6.64], R13 ;  /* 0x0000000d06005986 */ /* 0x0001e2000c10110e */
[----:B------:R-:W-:Y:S01]  /*269a0*/  ISETP.LT.AND P6, PT, R10, UR5, !P0 ;  /* 0x000000050a007c0c */ /* 0x000fe2000c7c1270 */
[----:B------:R-:W-:Y:S01]  /*269b0*/  ULDC UR5, c[0x0][0x22c] ;  /* 0x00008b0000057ab9 */ /* 0x000fe20000000800 */
[----:B------:R-:W-:Y:S01]  /*269c0*/  IADD3 R4, P5, R11, R64, RZ ;  /* 0x000000400b047210 */ /* 0x000fe20007fbe0ff */
[----:B------:R-:W-:Y:S01]  /*269d0*/  ULDC UR4, c[0x0][0x248] ;  /* 0x0000920000047ab9 */ /* 0x000fe20000000800 */
[----:B------:R1:W-:Y:S01]  /*269e0*/  @P3 STG.E.U8 desc[UR14][R8.64], R17 ;  /* 0x0000001108003986 */ /* 0x0003e2000c10110e */
[----:B------:R-:W-:Y:S01]  /*269f0*/  ISETP.LT.AND P3, PT, R5, UR5, !P0 ;  /* 0x0000000505007c0c */ /* 0x000fe2000c761270 */
[----:B------:R-:W-:Y:S01]  /*26a00*/  ULDC UR5, c[0x0][0x22c] ;  /* 0x00008b0000057ab9 */ /* 0x000fe20000000800 */
[----:B------:R-:W-:-:S02]  /*26a10*/  LEA.HI.X.SX32 R5, R11, R2, 0x1, P5 ;  /* 0x000000020b057211 */ /* 0x000fc400028f0eff */
[----:B------:R-:W-:Y:S01]  /*26a20*/  PRMT R15, R60, 0x7773, RZ ;  /* 0x000077733c0f7816 */ /* 0x000fe200000000ff */
[----:B0-----:R-:W-:Y:S01]  /*26a30*/  VIADD R13, R11, UR4 ;  /* 0x000000040b0d7c36 */ /* 0x001fe20008000000 */
        /* <DEDUP_REMOVED lines=10> */
[----:B------:R-:W-:-:S02]  /*26ae0*/  ULDC UR4, c[0x0][0x22c] ;  /* 0x00008b0000047ab9 */ /* 0x000fc40000000800 */
[----:B------:R-:W-:Y:S01]  /*26af0*/  IADD3 R8, P5, R13, R64, RZ ;  /* 0x000000400d087210 */ /* 0x000fe20007fbe0ff */
[----:B------:R1:W-:Y:S01]  /*26b00*/  @P1 STG.E.U8 desc[UR14][R6.64], R11 ;  /* 0x0000000b06001986 */ /* 0x0003e2000c10110e */
[----:B------:R-:W-:Y:S01]  /*26b10*/  ISETP.LT.AND P1, PT, R9, UR4, !P0 ;  /* 0x0000000409007c0c */ /* 0x000fe2000c721270 */
[----:B------:R-:W-:Y:S01]  /*26b20*/  ULDC UR4, c[0x0][0x248] ;  /* 0x0000920000047ab9 */ /* 0x000fe20000000800 */
[----:B0-----:R-:W-:Y:S01]  /*26b30*/  VIADD R4, R3, 0xf0 ;  /* 0x000000f003047836 */ /* 0x001fe20000000000 */
[C---:B------:R-:W-:Y:S01]  /*26b40*/  LEA.HI.X.SX32 R9, R13.reuse, R2, 0x1, P5 ;  /* 0x000000020d097211 */ /* 0x040fe200028f0eff */
[----:B------:R-:W-:Y:S01]  /*26b50*/  VIADD R13, R13, UR4 ;  /* 0x000000040d0d7c36 */ /* 0x000fe20008000000 */
[----:B------:R-:W-:Y:S01]  /*26b60*/  PRMT R61, R61, 0x7773, RZ ;  /* 0x000077733d3d7816 */ /* 0x000fe200000000ff */
[----:B------:R-:W-:Y:S01]  /*26b70*/  ULDC UR4, c[0x0][0x248] ;  /* 0x0000920000047ab9 */ /* 0x000fe20000000800 */
[----:B------:R-:W-:Y:S01]  /*26b80*/  ISETP.LT.AND P5, PT, R4, UR5, !P0 ;  /* 0x0000000504007c0c */ /* 0x000fe2000c7a1270 */
[----:B------:R-:W-:Y:S01]  /*26b90*/  VIADD R15, R13, UR4 ;  /* 0x000000040d0f7c36 */ /* 0x000fe20008000000 */
[----:B------:R-:W0:Y:S01]  /*26ba0*/  LDS.128 R4, [R0] ;  /* 0x0000000000047984 */ /* 0x000e220000000c00 */
[----:B------:R-:W-:Y:S01]  /*26bb0*/  VIADD R14, R3, 0xf1 ;  /* 0x000000f1030e7836 */ /* 0x000fe20000000000 */
[----:B------:R-:W-:Y:S01]  /*26bc0*/  ULDC UR4, c[0x0][0x22c] ;  /* 0x00008b0000047ab9 */ /* 0x000fe20000000800 */
[----:B------:R-:W-:Y:S01]  /*26bd0*/  PRMT R19, R62, 0x7772, RZ ;  /* 0x000077723e137816 */ /* 0x000fe200000000ff */
[----:B------:R2:W-:Y:S01]  /*26be0*/  @P4 STG.E.U8 desc[UR14][R8.64], R61 ;  /* 0x0000003d08004986 */ /* 0x0005e2000c10110e */
[----:B------:R-:W-:Y:S01]  /*26bf0*/  IADD3 R10, P4, R13, R64, RZ ;  /* 0x000000400d0a7210 */ /* 0x000fe20007f9e0ff */
[----:B------:R-:W-:-:S03]  /*26c00*/  ULDC UR5, c[0x0][0x22c] ;  /* 0x00008b0000057ab9 */ /* 0x000fc60000000800 */
[----:B-1----:R-:W-:Y:S02]  /*26c10*/  LEA.HI.X.SX32 R11, R13, R2, 0x1, P4 ;  /* 0x000000020d0b7211 */ /* 0x002fe400020f0eff */
[----:B------:R-:W-:-:S04]  /*26c20*/  IADD3 R12, P4, R15, R64, RZ ;  /* 0x000000400f0c7210 */ /* 0x000fc80007f9e0ff */
[C---:B------:R-:W-:Y:S02]  /*26c30*/  LEA.HI.X.SX32 R13, R15.reuse, R2, 0x1, P4 ;  /* 0x000000020f0d7211 */ /* 0x040fe400020f0eff */
[----:B------:R-:W-:Y:S01]  /*26c40*/  ISETP.LT.AND P4, PT, R14, UR4, !P0 ;  /* 0x000000040e007c0c */ /* 0x000fe2000c781270 */
[----:B------:R-:W-:Y:S02]  /*26c50*/  ULDC UR4, c[0x0][0x248] ;  /* 0x0000920000047ab9 */ /* 0x000fe40000000800 */
[----:B------:R-:W-:Y:S01]  /*26c60*/  VIADD R15, R15, UR4 ;  /* 0x000000040f0f7c36 */ /* 0x000fe20008000000 */
[----:B------:R-:W-:Y:S01]  /*26c70*/  PRMT R21, R62, 0x7773, RZ ;  /* 0x000077733e157816 */ /* 0x000fe200000000ff */
[----:B--2---:R-:W-:Y:S01]  /*26c80*/  VIADD R9, R3, 0xf2 ;  /* 0x000000f203097836 */ /* 0x004fe20000000000 */
[----:B------:R1:W-:Y:S01]  /*26c90*/  @P6 STG.E.U8 desc[UR14][R10.64], R19 ;  /* 0x000000130a006986 */ /* 0x0003e2000c10110e */
[----:B------:R-:W-:Y:S01]  /*26ca0*/  ULDC UR4, c[0x0][0x248] ;  /* 0x0000920000047ab9 */ /* 0x000fe20000000800 */
[C---:B------:R-:W-:Y:S01]  /*26cb0*/  IADD3 R8, P6, R15.reuse, R64, RZ ;  /* 0x000000400f087210 */ /* 0x040fe20007fde0ff */
[----:B------:R-:W-:Y:S01]  /*26cc0*/  VIADD R17, R15, UR4 ;  /* 0x000000040f117c36 */ /* 0x000fe20008000000 */
[----:B------:R2:W-:Y:S01]  /*26cd0*/  @P3 STG.E.U8 desc[UR14][R12.64], R21 ;  /* 0x000000150c003986 */ /* 0x0005e2000c10110e */
[----:B------:R-:W-:Y:S01]  /*26ce0*/  ISETP.LT.AND P3, PT, R9, UR5, !P0 ;  /* 0x0000000509007c0c */ /* 0x000fe2000c761270 */
[----:B------:R-:W-:Y:S01]  /*26cf0*/  VIADD R0, R3, 0xf3 ;  /* 0x000000f303007836 */ /* 0x000fe20000000000 */
[----:B------:R-:W-:Y:S01]  /*26d00*/  LEA.HI.X.SX32 R9, R15, R2, 0x1, P6 ;  /* 0x000000020f097211 */ /* 0x000fe200030f0eff */
[----:B------:R-:W-:Y:S01]  /*26d10*/  ULDC UR4, c[0x0][0x22c] ;  /* 0x00008b0000047ab9 */ /* 0x000fe20000000800 */
[----:B------:R-:W-:Y:S01]  /*26d20*/  ULDC UR5, c[0x0][0x22c] ;  /* 0x00008b0000057ab9 */ /* 0x000fe20000000800 */
[----:B-1----:R-:W-:-:S02]  /*26d30*/  PRMT R19, R63, 0x7773, RZ ;  /* 0x000077733f137816 */ /* 0x002fc400000000ff */
[----:B------:R-:W-:Y:S02]  /*26d40*/  PRMT R63, R63, 0x7772, RZ ;  /* 0x000077723f3f7816 */ /* 0x000fe400000000ff */
[----:B------:R-:W-:-:S03]  /*26d50*/  IADD3 R10, P6, R17, R64, RZ ;  /* 0x00000040110a7210 */ /* 0x000fc60007fde0ff */
[----:B------:R1:W-:Y:S01]  /*26d60*/  @P2 STG.E.U8 desc[UR14][R8.64], R63 ;  /* 0x0000003f08002986 */ /* 0x0003e2000c10110e */
[----:B------:R-:W-:Y:S01]  /*26d70*/  ISETP.LT.AND P2, PT, R0, UR4, !P0 ;  /* 0x0000000400007c0c */ /* 0x000fe2000c741270 */
[----:B------:R-:W-:Y:S01]  /*26d80*/  ULDC UR4, c[0x0][0x248] ;  /* 0x0000920000047ab9 */ /* 0x000fe20000000800 */
[C---:B------:R-:W-:Y:S01]  /*26d90*/  LEA.HI.X.SX32 R11, R17.reuse, R2, 0x1, P6 ;  /* 0x00000002110b7211 */ /* 0x040fe200030f0eff */
[----:B------:R-:W-:Y:S01]  /*26da0*/  VIADD R17, R17, UR4 ;  /* 0x0000000411117c36 */ /* 0x000fe20008000000 */
[----:B------:R-:W-:Y:S01]  /*26db0*/  ULDC UR4, c[0x0][0x248] ;  /* 0x0000920000047ab9 */ /* 0x000fe20000000800 */
[----:B------:R-:W-:-:S03]  /*26dc0*/  VIADD R0, R3, 0xf4 ;  /* 0x000000f403007836 */ /* 0x000fc60000000000 */
[C---:B--2---:R-:W-:Y:S01]  /*26dd0*/  IADD3 R12, P6, R17.reuse, R64, RZ ;  /* 0x00000040110c7210 */ /* 0x044fe20007fde0ff */
[----:B------:R2:W-:Y:S01]  /*26de0*/  @P1 STG.E.U8 desc[UR14][R10.64], R19 ;  /* 0x000000130a001986 */ /* 0x0005e2000c10110e */
[----:B------:R-:W-:Y:S01]  /*26df0*/  VIADD R15, R17, UR4 ;  /* 0x00000004110f7c36 */ /* 0x000fe20008000000 */
[----:B------:R-:W-:Y:S01]  /*26e00*/  ISETP.LT.AND P1, PT, R0, UR5, !P0 ;  /* 0x0000000500007c0c */ /* 0x000fe2000c721270 */
[----:B------:R-:W-:Y:S01]  /*26e10*/  VIADD R0, R3, 0xf5 ;  /* 0x000000f503007836 */ /* 0x000fe20000000000 */
[----:B------:R-:W-:Y:S01]  /*26e20*/  LEA.HI.X.SX32 R13, R17, R2, 0x1, P6 ;  /* 0x00000002110d7211 */ /* 0x000fe200030f0eff */
[----:B------:R-:W-:Y:S01]  /*26e30*/  ULDC UR4, c[0x0][0x22c] ;  /* 0x00008b0000047ab9 */ /* 0x000fe20000000800 */
[----:B0-----:R-:W-:Y:S01]  /*26e40*/  PRMT R21, R4, 0x7770, RZ ;  /* 0x0000777004157816 */ /* 0x001fe200000000ff */
[----:B------:R-:W-:Y:S01]  /*26e50*/  ULDC UR5, c[0x0][0x22c] ;  /* 0x00008b0000057ab9 */ /* 0x000fe20000000800 */
[----:B-1----:R-:W-:-:S03]  /*26e60*/  IADD3 R8, P6, R15, R64, RZ ;  /* 0x000000400f087210 */ /* 0x002fc60007fde0ff */
[----:B------:R0:W-:Y:S01]  /*26e70*/  @P5 STG.E.U8 desc[UR14][R12.64], R21 ;  /* 0x000000150c005986 */ /* 0x0001e2000c10110e */
[----:B------:R-:W-:Y:S01]  /*26e80*/  ISETP.LT.AND P5, PT, R0, UR4, !P0 ;  /* 0x0000000400007c0c */ /* 0x000fe2000c7a1270 */
[----:B------:R-:W-:Y:S01]  /*26e90*/  ULDC UR4, c[0x0][0x248] ;  /* 0x0000920000047ab9 */ /* 0x000fe20000000800 */
[C---:B------:R-:W-:Y:S01]  /*26ea0*/  LEA.HI.X.SX32 R9, R15.reuse, R2, 0x1, P6 ;  /* 0x000000020f097211 */ /* 0x040fe200030f0eff */
[----:B------:R-:W-:Y:S01]  /*26eb0*/  VIADD R15, R15, UR4 ;  /* 0x000000040f0f7c36 */ /* 0x000fe20008000000 */
[----:B--2---:R-:W-:Y:S01]  /*26ec0*/  PRMT R19, R4, 0x7771, RZ ;  /* 0x0000777104137816 */ /* 0x004fe200000000ff */
[----:B------:R-:W-:Y:S01]  /*26ed0*/  VIADD R0, R3, 0xf6 ;  /* 0x000000f603007836 */ /* 0x000fe20000000000 */
[----:B------:R-:W-:Y:S02]  /*26ee0*/  ULDC UR4, c[0x0][0x248] ;  /* 0x0000920000047ab9 */ /* 0x000fe40000000800 */
[C---:B------:R-:W-:Y:S01]  /*26ef0*/  IADD3 R10, P6, R15.reuse, R64, RZ ;  /* 0x000000400f0a7210 */ /* 0x040fe20007fde0ff */
        /* <DEDUP_REMOVED lines=8> */
[----:B------:R-:W-:-:S03]  /*26f80*/  IADD3 R12, P6, R17, R64, RZ ;  /* 0x00000040110c7210 */ /* 0x000fc60007fde0ff */
[----:B------:R0:W-:Y:S01]  /*26f90*/  @P3 STG.E.U8 desc[UR14][R10.64], R21 ;  /* 0x000000150a003986 */ /* 0x0001e2000c10110e */
[----:B------:R-:W-:Y:S01]  /*26fa0*/  ISETP.LT.AND P3, PT, R0, UR4, !P0 ;  /* 0x0000000400007c0c */ /* 0x000fe2000c761270 */
[----:B------:R-:W-:Y:S01]  /*26fb0*/  ULDC UR4, c[0x0][0x248] ;  /* 0x0000920000047ab9 */ /* 0x000fe20000000800 */
[C---:B------:R-:W-:Y:S01]  /*26fc0*/  LEA.HI.X.SX32 R13, R17.reuse, R2, 0x1, P6 ;  /* 0x00000002110d7211 */ /* 0x040fe200030f0eff */
[----:B------:R-:W-:Y:S01]  /*26fd0*/  VIADD R17, R17, UR4 ;  /* 0x0000000411117c36 */ /* 0x000fe20008000000 */
[----:B-1----:R-:W-:Y:S01]  /*26fe0*/  PRMT R19, R5, 0x7771, RZ ;  /* 0x0000777105137816 */ /* 0x002fe200000000ff */
        /* <DEDUP_REMOVED lines=45> */
[----:B0-----:R-:W-:Y:S01]  /*272c0*/  IADD3 R12, P6, R15, R64, RZ ;  /* 0x000000400f0c7210 */ /* 0x001fe20007fde0ff */
[----:B------:R-:W-:Y:S01]  /*272d0*/  ULDC UR5, c[0x0][0x248] ;  /* 0x0000920000057ab9 */ /* 0x000fe20000000800 */
[----:B-1----:R-:W-:-:S02]  /*272e0*/  PRMT R9, R4, 0x7772, RZ ;  /* 0x0000777204097816 */ /* 0x002fc400000000ff */
[----:B------:R-:W-:-:S03]  /*272f0*/  LEA.HI.X.SX32 R13, R15, R2, 0x1, P6 ;  /* 0x000000020f0d7211 */ /* 0x000fc600030f0eff */
[----:B------:R0:W-:Y:S01]  /*27300*/  @P2 STG.E.U8 desc[UR14][R10.64], R9 ;  /* 0x000000090a002986 */ /* 0x0001e2000c10110e */
[----:B------:R-:W-:Y:S01]  /*27310*/  ISETP.LT.AND P2, PT, R0, UR4, !P0 ;  /* 0x0000000400007c0c */ /* 0x000fe2000c741270 */
[----:B------:R-:W-:Y:S01]  /*27320*/  ULDC UR4, c[0x0][0x248] ;  /* 0x0000920000047ab9 */ /* 0x000fe20000000800 */
[----:B------:R-:W-:Y:S01]  /*27330*/  PRMT R21, R4, 0x7773, RZ ;  /* 0x0000777304157816 */ /* 0x000fe200000000ff */
[----:B------:R-:W-:Y:S01]  /*27340*/  VIADD R15, R15, UR4 ;  /* 0x000000040f0f7c36 */ /* 0x000fe20008000000 */
[----:B------:R-:W-:-:S03]  /*27350*/  ULDC UR4, c[0x0][0x248] ;  /* 0x0000920000047ab9 */ /* 0x000fc60000000800 */
[C---:B------:R-:W-:Y:S01]  /*27360*/  VIADD R17, R15.reuse, UR4 ;  /* 0x000000040f117c36 */ /* 0x040fe20008000000 */
[----:B------:R1:W-:Y:S01]  /*27370*/  @P1 STG.E.U8 desc[UR14][R12.64], R21 ;  /* 0x000000150c001986 */ /* 0x0003e2000c10110e */
[----:B------:R-:W-:Y:S01]  /*27380*/  IADD3 R8, P1, R15, R64, RZ ;  /* 0x000000400f087210 */ /* 0x000fe20007f3e0ff */
[----:B------:R-:W-:Y:S01]  /*27390*/  ULDC UR4, c[0x0][0x248] ;  /* 0x0000920000047ab9 */ /* 0x000fe20000000800 */
[----:B------:R-:W-:Y:S01]  /*273a0*/  VIADD R19, R17, UR5 ;  /* 0x0000000511137c36 */ /* 0x000fe20008000000 */
[----:B------:R-:W-:Y:S01]  /*273b0*/  ULDC UR5, c[0x0][0x248] ;  /* 0x0000920000057ab9 */ /* 0x000fe20000000800 */
[----:B0-----:R-:W-:Y:S02]  /*273c0*/  LEA.HI.X.SX32 R9, R15, R2, 0x1, P1 ;  /* 0x000000020f097211 */ /* 0x001fe400008f0eff */
[----:B------:R-:W-:Y:S01]  /*273d0*/  VIADD R15, R19, UR6 ;  /* 0x00000006130f7c36 */ /* 0x000fe20008000000 */
[----:B------:R-:W-:-:S03]  /*273e0*/  IADD3 R10, P1, R17, R64, RZ ;  /* 0x00000040110a7210 */ /* 0x000fc60007f3e0ff */
[----:B-1----:R-:W-:Y:S01]  /*273f0*/  VIADD R21, R15, UR4 ;  /* 0x000000040f157c36 */ /* 0x002fe20008000000 */
[----:B------:R-:W-:Y:S01]  /*27400*/  IADD3 R12, P6, R19, R64, RZ ;  /* 0x00000040130c7210 */ /* 0x000fe20007fde0ff */
[----:B------:R-:W-:Y:S01]  /*27410*/  VIADD R0, R3, 0xfe ;  /* 0x000000fe03007836 */ /* 0x000fe20000000000 */
[-C--:B------:R-:W-:Y:S01]  /*27420*/  LEA.HI.X.SX32 R11, R17, R2.reuse, 0x1, P1 ;  /* 0x00000002110b7211 */ /* 0x080fe200008f0eff */
[----:B------:R-:W-:Y:S01]  /*27430*/  VIADD R3, R3, 0xff ;  /* 0x000000ff03037836 */ /* 0x000fe20000000000 */
[----:B------:R-:W-:Y:S01]  /*27440*/  LEA.HI.X.SX32 R13, R19, R2, 0x1, P6 ;  /* 0x00000002130d7211 */ /* 0x000fe200030f0eff */
[C---:B------:R-:W-:Y:S01]  /*27450*/  VIADD R19, R21.reuse, UR5 ;  /* 0x0000000515137c36 */ /* 0x040fe20008000000 */
[-C--:B------:R-:W-:Y:S01]  /*27460*/  IADD3 R16, P1, R21, R64.reuse, RZ ;  /* 0x0000004015107210 */ /* 0x080fe20007f3e0ff */
[----:B------:R-:W-:Y:S01]  /*27470*/  ULDC UR4, c[0x0][0x22c] ;  /* 0x00008b0000047ab9 */ /* 0x000fe20000000800 */
[----:B------:R-:W-:Y:S02]  /*27480*/  IADD3 R14, P6, R15, R64, RZ ;  /* 0x000000400f0e7210 */ /* 0x000fe40007fde0ff */
[----:B------:R-:W-:-:S02]  /*27490*/  LEA.HI.X.SX32 R17, R21, R2, 0x1, P1 ;  /* 0x0000000215117211 */ /* 0x000fc400008f0eff */
[----:B------:R-:W-:Y:S02]  /*274a0*/  LEA.HI.X.SX32 R15, R15, R2, 0x1, P6 ;  /* 0x000000020f0f7211 */ /* 0x000fe400030f0eff */
[----:B------:R-:W-:Y:S02]  /*274b0*/  ISETP.LT.AND P1, PT, R0, UR7, !P0 ;  /* 0x0000000700007c0c */ /* 0x000fe4000c721270 */
[----:B------:R-:W-:Y:S02]  /*274c0*/  IADD3 R64, P6, R19, R64, RZ ;  /* 0x0000004013407210 */ /* 0x000fe40007fde0ff */
[----:B------:R-:W-:Y:S02]  /*274d0*/  ISETP.LT.AND P0, PT, R3, UR4, !P0 ;  /* 0x0000000403007c0c */ /* 0x000fe4000c701270 */
[----:B------:R-:W-:Y:S02]  /*274e0*/  PRMT R23, R5, 0x7772, RZ ;  /* 0x0000777205177816 */ /* 0x000fe400000000ff */
[----:B------:R-:W-:-:S02]  /*274f0*/  LEA.HI.X.SX32 R65, R19, R2, 0x1, P6 ;  /* 0x0000000213417211 */ /* 0x000fc400030f0eff */
[----:B------:R-:W-:Y:S02]  /*27500*/  PRMT R21, R5, 0x7773, RZ ;  /* 0x0000777305157816 */ /* 0x000fe400000000ff */
[C---:B------:R-:W-:Y:S02]  /*27510*/  PRMT R19, R6.reuse, 0x7772, RZ ;  /* 0x0000777206137816 */ /* 0x040fe400000000ff */
[----:B------:R-:W-:Y:S02]  /*27520*/  PRMT R5, R6, 0x7773, RZ ;  /* 0x0000777306057816 */ /* 0x000fe400000000ff */
[C---:B------:R-:W-:Y:S01]  /*27530*/  PRMT R3, R7.reuse, 0x7773, RZ ;  /* 0x0000777307037816 */ /* 0x040fe200000000ff */
[----:B------:R0:W-:Y:S01]  /*27540*/  @P5 STG.E.U8 desc[UR14][R8.64], R23 ;  /* 0x0000001708005986 */ /* 0x0001e2000c10110e */
[----:B------:R-:W-:-:S03]  /*27550*/  PRMT R7, R7, 0x7772, RZ ;  /* 0x0000777207077816 */ /* 0x000fc600000000ff */
[----:B------:R0:W-:Y:S04]  /*27560*/  @P4 STG.E.U8 desc[UR14][R10.64], R21 ;  /* 0x000000150a004986 */ /* 0x0001e8000c10110e */
[----:B------:R0:W-:Y:S04]  /*27570*/  @P3 STG.E.U8 desc[UR14][R12.64], R19 ;  /* 0x000000130c003986 */ /* 0x0001e8000c10110e */
[----:B------:R0:W-:Y:S04]  /*27580*/  @P2 STG.E.U8 desc[UR14][R14.64], R5 ;  /* 0x000000050e002986 */ /* 0x0001e8000c10110e */
[----:B------:R0:W-:Y:S01]  /*27590*/  @P1 STG.E.U8 desc[UR14][R16.64], R7 ;  /* 0x0000000710001986 */ /* 0x0001e2000c10110e */
[----:B------:R-:W-:Y:S05]  /*275a0*/  @!P0 EXIT ;  /* 0x000000000000894d */ /* 0x000fea0003800000 */
[----:B------:R-:W-:Y:S01]  /*275b0*/  STG.E.U8 desc[UR14][R64.64], R3 ;  /* 0x0000000340007986 */ /* 0x000fe2000c10110e */
[----:B------:R-:W-:Y:S05]  /*275c0*/  EXIT ;  /* 0x000000000000794d */ /* 0x000fea0003800000 */
.L_x_3:
[----:B------:R-:W-:-:S00]  /*275d0*/  BRA `(.L_x_3) ;  /* 0xfffffffc00fc7947 */ /* 0x000fc0000383ffff */
[----:B------:R-:W-:-:S00]  /*275e0*/  NOP ;  /* 0x0000000000007918 */ /* 0x000fc00000000000 */
        /* <DEDUP_REMOVED lines=9> */
.L_x_4:


//--------------------- .nv.shared.matmul_kernel  --------------------------
	.section	.nv.shared.matmul_kernel,"aw",@nobits
	.sectionflags	@""
	.align	16
	.zero		1024


//--------------------- .nv.shared.reserved.0     --------------------------
	.section	.nv.shared.reserved.0,"aw",@nobits
	.weak		__nv_reservedSMEM_offset_0_alias
	.size		__nv_reservedSMEM_offset_0_alias, 0, 0
	.other		__nv_reservedSMEM_offset_0_alias,@"STO_CUDA_RESERVED_SHARED STV_DEFAULT"
__nv_reservedSMEM_offset_0_alias:
	.zero		0


//--------------------- .nv.constant0.matmul_kernel --------------------------
	.section	.nv.constant0.matmul_kernel,"a",@progbits
	.sectionflags	@""
	.align	4
.nv.constant0.matmul_kernel:
	.zero		608


//--------------------- SYMBOLS --------------------------

	.type		.nv.reservedSmem.offset0,@object
	.size		.nv.reservedSmem.offset0,0x4
